	.target	sm_90a

	.elftype	@"ET_EXEC"


//--------------------- .note.nv.tkinfo           --------------------------
	.section	.note.nv.tkinfo,"",@"SHT_NOTE"
	.sectionflags	@"SHF_NOTE_NV_TKINFO"
	.tkinfo
        /*0018*/ 	.word	0x00000002
        /*0030*/ 	.string	""
        /*0030*/ 	.string	"ptxas"
        /*0030*/ 	.string	"Cuda compilation tools, release 13.0, V13.0.88"
        /*0030*/ 	.string	"Build cuda_13.0.r13.0/compiler.36424714_0"
        /*0030*/ 	.string	"-arch sm_90a -m 64 "



//--------------------- .note.nv.cuinfo           --------------------------
	.section	.note.nv.cuinfo,"",@"SHT_NOTE"
	.sectionflags	@"SHF_NOTE_NV_CUINFO"
        /*0018*/ 	.short	0x0002
        /*001a*/ 	.short	0x005a
        /*001c*/ 	.short	0x0082
	.zero		2


//--------------------- .nv.info                  --------------------------
	.section	.nv.info,"",@"SHT_CUDA_INFO"
	.align	4


	//----- nvinfo : EIATTR_REGCOUNT
	.align		4
        /*0000*/ 	.byte	0x04, 0x2f
        /*0002*/ 	.short	(.L_1 - .L_0)
	.align		4
.L_0:
        /*0004*/ 	.word	index@(_ZN18transformer_engine22transpose_dbias_kernelILi8ELi8ENS_52_GLOBAL__N__21b575c7_19_transpose_fusion_cu_821f04ea11TDBiasParamI13__nv_fp8_e5m2S3_fEEEEvT1_mmm)
        /*0008*/ 	.word	0x000000a8


	//----- nvinfo : EIATTR_FRAME_SIZE
	.align		4
.L_1:
        /*000c*/ 	.byte	0x04, 0x11
        /*000e*/ 	.short	(.L_3 - .L_2)
	.align		4
.L_2:
        /*0010*/ 	.word	index@($__internal_3_$__cuda_sm20_div_u64)
        /*0014*/ 	.word	0x00000000


	//----- nvinfo : EIATTR_FRAME_SIZE
	.align		4
.L_3:
        /*0018*/ 	.byte	0x04, 0x11
        /*001a*/ 	.short	(.L_5 - .L_4)
	.align		4
.L_4:
        /*001c*/ 	.word	index@(_ZN18transformer_engine22transpose_dbias_kernelILi8ELi8ENS_52_GLOBAL__N__21b575c7_19_transpose_fusion_cu_821f04ea11TDBiasParamI13__nv_fp8_e5m2S3_fEEEEvT1_mmm)
        /*0020*/ 	.word	0x00000000


	//----- nvinfo : EIATTR_REGCOUNT
	.align		4
.L_5:
        /*0024*/ 	.byte	0x04, 0x2f
        /*0026*/ 	.short	(.L_7 - .L_6)
	.align		4
.L_6:
        /*0028*/ 	.word	index@(_ZN18transformer_engine33transpose_dbias_kernel_notalignedILi8ELi8ENS_52_GLOBAL__N__21b575c7_19_transpose_fusion_cu_821f04ea11TDBiasParamI13__nv_fp8_e5m2S3_fEEEEvT1_mmm)
        /*002c*/ 	.word	0x000000e3


	//----- nvinfo : EIATTR_FRAME_SIZE
	.align		4
.L_7:
        /*0030*/ 	.byte	0x04, 0x11
        /*0032*/ 	.short	(.L_9 - .L_8)
	.align		4
.L_8:
        /*0034*/ 	.word	index@($__internal_2_$__cuda_sm20_div_u64)
        /*0038*/ 	.word	0x00000000


	//----- nvinfo : EIATTR_FRAME_SIZE
	.align		4
.L_9:
        /*003c*/ 	.byte	0x04, 0x11
        /*003e*/ 	.short	(.L_11 - .L_10)
	.align		4
.L_10:
        /*0040*/ 	.word	index@(_ZN18transformer_engine33transpose_dbias_kernel_notalignedILi8ELi8ENS_52_GLOBAL__N__21b575c7_19_transpose_fusion_cu_821f04ea11TDBiasParamI13__nv_fp8_e5m2S3_fEEEEvT1_mmm)
        /*0044*/ 	.word	0x00000000


	//----- nvinfo : EIATTR_REGCOUNT
	.align		4
.L_11:
        /*0048*/ 	.byte	0x04, 0x2f
        /*004a*/ 	.short	(.L_13 - .L_12)
	.align		4
.L_12:
        /*004c*/ 	.word	index@(_ZN18transformer_engine22transpose_dbias_kernelILi8ELi8ENS_52_GLOBAL__N__21b575c7_19_transpose_fusion_cu_821f04ea11TDBiasParamI13__nv_fp8_e4m3S3_fEEEEvT1_mmm)
        /*0050*/ 	.word	0x000000a8


	//----- nvinfo : EIATTR_FRAME_SIZE
	.align		4
.L_13:
        /*0054*/ 	.byte	0x04, 0x11
        /*0056*/ 	.short	(.L_15 - .L_14)
	.align		4
.L_14:
        /*0058*/ 	.word	index@($__internal_1_$__cuda_sm20_div_u64)
        /*005c*/ 	.word	0x00000000


	//----- nvinfo : EIATTR_FRAME_SIZE
	.align		4
.L_15:
        /*0060*/ 	.byte	0x04, 0x11
        /*0062*/ 	.short	(.L_17 - .L_16)
	.align		4
.L_16:
        /*0064*/ 	.word	index@(_ZN18transformer_engine22transpose_dbias_kernelILi8ELi8ENS_52_GLOBAL__N__21b575c7_19_transpose_fusion_cu_821f04ea11TDBiasParamI13__nv_fp8_e4m3S3_fEEEEvT1_mmm)
        /*0068*/ 	.word	0x00000000


	//----- nvinfo : EIATTR_REGCOUNT
	.align		4
.L_17:
        /*006c*/ 	.byte	0x04, 0x2f
        /*006e*/ 	.short	(.L_19 - .L_18)
	.align		4
.L_18:
        /*0070*/ 	.word	index@(_ZN18transformer_engine33transpose_dbias_kernel_notalignedILi8ELi8ENS_52_GLOBAL__N__21b575c7_19_transpose_fusion_cu_821f04ea11TDBiasParamI13__nv_fp8_e4m3S3_fEEEEvT1_mmm)
        /*0074*/ 	.word	0x000000e3


	//----- nvinfo : EIATTR_FRAME_SIZE
	.align		4
.L_19:
        /*0078*/ 	.byte	0x04, 0x11
        /*007a*/ 	.short	(.L_21 - .L_20)
	.align		4
.L_20:
        /*007c*/ 	.word	index@($__internal_0_$__cuda_sm20_div_u64)
        /*0080*/ 	.word	0x00000000


	//----- nvinfo : EIATTR_FRAME_SIZE
	.align		4
.L_21:
        /*0084*/ 	.byte	0x04, 0x11
        /*0086*/ 	.short	(.L_23 - .L_22)
	.align		4
.L_22:
        /*0088*/ 	.word	index@(_ZN18transformer_engine33transpose_dbias_kernel_notalignedILi8ELi8ENS_52_GLOBAL__N__21b575c7_19_transpose_fusion_cu_821f04ea11TDBiasParamI13__nv_fp8_e4m3S3_fEEEEvT1_mmm)
        /*008c*/ 	.word	0x00000000


	//----- nvinfo : EIATTR_REGCOUNT
	.align		4
.L_23:
        /*0090*/ 	.byte	0x04, 0x2f
        /*0092*/ 	.short	(.L_25 - .L_24)
	.align		4
.L_24:
        /*0094*/ 	.word	index@(_ZN18transformer_engine19reduce_dbias_kernelILi2EffEEvPT1_PKT0_ii)
        /*0098*/ 	.word	0x00000020


	//----- nvinfo : EIATTR_FRAME_SIZE
	.align		4
.L_25:
        /*009c*/ 	.byte	0x04, 0x11
        /*009e*/ 	.short	(.L_27 - .L_26)
	.align		4
.L_26:
        /*00a0*/ 	.word	index@(_ZN18transformer_engine19reduce_dbias_kernelILi2EffEEvPT1_PKT0_ii)
        /*00a4*/ 	.word	0x00000000


	//----- nvinfo : EIATTR_REGCOUNT
	.align		4
.L_27:
        /*00a8*/ 	.byte	0x04, 0x2f
        /*00aa*/ 	.short	(.L_29 - .L_28)
	.align		4
.L_28:
        /*00ac*/ 	.word	index@(_ZN18transformer_engine19reduce_dbias_kernelILi4Ef6__halfEEvPT1_PKT0_ii)
        /*00b0*/ 	.word	0x00000020


	//----- nvinfo : EIATTR_FRAME_SIZE
	.align		4
.L_29:
        /*00b4*/ 	.byte	0x04, 0x11
        /*00b6*/ 	.short	(.L_31 - .L_30)
	.align		4
.L_30:
        /*00b8*/ 	.word	index@(_ZN18transformer_engine19reduce_dbias_kernelILi4Ef6__halfEEvPT1_PKT0_ii)
        /*00bc*/ 	.word	0x00000000


	//----- nvinfo : EIATTR_REGCOUNT
	.align		4
.L_31:
        /*00c0*/ 	.byte	0x04, 0x2f
        /*00c2*/ 	.short	(.L_33 - .L_32)
	.align		4
.L_32:
        /*00c4*/ 	.word	index@(_ZN18transformer_engine19reduce_dbias_kernelILi4Ef13__nv_bfloat16EEvPT1_PKT0_ii)
        /*00c8*/ 	.word	0x00000020


	//----- nvinfo : EIATTR_FRAME_SIZE
	.align		4
.L_33:
        /*00cc*/ 	.byte	0x04, 0x11
        /*00ce*/ 	.short	(.L_35 - .L_34)
	.align		4
.L_34:
        /*00d0*/ 	.word	index@(_ZN18transformer_engine19reduce_dbias_kernelILi4Ef13__nv_bfloat16EEvPT1_PKT0_ii)
        /*00d4*/ 	.word	0x00000000


	//----- nvinfo : EIATTR_MIN_STACK_SIZE
	.align		4
.L_35:
        /*00d8*/ 	.byte	0x04, 0x12
        /*00da*/ 	.short	(.L_37 - .L_36)
	.align		4
.L_36:
        /*00dc*/ 	.word	index@(_ZN18transformer_engine33transpose_dbias_kernel_notalignedILi8ELi8ENS_52_GLOBAL__N__21b575c7_19_transpose_fusion_cu_821f04ea11TDBiasParamI13__nv_fp8_e4m3S3_fEEEEvT1_mmm)
        /*00e0*/ 	.word	0x00000000


	//----- nvinfo : EIATTR_MIN_STACK_SIZE
	.align		4
.L_37:
        /*00e4*/ 	.byte	0x04, 0x12
        /*00e6*/ 	.short	(.L_39 - .L_38)
	.align		4
.L_38:
        /*00e8*/ 	.word	index@(_ZN18transformer_engine22transpose_dbias_kernelILi8ELi8ENS_52_GLOBAL__N__21b575c7_19_transpose_fusion_cu_821f04ea11TDBiasParamI13__nv_fp8_e4m3S3_fEEEEvT1_mmm)
        /*00ec*/ 	.word	0x00000000


	//----- nvinfo : EIATTR_MIN_STACK_SIZE
	.align		4
.L_39:
        /*00f0*/ 	.byte	0x04, 0x12
        /*00f2*/ 	.short	(.L_41 - .L_40)
	.align		4
.L_40:
        /*00f4*/ 	.word	index@(_ZN18transformer_engine33transpose_dbias_kernel_notalignedILi8ELi8ENS_52_GLOBAL__N__21b575c7_19_transpose_fusion_cu_821f04ea11TDBiasParamI13__nv_fp8_e5m2S3_fEEEEvT1_mmm)
        /*00f8*/ 	.word	0x00000000


	//----- nvinfo : EIATTR_MIN_STACK_SIZE
	.align		4
.L_41:
        /*00fc*/ 	.byte	0x04, 0x12
        /*00fe*/ 	.short	(.L_43 - .L_42)
	.align		4
.L_42:
        /*0100*/ 	.word	index@(_ZN18transformer_engine22transpose_dbias_kernelILi8ELi8ENS_52_GLOBAL__N__21b575c7_19_transpose_fusion_cu_821f04ea11TDBiasParamI13__nv_fp8_e5m2S3_fEEEEvT1_mmm)
        /*0104*/ 	.word	0x00000000


	//----- nvinfo : EIATTR_MIN_STACK_SIZE
	.align		4
.L_43:
        /*0108*/ 	.byte	0x04, 0x12
        /*010a*/ 	.short	(.L_45 - .L_44)
	.align		4
.L_44:
        /*010c*/ 	.word	index@(_ZN18transformer_engine19reduce_dbias_kernelILi4Ef13__nv_bfloat16EEvPT1_PKT0_ii)
        /*0110*/ 	.word	0x00000000


	//----- nvinfo : EIATTR_MIN_STACK_SIZE
	.align		4
.L_45:
        /*0114*/ 	.byte	0x04, 0x12
        /*0116*/ 	.short	(.L_47 - .L_46)
	.align		4
.L_46:
        /*0118*/ 	.word	index@(_ZN18transformer_engine19reduce_dbias_kernelILi4Ef6__halfEEvPT1_PKT0_ii)
        /*011c*/ 	.word	0x00000000


	//----- nvinfo : EIATTR_MIN_STACK_SIZE
	.align		4
.L_47:
        /*0120*/ 	.byte	0x04, 0x12
        /*0122*/ 	.short	(.L_49 - .L_48)
	.align		4
.L_48:
        /*0124*/ 	.word	index@(_ZN18transformer_engine19reduce_dbias_kernelILi2EffEEvPT1_PKT0_ii)
        /*0128*/ 	.word	0x00000000
.L_49:


//--------------------- .nv.compat                --------------------------
	.section	.nv.compat,"",@"SHT_CUDA_COMPAT_INFO"
	.align	4
        /*0000*/ 	.byte	0x02, 0x09, 0x01, 0x00, 0x02, 0x02, 0x02, 0x00, 0x02, 0x05, 0x05, 0x00, 0x03, 0x07, 0x01, 0x01
        /*0010*/ 	.byte	0x02, 0x03, 0x00, 0x00, 0x02, 0x06, 0x01, 0x00, 0x04, 0x0b, 0x08, 0x00, 0x00, 0x00, 0x00, 0x00
        /*0020*/ 	.byte	0x00, 0x00, 0x00, 0x00


//--------------------- .nv.info._ZN18transformer_engine19reduce_dbias_kernelILi4Ef13__nv_bfloat16EEvPT1_PKT0_ii --------------------------
	.section	.nv.info._ZN18transformer_engine19reduce_dbias_kernelILi4Ef13__nv_bfloat16EEvPT1_PKT0_ii,"",@"SHT_CUDA_INFO"
	.sectionflags	@""
	.align	4


	//----- nvinfo : EIATTR_CUDA_API_VERSION
	.align		4
        /*0000*/ 	.byte	0x04, 0x37
        /*0002*/ 	.short	(.L_51 - .L_50)
.L_50:
        /*0004*/ 	.word	0x00000082


	//----- nvinfo : EIATTR_KPARAM_INFO
	.align		4
.L_51:
        /*0008*/ 	.byte	0x04, 0x17
        /*000a*/ 	.short	(.L_53 - .L_52)
.L_52:
        /*000c*/ 	.word	0x00000000
        /*0010*/ 	.short	0x0003
        /*0012*/ 	.short	0x0014
        /*0014*/ 	.byte	0x00, 0xf0, 0x11, 0x00


	//----- nvinfo : EIATTR_KPARAM_INFO
	.align		4
.L_53:
        /*0018*/ 	.byte	0x04, 0x17
        /*001a*/ 	.short	(.L_55 - .L_54)
.L_54:
        /*001c*/ 	.word	0x00000000
        /*0020*/ 	.short	0x0002
        /*0022*/ 	.short	0x0010
        /*0024*/ 	.byte	0x00, 0xf0, 0x11, 0x00


	//----- nvinfo : EIATTR_KPARAM_INFO
	.align		4
.L_55:
        /*0028*/ 	.byte	0x04, 0x17
        /*002a*/ 	.short	(.L_57 - .L_56)
.L_56:
        /*002c*/ 	.word	0x00000000
        /*0030*/ 	.short	0x0001
        /*0032*/ 	.short	0x0008
        /*0034*/ 	.byte	0x00, 0xf0, 0x21, 0x00


	//----- nvinfo : EIATTR_KPARAM_INFO
	.align		4
.L_57:
        /*0038*/ 	.byte	0x04, 0x17
        /*003a*/ 	.short	(.L_59 - .L_58)
.L_58:
        /*003c*/ 	.word	0x00000000
        /*0040*/ 	.short	0x0000
        /*0042*/ 	.short	0x0000
        /*0044*/ 	.byte	0x00, 0xf0, 0x21, 0x00


	//----- nvinfo : EIATTR_SPARSE_MMA_MASK
	.align		4
.L_59:
        /*0048*/ 	.byte	0x03, 0x50
        /*004a*/ 	.short	0x0000


	//----- nvinfo : EIATTR_MAXREG_COUNT
	.align		4
        /*004c*/ 	.byte	0x03, 0x1b
        /*004e*/ 	.short	0x00ff


	//----- nvinfo : EIATTR_MERCURY_ISA_VERSION
	.align		4
        /*0050*/ 	.byte	0x03, 0x5f
        /*0052*/ 	.short	0x0101


	//----- nvinfo : EIATTR_EXIT_INSTR_OFFSETS
	.align		4
        /*0054*/ 	.byte	0x04, 0x1c
        /*0056*/ 	.short	(.L_61 - .L_60)


	//   ....[0]....
.L_60:
        /*0058*/ 	.word	0x00000080


	//   ....[1]....
        /*005c*/ 	.word	0x00000fb0


	//----- nvinfo : EIATTR_MAX_THREADS
	.align		4
.L_61:
        /*0060*/ 	.byte	0x04, 0x05
        /*0062*/ 	.short	(.L_63 - .L_62)
.L_62:
        /*0064*/ 	.word	0x00000100
        /*0068*/ 	.word	0x00000001
        /*006c*/ 	.word	0x00000001


	//----- nvinfo : EIATTR_CBANK_PARAM_SIZE
	.align		4
.L_63:
        /*0070*/ 	.byte	0x03, 0x19
        /*0072*/ 	.short	0x0018


	//----- nvinfo : EIATTR_PARAM_CBANK
	.align		4
        /*0074*/ 	.byte	0x04, 0x0a
        /*0076*/ 	.short	(.L_65 - .L_64)
	.align		4
.L_64:
        /*0078*/ 	.word	index@(.nv.constant0._ZN18transformer_engine19reduce_dbias_kernelILi4Ef13__nv_bfloat16EEvPT1_PKT0_ii)
        /*007c*/ 	.short	0x0210
        /*007e*/ 	.short	0x0018


	//----- nvinfo : EIATTR_SW_WAR
	.align		4
.L_65:
        /*0080*/ 	.byte	0x04, 0x36
        /*0082*/ 	.short	(.L_67 - .L_66)
.L_66:
        /*0084*/ 	.word	0x00000008
.L_67:


//--------------------- .nv.info._ZN18transformer_engine19reduce_dbias_kernelILi4Ef6__halfEEvPT1_PKT0_ii --------------------------
	.section	.nv.info._ZN18transformer_engine19reduce_dbias_kernelILi4Ef6__halfEEvPT1_PKT0_ii,"",@"SHT_CUDA_INFO"
	.sectionflags	@""
	.align	4


	//----- nvinfo : EIATTR_CUDA_API_VERSION
	.align		4
        /*0000*/ 	.byte	0x04, 0x37
        /*0002*/ 	.short	(.L_69 - .L_68)
.L_68:
        /*0004*/ 	.word	0x00000082


	//----- nvinfo : EIATTR_KPARAM_INFO
	.align		4
.L_69:
        /*0008*/ 	.byte	0x04, 0x17
        /*000a*/ 	.short	(.L_71 - .L_70)
.L_70:
        /*000c*/ 	.word	0x00000000
        /*0010*/ 	.short	0x0003
        /*0012*/ 	.short	0x0014
        /*0014*/ 	.byte	0x00, 0xf0, 0x11, 0x00


	//----- nvinfo : EIATTR_KPARAM_INFO
	.align		4
.L_71:
        /*0018*/ 	.byte	0x04, 0x17
        /*001a*/ 	.short	(.L_73 - .L_72)
.L_72:
        /*001c*/ 	.word	0x00000000
        /*0020*/ 	.short	0x0002
        /*0022*/ 	.short	0x0010
        /*0024*/ 	.byte	0x00, 0xf0, 0x11, 0x00


	//----- nvinfo : EIATTR_KPARAM_INFO
	.align		4
.L_73:
        /*0028*/ 	.byte	0x04, 0x17
        /*002a*/ 	.short	(.L_75 - .L_74)
.L_74:
        /*002c*/ 	.word	0x00000000
        /*0030*/ 	.short	0x0001
        /*0032*/ 	.short	0x0008
        /*0034*/ 	.byte	0x00, 0xf0, 0x21, 0x00


	//----- nvinfo : EIATTR_KPARAM_INFO
	.align		4
.L_75:
        /*0038*/ 	.byte	0x04, 0x17
        /*003a*/ 	.short	(.L_77 - .L_76)
.L_76:
        /*003c*/ 	.word	0x00000000
        /*0040*/ 	.short	0x0000
        /*0042*/ 	.short	0x0000
        /*0044*/ 	.byte	0x00, 0xf0, 0x21, 0x00


	//----- nvinfo : EIATTR_SPARSE_MMA_MASK
	.align		4
.L_77:
        /*0048*/ 	.byte	0x03, 0x50
        /*004a*/ 	.short	0x0000


	//----- nvinfo : EIATTR_MAXREG_COUNT
	.align		4
        /*004c*/ 	.byte	0x03, 0x1b
        /*004e*/ 	.short	0x00ff


	//----- nvinfo : EIATTR_MERCURY_ISA_VERSION
	.align		4
        /*0050*/ 	.byte	0x03, 0x5f
        /*0052*/ 	.short	0x0101


	//----- nvinfo : EIATTR_EXIT_INSTR_OFFSETS
	.align		4
        /*0054*/ 	.byte	0x04, 0x1c
        /*0056*/ 	.short	(.L_79 - .L_78)


	//   ....[0]....
.L_78:
        /*0058*/ 	.word	0x00000080


	//   ....[1]....
        /*005c*/ 	.word	0x00000fb0


	//----- nvinfo : EIATTR_MAX_THREADS
	.align		4
.L_79:
        /*0060*/ 	.byte	0x04, 0x05
        /*0062*/ 	.short	(.L_81 - .L_80)
.L_80:
        /*0064*/ 	.word	0x00000100
        /*0068*/ 	.word	0x00000001
        /*006c*/ 	.word	0x00000001


	//----- nvinfo : EIATTR_CBANK_PARAM_SIZE
	.align		4
.L_81:
        /*0070*/ 	.byte	0x03, 0x19
        /*0072*/ 	.short	0x0018


	//----- nvinfo : EIATTR_PARAM_CBANK
	.align		4
        /*0074*/ 	.byte	0x04, 0x0a
        /*0076*/ 	.short	(.L_83 - .L_82)
	.align		4
.L_82:
        /*0078*/ 	.word	index@(.nv.constant0._ZN18transformer_engine19reduce_dbias_kernelILi4Ef6__halfEEvPT1_PKT0_ii)
        /*007c*/ 	.short	0x0210
        /*007e*/ 	.short	0x0018


	//----- nvinfo : EIATTR_SW_WAR
	.align		4
.L_83:
        /*0080*/ 	.byte	0x04, 0x36
        /*0082*/ 	.short	(.L_85 - .L_84)
.L_84:
        /*0084*/ 	.word	0x00000008
.L_85:


//--------------------- .nv.info._ZN18transformer_engine19reduce_dbias_kernelILi2EffEEvPT1_PKT0_ii --------------------------
	.section	.nv.info._ZN18transformer_engine19reduce_dbias_kernelILi2EffEEvPT1_PKT0_ii,"",@"SHT_CUDA_INFO"
	.sectionflags	@""
	.align	4


	//----- nvinfo : EIATTR_CUDA_API_VERSION
	.align		4
        /*0000*/ 	.byte	0x04, 0x37
        /*0002*/ 	.short	(.L_87 - .L_86)
.L_86:
        /*0004*/ 	.word	0x00000082


	//----- nvinfo : EIATTR_KPARAM_INFO
	.align		4
.L_87:
        /*0008*/ 	.byte	0x04, 0x17
        /*000a*/ 	.short	(.L_89 - .L_88)
.L_88:
        /*000c*/ 	.word	0x00000000
        /*0010*/ 	.short	0x0003
        /*0012*/ 	.short	0x0014
        /*0014*/ 	.byte	0x00, 0xf0, 0x11, 0x00


	//----- nvinfo : EIATTR_KPARAM_INFO
	.align		4
.L_89:
        /*0018*/ 	.byte	0x04, 0x17
        /*001a*/ 	.short	(.L_91 - .L_90)
.L_90:
        /*001c*/ 	.word	0x00000000
        /*0020*/ 	.short	0x0002
        /*0022*/ 	.short	0x0010
        /*0024*/ 	.byte	0x00, 0xf0, 0x11, 0x00


	//----- nvinfo : EIATTR_KPARAM_INFO
	.align		4
.L_91:
        /*0028*/ 	.byte	0x04, 0x17
        /*002a*/ 	.short	(.L_93 - .L_92)
.L_92:
        /*002c*/ 	.word	0x00000000
        /*0030*/ 	.short	0x0001
        /*0032*/ 	.short	0x0008
        /*0034*/ 	.byte	0x00, 0xf0, 0x21, 0x00


	//----- nvinfo : EIATTR_KPARAM_INFO
	.align		4
.L_93:
        /*0038*/ 	.byte	0x04, 0x17
        /*003a*/ 	.short	(.L_95 - .L_94)
.L_94:
        /*003c*/ 	.word	0x00000000
        /*0040*/ 	.short	0x0000
        /*0042*/ 	.short	0x0000
        /*0044*/ 	.byte	0x00, 0xf0, 0x21, 0x00


	//----- nvinfo : EIATTR_SPARSE_MMA_MASK
	.align		4
.L_95:
        /*0048*/ 	.byte	0x03, 0x50
        /*004a*/ 	.short	0x0000


	//----- nvinfo : EIATTR_MAXREG_COUNT
	.align		4
        /*004c*/ 	.byte	0x03, 0x1b
        /*004e*/ 	.short	0x00ff


	//----- nvinfo : EIATTR_MERCURY_ISA_VERSION
	.align		4
        /*0050*/ 	.byte	0x03, 0x5f
        /*0052*/ 	.short	0x0101


	//----- nvinfo : EIATTR_EXIT_INSTR_OFFSETS
	.align		4
        /*0054*/ 	.byte	0x04, 0x1c
        /*0056*/ 	.short	(.L_97 - .L_96)


	//   ....[0]....
.L_96:
        /*0058*/ 	.word	0x00000080


	//   ....[1]....
        /*005c*/ 	.word	0x00000b60


	//----- nvinfo : EIATTR_MAX_THREADS
	.align		4
.L_97:
        /*0060*/ 	.byte	0x04, 0x05
        /*0062*/ 	.short	(.L_99 - .L_98)
.L_98:
        /*0064*/ 	.word	0x00000100
        /*0068*/ 	.word	0x00000001
        /*006c*/ 	.word	0x00000001


	//----- nvinfo : EIATTR_CBANK_PARAM_SIZE
	.align		4
.L_99:
        /*0070*/ 	.byte	0x03, 0x19
        /*0072*/ 	.short	0x0018


	//----- nvinfo : EIATTR_PARAM_CBANK
	.align		4
        /*0074*/ 	.byte	0x04, 0x0a
        /*0076*/ 	.short	(.L_101 - .L_100)
	.align		4
.L_100:
        /*0078*/ 	.word	index@(.nv.constant0._ZN18transformer_engine19reduce_dbias_kernelILi2EffEEvPT1_PKT0_ii)
        /*007c*/ 	.short	0x0210
        /*007e*/ 	.short	0x0018


	//----- nvinfo : EIATTR_SW_WAR
	.align		4
.L_101:
        /*0080*/ 	.byte	0x04, 0x36
        /*0082*/ 	.short	(.L_103 - .L_102)
.L_102:
        /*0084*/ 	.word	0x00000008
.L_103:


//--------------------- .nv.info._ZN18transformer_engine33transpose_dbias_kernel_notalignedILi8ELi8ENS_52_GLOBAL__N__21b575c7_19_transpose_fusion_cu_821f04ea11TDBiasParamI13__nv_fp8_e4m3S3_fEEEEvT1_mmm --------------------------
	.section	.nv.info._ZN18transformer_engine33transpose_dbias_kernel_notalignedILi8ELi8ENS_52_GLOBAL__N__21b575c7_19_transpose_fusion_cu_821f04ea11TDBiasParamI13__nv_fp8_e4m3S3_fEEEEvT1_mmm,"",@"SHT_CUDA_INFO"
	.sectionflags	@""
	.align	4


	//----- nvinfo : EIATTR_CUDA_API_VERSION
	.align		4
        /*0000*/ 	.byte	0x04, 0x37
        /*0002*/ 	.short	(.L_105 - .L_104)
.L_104:
        /*0004*/ 	.word	0x00000082


	//----- nvinfo : EIATTR_KPARAM_INFO
	.align		4
.L_105:
        /*0008*/ 	.byte	0x04, 0x17
        /*000a*/ 	.short	(.L_107 - .L_106)
.L_106:
        /*000c*/ 	.word	0x00000000
        /*0010*/ 	.short	0x0003
        /*0012*/ 	.short	0x0030
        /*0014*/ 	.byte	0x00, 0xf0, 0x21, 0x00


	//----- nvinfo : EIATTR_KPARAM_INFO
	.align		4
.L_107:
        /*0018*/ 	.byte	0x04, 0x17
        /*001a*/ 	.short	(.L_109 - .L_108)
.L_108:
        /*001c*/ 	.word	0x00000000
        /*0020*/ 	.short	0x0002
        /*0022*/ 	.short	0x0028
        /*0024*/ 	.byte	0x00, 0xf0, 0x21, 0x00


	//----- nvinfo : EIATTR_KPARAM_INFO
	.align		4
.L_109:
        /*0028*/ 	.byte	0x04, 0x17
        /*002a*/ 	.short	(.L_111 - .L_110)
.L_110:
        /*002c*/ 	.word	0x00000000
        /*0030*/ 	.short	0x0001
        /*0032*/ 	.short	0x0020
        /*0034*/ 	.byte	0x00, 0xf0, 0x21, 0x00


	//----- nvinfo : EIATTR_KPARAM_INFO
	.align		4
.L_111:
        /*0038*/ 	.byte	0x04, 0x17
        /*003a*/ 	.short	(.L_113 - .L_112)
.L_112:
        /*003c*/ 	.word	0x00000000
        /*0040*/ 	.short	0x0000
        /*0042*/ 	.short	0x0000
        /*0044*/ 	.byte	0x00, 0xf0, 0x81, 0x00


	//----- nvinfo : EIATTR_SPARSE_MMA_MASK
	.align		4
.L_113:
        /*0048*/ 	.byte	0x03, 0x50
        /*004a*/ 	.short	0x0000


	//----- nvinfo : EIATTR_MAXREG_COUNT
	.align		4
        /*004c*/ 	.byte	0x03, 0x1b
        /*004e*/ 	.short	0x00ff


	//----- nvinfo : EIATTR_NUM_BARRIERS
	.align		4
        /*0050*/ 	.byte	0x02, 0x4c
        /*0052*/ 	.byte	0x01
	.zero		1


	//----- nvinfo : EIATTR_MERCURY_ISA_VERSION
	.align		4
        /*0054*/ 	.byte	0x03, 0x5f
        /*0056*/ 	.short	0x0101


	//----- nvinfo : EIATTR_COOP_GROUP_MASK_REGIDS
	.align		4
        /*0058*/ 	.byte	0x04, 0x29
        /*005a*/ 	.short	(.L_115 - .L_114)


	//   ....[0]....
.L_114:
        /*005c*/ 	.word	0xffffffff


	//   ....[1]....
        /*0060*/ 	.word	0xffffffff


	//   ....[2]....
        /*0064*/ 	.word	0xffffffff


	//   ....[3]....
        /*0068*/ 	.word	0xffffffff


	//   ....[4]....
        /*006c*/ 	.word	0xffffffff


	//   ....[5]....
        /*0070*/ 	.word	0xffffffff


	//   ....[6]....
        /*0074*/ 	.word	0xffffffff


	//   ....[7]....
        /*0078*/ 	.word	0xffffffff


	//   ....[8]....
        /*007c*/ 	.word	0xffffffff


	//   ....[9]....
        /*0080*/ 	.word	0xffffffff


	//   ....[10]....
        /*0084*/ 	.word	0xffffffff


	//   ....[11]....
        /*0088*/ 	.word	0xffffffff


	//   ....[12]....
        /*008c*/ 	.word	0xffffffff


	//   ....[13]....
        /*0090*/ 	.word	0xffffffff


	//   ....[14]....
        /*0094*/ 	.word	0xffffffff


	//   ....[15]....
        /*0098*/ 	.word	0xffffffff


	//   ....[16]....
        /*009c*/ 	.word	0xffffffff


	//   ....[17]....
        /*00a0*/ 	.word	0xffffffff


	//   ....[18]....
        /*00a4*/ 	.word	0xffffffff


	//   ....[19]....
        /*00a8*/ 	.word	0xffffffff


	//   ....[20]....
        /*00ac*/ 	.word	0xffffffff


	//   ....[21]....
        /*00b0*/ 	.word	0xffffffff


	//   ....[22]....
        /*00b4*/ 	.word	0xffffffff


	//   ....[23]....
        /*00b8*/ 	.word	0xffffffff


	//   ....[24]....
        /*00bc*/ 	.word	0xffffffff


	//   ....[25]....
        /*00c0*/ 	.word	0xffffffff


	//   ....[26]....
        /*00c4*/ 	.word	0xffffffff


	//   ....[27]....
        /*00c8*/ 	.word	0xffffffff


	//   ....[28]....
        /*00cc*/ 	.word	0xffffffff


	//   ....[29]....
        /*00d0*/ 	.word	0xffffffff


	//   ....[30]....
        /*00d4*/ 	.word	0xffffffff


	//   ....[31]....
        /*00d8*/ 	.word	0xffffffff


	//   ....[32]....
        /*00dc*/ 	.word	0xffffffff


	//   ....[33]....
        /*00e0*/ 	.word	0xffffffff


	//   ....[34]....
        /*00e4*/ 	.word	0xffffffff


	//   ....[35]....
        /*00e8*/ 	.word	0xffffffff


	//   ....[36]....
        /*00ec*/ 	.word	0xffffffff


	//   ....[37]....
        /*00f0*/ 	.word	0xffffffff


	//   ....[38]....
        /*00f4*/ 	.word	0xffffffff


	//   ....[39]....
        /*00f8*/ 	.word	0xffffffff


	//   ....[40]....
        /*00fc*/ 	.word	0xffffffff


	//   ....[41]....
        /*0100*/ 	.word	0xffffffff


	//   ....[42]....
        /*0104*/ 	.word	0xffffffff


	//   ....[43]....
        /*0108*/ 	.word	0xffffffff


	//   ....[44]....
        /*010c*/ 	.word	0xffffffff


	//   ....[45]....
        /*0110*/ 	.word	0xffffffff


	//   ....[46]....
        /*0114*/ 	.word	0xffffffff


	//   ....[47]....
        /*0118*/ 	.word	0xffffffff


	//   ....[48]....
        /*011c*/ 	.word	0xffffffff


	//   ....[49]....
        /*0120*/ 	.word	0xffffffff


	//   ....[50]....
        /*0124*/ 	.word	0xffffffff


	//   ....[51]....
        /*0128*/ 	.word	0xffffffff


	//   ....[52]....
        /*012c*/ 	.word	0xffffffff


	//   ....[53]....
        /*0130*/ 	.word	0xffffffff


	//   ....[54]....
        /*0134*/ 	.word	0xffffffff


	//   ....[55]....
        /*0138*/ 	.word	0xffffffff


	//   ....[56]....
        /*013c*/ 	.word	0xffffffff


	//   ....[57]....
        /*0140*/ 	.word	0xffffffff


	//   ....[58]....
        /*0144*/ 	.word	0xffffffff


	//   ....[59]....
        /*0148*/ 	.word	0xffffffff


	//   ....[60]....
        /*014c*/ 	.word	0xffffffff


	//   ....[61]....
        /*0150*/ 	.word	0xffffffff


	//   ....[62]....
        /*0154*/ 	.word	0xffffffff


	//   ....[63]....
        /*0158*/ 	.word	0xffffffff


	//----- nvinfo : EIATTR_COOP_GROUP_INSTR_OFFSETS
	.align		4
.L_115:
        /*015c*/ 	.byte	0x04, 0x28
        /*015e*/ 	.short	(.L_117 - .L_116)


	//   ....[0]....
.L_116:
        /*0160*/ 	.word	0x00003740


	//   ....[1]....
        /*0164*/ 	.word	0x00003770


	//   ....[2]....
        /*0168*/ 	.word	0x000037a0


	//   ....[3]....
        /*016c*/ 	.word	0x000037d0


	//   ....[4]....
        /*0170*/ 	.word	0x000037e0


	//   ....[5]....
        /*0174*/ 	.word	0x000037f0


	//   ....[6]....
        /*0178*/ 	.word	0x00003800


	//   ....[7]....
        /*017c*/ 	.word	0x00003810


	//   ....[8]....
        /*0180*/ 	.word	0x00005dd0


	//   ....[9]....
        /*0184*/ 	.word	0x00005e10


	//   ....[10]....
        /*0188*/ 	.word	0x00005e50


	//   ....[11]....
        /*018c*/ 	.word	0x00005e90


	//   ....[12]....
        /*0190*/ 	.word	0x00005ed0


	//   ....[13]....
        /*0194*/ 	.word	0x00005f00


	//   ....[14]....
        /*0198*/ 	.word	0x00005f30


	//   ....[15]....
        /*019c*/ 	.word	0x00006000


	//   ....[16]....
        /*01a0*/ 	.word	0x00008720


	//   ....[17]....
        /*01a4*/ 	.word	0x00008760


	//   ....[18]....
        /*01a8*/ 	.word	0x000087a0


	//   ....[19]....
        /*01ac*/ 	.word	0x000087e0


	//   ....[20]....
        /*01b0*/ 	.word	0x00008800


	//   ....[21]....
        /*01b4*/ 	.word	0x00008840


	//   ....[22]....
        /*01b8*/ 	.word	0x00008860


	//   ....[23]....
        /*01bc*/ 	.word	0x00008890


	//   ....[24]....
        /*01c0*/ 	.word	0x0000aff0


	//   ....[25]....
        /*01c4*/ 	.word	0x0000b030


	//   ....[26]....
        /*01c8*/ 	.word	0x0000b070


	//   ....[27]....
        /*01cc*/ 	.word	0x0000b0a0


	//   ....[28]....
        /*01d0*/ 	.word	0x0000b0d0


	//   ....[29]....
        /*01d4*/ 	.word	0x0000b0f0


	//   ....[30]....
        /*01d8*/ 	.word	0x0000b140


	//   ....[31]....
        /*01dc*/ 	.word	0x0000b180


	//   ....[32]....
        /*01e0*/ 	.word	0x0000d8b0


	//   ....[33]....
        /*01e4*/ 	.word	0x0000d8f0


	//   ....[34]....
        /*01e8*/ 	.word	0x0000d920


	//   ....[35]....
        /*01ec*/ 	.word	0x0000d960


	//   ....[36]....
        /*01f0*/ 	.word	0x0000d990


	//   ....[37]....
        /*01f4*/ 	.word	0x0000d9d0


	//   ....[38]....
        /*01f8*/ 	.word	0x0000da00


	//   ....[39]....
        /*01fc*/ 	.word	0x0000da30


	//   ....[40]....
        /*0200*/ 	.word	0x000103d0


	//   ....[41]....
        /*0204*/ 	.word	0x00010400


	//   ....[42]....
        /*0208*/ 	.word	0x00010430


	//   ....[43]....
        /*020c*/ 	.word	0x00010460


	//   ....[44]....
        /*0210*/ 	.word	0x00010480


	//   ....[45]....
        /*0214*/ 	.word	0x00010490


	//   ....[46]....
        /*0218*/ 	.word	0x000104b0


	//   ....[47]....
        /*021c*/ 	.word	0x000104e0


	//   ....[48]....
        /*0220*/ 	.word	0x00014980


	//   ....[49]....
        /*0224*/ 	.word	0x00014a30


	//   ....[50]....
        /*0228*/ 	.word	0x00014ba0


	//   ....[51]....
        /*022c*/ 	.word	0x00014be0


	//   ....[52]....
        /*0230*/ 	.word	0x00014c20


	//   ....[53]....
        /*0234*/ 	.word	0x00014c60


	//   ....[54]....
        /*0238*/ 	.word	0x00014c90


	//   ....[55]....
        /*023c*/ 	.word	0x00014cc0


	//   ....[56]....
        /*0240*/ 	.word	0x00014cf0


	//   ....[57]....
        /*0244*/ 	.word	0x00014d30


	//   ....[58]....
        /*0248*/ 	.word	0x00014d70


	//   ....[59]....
        /*024c*/ 	.word	0x00014d90


	//   ....[60]....
        /*0250*/ 	.word	0x00014db0


	//   ....[61]....
        /*0254*/ 	.word	0x00014de0


	//   ....[62]....
        /*0258*/ 	.word	0x00014e10


	//   ....[63]....
        /*025c*/ 	.word	0x00014e40


	//----- nvinfo : EIATTR_EXIT_INSTR_OFFSETS
	.align		4
.L_117:
        /*0260*/ 	.byte	0x04, 0x1c
        /*0262*/ 	.short	(.L_119 - .L_118)


	//   ....[0]....
.L_118:
        /*0264*/ 	.word	0x000000d0


	//   ....[1]....
        /*0268*/ 	.word	0x00018f70


	//   ....[2]....
        /*026c*/ 	.word	0x00019110


	//   ....[3]....
        /*0270*/ 	.word	0x00019290


	//----- nvinfo : EIATTR_MAX_THREADS
	.align		4
.L_119:
        /*0274*/ 	.byte	0x04, 0x05
        /*0276*/ 	.short	(.L_121 - .L_120)
.L_120:
        /*0278*/ 	.word	0x00000080
        /*027c*/ 	.word	0x00000001
        /*0280*/ 	.word	0x00000001


	//----- nvinfo : EIATTR_CRS_STACK_SIZE
	.align		4
.L_121:
        /*0284*/ 	.byte	0x04, 0x1e
        /*0286*/ 	.short	(.L_123 - .L_122)
.L_122:
        /*0288*/ 	.word	0x00000000


	//----- nvinfo : EIATTR_CBANK_PARAM_SIZE
	.align		4
.L_123:
        /*028c*/ 	.byte	0x03, 0x19
        /*028e*/ 	.short	0x0038


	//----- nvinfo : EIATTR_PARAM_CBANK
	.align		4
        /*0290*/ 	.byte	0x04, 0x0a
        /*0292*/ 	.short	(.L_125 - .L_124)
	.align		4
.L_124:
        /*0294*/ 	.word	index@(.nv.constant0._ZN18transformer_engine33transpose_dbias_kernel_notalignedILi8ELi8ENS_52_GLOBAL__N__21b575c7_19_transpose_fusion_cu_821f04ea11TDBiasParamI13__nv_fp8_e4m3S3_fEEEEvT1_mmm)
        /*0298*/ 	.short	0x0210
        /*029a*/ 	.short	0x0038


	//----- nvinfo : EIATTR_SW_WAR
	.align		4
.L_125:
        /*029c*/ 	.byte	0x04, 0x36
        /*029e*/ 	.short	(.L_127 - .L_126)
.L_126:
        /*02a0*/ 	.word	0x00000008
.L_127:


//--------------------- .nv.info._ZN18transformer_engine22transpose_dbias_kernelILi8ELi8ENS_52_GLOBAL__N__21b575c7_19_transpose_fusion_cu_821f04ea11TDBiasParamI13__nv_fp8_e4m3S3_fEEEEvT1_mmm --------------------------
	.section	.nv.info._ZN18transformer_engine22transpose_dbias_kernelILi8ELi8ENS_52_GLOBAL__N__21b575c7_19_transpose_fusion_cu_821f04ea11TDBiasParamI13__nv_fp8_e4m3S3_fEEEEvT1_mmm,"",@"SHT_CUDA_INFO"
	.sectionflags	@""
	.align	4


	//----- nvinfo : EIATTR_CUDA_API_VERSION
	.align		4
        /*0000*/ 	.byte	0x04, 0x37
        /*0002*/ 	.short	(.L_129 - .L_128)
.L_128:
        /*0004*/ 	.word	0x00000082


	//----- nvinfo : EIATTR_KPARAM_INFO
	.align		4
.L_129:
        /*0008*/ 	.byte	0x04, 0x17
        /*000a*/ 	.short	(.L_131 - .L_130)
.L_130:
        /*000c*/ 	.word	0x00000000
        /*0010*/ 	.short	0x0003
        /*0012*/ 	.short	0x0030
        /*0014*/ 	.byte	0x00, 0xf0, 0x21, 0x00


	//----- nvinfo : EIATTR_KPARAM_INFO
	.align		4
.L_131:
        /*0018*/ 	.byte	0x04, 0x17
        /*001a*/ 	.short	(.L_133 - .L_132)
.L_132:
        /*001c*/ 	.word	0x00000000
        /*0020*/ 	.short	0x0002
        /*0022*/ 	.short	0x0028
        /*0024*/ 	.byte	0x00, 0xf0, 0x21, 0x00


	//----- nvinfo : EIATTR_KPARAM_INFO
	.align		4
.L_133:
        /*0028*/ 	.byte	0x04, 0x17
        /*002a*/ 	.short	(.L_135 - .L_134)
.L_134:
        /*002c*/ 	.word	0x00000000
        /*0030*/ 	.short	0x0001
        /*0032*/ 	.short	0x0020
        /*0034*/ 	.byte	0x00, 0xf0, 0x21, 0x00


	//----- nvinfo : EIATTR_KPARAM_INFO
	.align		4
.L_135:
        /*0038*/ 	.byte	0x04, 0x17
        /*003a*/ 	.short	(.L_137 - .L_136)
.L_136:
        /*003c*/ 	.word	0x00000000
        /*0040*/ 	.short	0x0000
        /*0042*/ 	.short	0x0000
        /*0044*/ 	.byte	0x00, 0xf0, 0x81, 0x00


	//----- nvinfo : EIATTR_SPARSE_MMA_MASK
	.align		4
.L_137:
        /*0048*/ 	.byte	0x03, 0x50
        /*004a*/ 	.short	0x0000


	//----- nvinfo : EIATTR_MAXREG_COUNT
	.align		4
        /*004c*/ 	.byte	0x03, 0x1b
        /*004e*/ 	.short	0x00ff


	//----- nvinfo : EIATTR_NUM_BARRIERS
	.align		4
        /*0050*/ 	.byte	0x02, 0x4c
        /*0052*/ 	.byte	0x01
	.zero		1


	//----- nvinfo : EIATTR_MERCURY_ISA_VERSION
	.align		4
        /*0054*/ 	.byte	0x03, 0x5f
        /*0056*/ 	.short	0x0101


	//----- nvinfo : EIATTR_COOP_GROUP_MASK_REGIDS
	.align		4
        /*0058*/ 	.byte	0x04, 0x29
        /*005a*/ 	.short	(.L_139 - .L_138)


	//   ....[0]....
.L_138:
        /*005c*/ 	.word	0xffffffff


	//   ....[1]....
        /*0060*/ 	.word	0xffffffff


	//   ....[2]....
        /*0064*/ 	.word	0xffffffff


	//   ....[3]....
        /*0068*/ 	.word	0xffffffff


	//   ....[4]....
        /*006c*/ 	.word	0xffffffff


	//   ....[5]....
        /*0070*/ 	.word	0xffffffff


	//   ....[6]....
        /*0074*/ 	.word	0xffffffff


	//   ....[7]....
        /*0078*/ 	.word	0xffffffff


	//   ....[8]....
        /*007c*/ 	.word	0xffffffff


	//   ....[9]....
        /*0080*/ 	.word	0xffffffff


	//   ....[10]....
        /*0084*/ 	.word	0xffffffff


	//   ....[11]....
        /*0088*/ 	.word	0xffffffff


	//   ....[12]....
        /*008c*/ 	.word	0xffffffff


	//   ....[13]....
        /*0090*/ 	.word	0xffffffff


	//   ....[14]....
        /*0094*/ 	.word	0xffffffff


	//   ....[15]....
        /*0098*/ 	.word	0xffffffff


	//   ....[16]....
        /*009c*/ 	.word	0xffffffff


	//   ....[17]....
        /*00a0*/ 	.word	0xffffffff


	//   ....[18]....
        /*00a4*/ 	.word	0xffffffff


	//   ....[19]....
        /*00a8*/ 	.word	0xffffffff


	//   ....[20]....
        /*00ac*/ 	.word	0xffffffff


	//   ....[21]....
        /*00b0*/ 	.word	0xffffffff


	//   ....[22]....
        /*00b4*/ 	.word	0xffffffff


	//   ....[23]....
        /*00b8*/ 	.word	0xffffffff


	//   ....[24]....
        /*00bc*/ 	.word	0xffffffff


	//   ....[25]....
        /*00c0*/ 	.word	0xffffffff


	//   ....[26]....
        /*00c4*/ 	.word	0xffffffff


	//   ....[27]....
        /*00c8*/ 	.word	0xffffffff


	//   ....[28]....
        /*00cc*/ 	.word	0xffffffff


	//   ....[29]....
        /*00d0*/ 	.word	0xffffffff


	//   ....[30]....
        /*00d4*/ 	.word	0xffffffff


	//   ....[31]....
        /*00d8*/ 	.word	0xffffffff


	//   ....[32]....
        /*00dc*/ 	.word	0xffffffff


	//   ....[33]....
        /*00e0*/ 	.word	0xffffffff


	//   ....[34]....
        /*00e4*/ 	.word	0xffffffff


	//   ....[35]....
        /*00e8*/ 	.word	0xffffffff


	//   ....[36]....
        /*00ec*/ 	.word	0xffffffff


	//   ....[37]....
        /*00f0*/ 	.word	0xffffffff


	//   ....[38]....
        /*00f4*/ 	.word	0xffffffff


	//   ....[39]....
        /*00f8*/ 	.word	0xffffffff


	//   ....[40]....
        /*00fc*/ 	.word	0xffffffff


	//   ....[41]....
        /*0100*/ 	.word	0xffffffff


	//   ....[42]....
        /*0104*/ 	.word	0xffffffff


	//   ....[43]....
        /*0108*/ 	.word	0xffffffff


	//   ....[44]....
        /*010c*/ 	.word	0xffffffff


	//   ....[45]....
        /*0110*/ 	.word	0xffffffff


	//   ....[46]....
        /*0114*/ 	.word	0xffffffff


	//   ....[47]....
        /*0118*/ 	.word	0xffffffff


	//   ....[48]....
        /*011c*/ 	.word	0xffffffff


	//   ....[49]....
        /*0120*/ 	.word	0xffffffff


	//   ....[50]....
        /*0124*/ 	.word	0xffffffff


	//   ....[51]....
        /*0128*/ 	.word	0xffffffff


	//   ....[52]....
        /*012c*/ 	.word	0xffffffff


	//   ....[53]....
        /*0130*/ 	.word	0xffffffff


	//   ....[54]....
        /*0134*/ 	.word	0xffffffff


	//   ....[55]....
        /*0138*/ 	.word	0xffffffff


	//   ....[56]....
        /*013c*/ 	.word	0xffffffff


	//   ....[57]....
        /*0140*/ 	.word	0xffffffff


	//   ....[58]....
        /*0144*/ 	.word	0xffffffff


	//   ....[59]....
        /*0148*/ 	.word	0xffffffff


	//   ....[60]....
        /*014c*/ 	.word	0xffffffff


	//   ....[61]....
        /*0150*/ 	.word	0xffffffff


	//   ....[62]....
        /*0154*/ 	.word	0xffffffff


	//   ....[63]....
        /*0158*/ 	.word	0xffffffff


	//----- nvinfo : EIATTR_COOP_GROUP_INSTR_OFFSETS
	.align		4
.L_139:
        /*015c*/ 	.byte	0x04, 0x28
        /*015e*/ 	.short	(.L_141 - .L_140)


	//   ....[0]....
.L_140:
        /*0160*/ 	.word	0x00002490


	//   ....[1]....
        /*0164*/ 	.word	0x00002520


	//   ....[2]....
        /*0168*/ 	.word	0x00002550


	//   ....[3]....
        /*016c*/ 	.word	0x00002570


	//   ....[4]....
        /*0170*/ 	.word	0x00002590


	//   ....[5]....
        /*0174*/ 	.word	0x000025a0


	//   ....[6]....
        /*0178*/ 	.word	0x000025b0


	//   ....[7]....
        /*017c*/ 	.word	0x000025c0


	//   ....[8]....
        /*0180*/ 	.word	0x00003ec0


	//   ....[9]....
        /*0184*/ 	.word	0x00003ef0


	//   ....[10]....
        /*0188*/ 	.word	0x00003f00


	//   ....[11]....
        /*018c*/ 	.word	0x00003f20


	//   ....[12]....
        /*0190*/ 	.word	0x00003f40


	//   ....[13]....
        /*0194*/ 	.word	0x00003f60


	//   ....[14]....
        /*0198*/ 	.word	0x00003f80


	//   ....[15]....
        /*019c*/ 	.word	0x00003f90


	//   ....[16]....
        /*01a0*/ 	.word	0x00005aa0


	//   ....[17]....
        /*01a4*/ 	.word	0x00005b40


	//   ....[18]....
        /*01a8*/ 	.word	0x00005bf0


	//   ....[19]....
        /*01ac*/ 	.word	0x00005c00


	//   ....[20]....
        /*01b0*/ 	.word	0x00005c10


	//   ....[21]....
        /*01b4*/ 	.word	0x00005c20


	//   ....[22]....
        /*01b8*/ 	.word	0x00005c30


	//   ....[23]....
        /*01bc*/ 	.word	0x00005c40


	//   ....[24]....
        /*01c0*/ 	.word	0x00007610


	//   ....[25]....
        /*01c4*/ 	.word	0x00007660


	//   ....[26]....
        /*01c8*/ 	.word	0x00007740


	//   ....[27]....
        /*01cc*/ 	.word	0x000077e0


	//   ....[28]....
        /*01d0*/ 	.word	0x00007820


	//   ....[29]....
        /*01d4*/ 	.word	0x00007850


	//   ....[30]....
        /*01d8*/ 	.word	0x00007880


	//   ....[31]....
        /*01dc*/ 	.word	0x00007a50


	//   ....[32]....
        /*01e0*/ 	.word	0x00009190


	//   ....[33]....
        /*01e4*/ 	.word	0x000091a0


	//   ....[34]....
        /*01e8*/ 	.word	0x000091c0


	//   ....[35]....
        /*01ec*/ 	.word	0x000091f0


	//   ....[36]....
        /*01f0*/ 	.word	0x000092f0


	//   ....[37]....
        /*01f4*/ 	.word	0x00009440


	//   ....[38]....
        /*01f8*/ 	.word	0x00009470


	//   ....[39]....
        /*01fc*/ 	.word	0x000094a0


	//   ....[40]....
        /*0200*/ 	.word	0x0000ad20


	//   ....[41]....
        /*0204*/ 	.word	0x0000ad50


	//   ....[42]....
        /*0208*/ 	.word	0x0000ad80


	//   ....[43]....
        /*020c*/ 	.word	0x0000add0


	//   ....[44]....
        /*0210*/ 	.word	0x0000aec0


	//   ....[45]....
        /*0214*/ 	.word	0x0000af50


	//   ....[46]....
        /*0218*/ 	.word	0x0000af90


	//   ....[47]....
        /*021c*/ 	.word	0x0000afb0


	//   ....[48]....
        /*0220*/ 	.word	0x0000c8e0


	//   ....[49]....
        /*0224*/ 	.word	0x0000c8f0


	//   ....[50]....
        /*0228*/ 	.word	0x0000c900


	//   ....[51]....
        /*022c*/ 	.word	0x0000c910


	//   ....[52]....
        /*0230*/ 	.word	0x0000c940


	//   ....[53]....
        /*0234*/ 	.word	0x0000ca30


	//   ....[54]....
        /*0238*/ 	.word	0x0000cbd0


	//   ....[55]....
        /*023c*/ 	.word	0x0000ccf0


	//   ....[56]....
        /*0240*/ 	.word	0x0000e070


	//   ....[57]....
        /*0244*/ 	.word	0x0000e630


	//   ....[58]....
        /*0248*/ 	.word	0x0000e650


	//   ....[59]....
        /*024c*/ 	.word	0x0000e660


	//   ....[60]....
        /*0250*/ 	.word	0x0000e670


	//   ....[61]....
        /*0254*/ 	.word	0x0000e680


	//   ....[62]....
        /*0258*/ 	.word	0x0000e690


	//   ....[63]....
        /*025c*/ 	.word	0x0000e6a0


	//----- nvinfo : EIATTR_EXIT_INSTR_OFFSETS
	.align		4
.L_141:
        /*0260*/ 	.byte	0x04, 0x1c
        /*0262*/ 	.short	(.L_143 - .L_142)


	//   ....[0]....
.L_142:
        /*0264*/ 	.word	0x000000a0


	//   ....[1]....
        /*0268*/ 	.word	0x00010100


	//   ....[2]....
        /*026c*/ 	.word	0x000103b0


	//----- nvinfo : EIATTR_MAX_THREADS
	.align		4
.L_143:
        /*0270*/ 	.byte	0x04, 0x05
        /*0272*/ 	.short	(.L_145 - .L_144)
.L_144:
        /*0274*/ 	.word	0x00000080
        /*0278*/ 	.word	0x00000001
        /*027c*/ 	.word	0x00000001


	//----- nvinfo : EIATTR_CRS_STACK_SIZE
	.align		4
.L_145:
        /*0280*/ 	.byte	0x04, 0x1e
        /*0282*/ 	.short	(.L_147 - .L_146)
.L_146:
        /*0284*/ 	.word	0x00000000


	//----- nvinfo : EIATTR_CBANK_PARAM_SIZE
	.align		4
.L_147:
        /*0288*/ 	.byte	0x03, 0x19
        /*028a*/ 	.short	0x0038


	//----- nvinfo : EIATTR_PARAM_CBANK
	.align		4
        /*028c*/ 	.byte	0x04, 0x0a
        /*028e*/ 	.short	(.L_149 - .L_148)
	.align		4
.L_148:
        /*0290*/ 	.word	index@(.nv.constant0._ZN18transformer_engine22transpose_dbias_kernelILi8ELi8ENS_52_GLOBAL__N__21b575c7_19_transpose_fusion_cu_821f04ea11TDBiasParamI13__nv_fp8_e4m3S3_fEEEEvT1_mmm)
        /*0294*/ 	.short	0x0210
        /*0296*/ 	.short	0x0038


	//----- nvinfo : EIATTR_SW_WAR
	.align		4
.L_149:
        /*0298*/ 	.byte	0x04, 0x36
        /*029a*/ 	.short	(.L_151 - .L_150)
.L_150:
        /*029c*/ 	.word	0x00000008
.L_151:


//--------------------- .nv.info._ZN18transformer_engine33transpose_dbias_kernel_notalignedILi8ELi8ENS_52_GLOBAL__N__21b575c7_19_transpose_fusion_cu_821f04ea11TDBiasParamI13__nv_fp8_e5m2S3_fEEEEvT1_mmm --------------------------
	.section	.nv.info._ZN18transformer_engine33transpose_dbias_kernel_notalignedILi8ELi8ENS_52_GLOBAL__N__21b575c7_19_transpose_fusion_cu_821f04ea11TDBiasParamI13__nv_fp8_e5m2S3_fEEEEvT1_mmm,"",@"SHT_CUDA_INFO"
	.sectionflags	@""
	.align	4


	//----- nvinfo : EIATTR_CUDA_API_VERSION
	.align		4
        /*0000*/ 	.byte	0x04, 0x37
        /*0002*/ 	.short	(.L_153 - .L_152)
.L_152:
        /*0004*/ 	.word	0x00000082


	//----- nvinfo : EIATTR_KPARAM_INFO
	.align		4
.L_153:
        /*0008*/ 	.byte	0x04, 0x17
        /*000a*/ 	.short	(.L_155 - .L_154)
.L_154:
        /*000c*/ 	.word	0x00000000
        /*0010*/ 	.short	0x0003
        /*0012*/ 	.short	0x0030
        /*0014*/ 	.byte	0x00, 0xf0, 0x21, 0x00


	//----- nvinfo : EIATTR_KPARAM_INFO
	.align		4
.L_155:
        /*0018*/ 	.byte	0x04, 0x17
        /*001a*/ 	.short	(.L_157 - .L_156)
.L_156:
        /*001c*/ 	.word	0x00000000
        /*0020*/ 	.short	0x0002
        /*0022*/ 	.short	0x0028
        /*0024*/ 	.byte	0x00, 0xf0, 0x21, 0x00


	//----- nvinfo : EIATTR_KPARAM_INFO
	.align		4
.L_157:
        /*0028*/ 	.byte	0x04, 0x17
        /*002a*/ 	.short	(.L_159 - .L_158)
.L_158:
        /*002c*/ 	.word	0x00000000
        /*0030*/ 	.short	0x0001
        /*0032*/ 	.short	0x0020
        /*0034*/ 	.byte	0x00, 0xf0, 0x21, 0x00


	//----- nvinfo : EIATTR_KPARAM_INFO
	.align		4
.L_159:
        /*0038*/ 	.byte	0x04, 0x17
        /*003a*/ 	.short	(.L_161 - .L_160)
.L_160:
        /*003c*/ 	.word	0x00000000
        /*0040*/ 	.short	0x0000
        /*0042*/ 	.short	0x0000
        /*0044*/ 	.byte	0x00, 0xf0, 0x81, 0x00


	//----- nvinfo : EIATTR_SPARSE_MMA_MASK
	.align		4
.L_161:
        /*0048*/ 	.byte	0x03, 0x50
        /*004a*/ 	.short	0x0000


	//----- nvinfo : EIATTR_MAXREG_COUNT
	.align		4
        /*004c*/ 	.byte	0x03, 0x1b
        /*004e*/ 	.short	0x00ff


	//----- nvinfo : EIATTR_NUM_BARRIERS
	.align		4
        /*0050*/ 	.byte	0x02, 0x4c
        /*0052*/ 	.byte	0x01
	.zero		1


	//----- nvinfo : EIATTR_MERCURY_ISA_VERSION
	.align		4
        /*0054*/ 	.byte	0x03, 0x5f
        /*0056*/ 	.short	0x0101


	//----- nvinfo : EIATTR_COOP_GROUP_MASK_REGIDS
	.align		4
        /*0058*/ 	.byte	0x04, 0x29
        /*005a*/ 	.short	(.L_163 - .L_162)


	//   ....[0]....
.L_162:
        /*005c*/ 	.word	0xffffffff


	//   ....[1]....
        /*0060*/ 	.word	0xffffffff


	//   ....[2]....
        /*0064*/ 	.word	0xffffffff


	//   ....[3]....
        /*0068*/ 	.word	0xffffffff


	//   ....[4]....
        /*006c*/ 	.word	0xffffffff


	//   ....[5]....
        /*0070*/ 	.word	0xffffffff


	//   ....[6]....
        /*0074*/ 	.word	0xffffffff


	//   ....[7]....
        /*0078*/ 	.word	0xffffffff


	//   ....[8]....
        /*007c*/ 	.word	0xffffffff


	//   ....[9]....
        /*0080*/ 	.word	0xffffffff


	//   ....[10]....
        /*0084*/ 	.word	0xffffffff


	//   ....[11]....
        /*0088*/ 	.word	0xffffffff


	//   ....[12]....
        /*008c*/ 	.word	0xffffffff


	//   ....[13]....
        /*0090*/ 	.word	0xffffffff


	//   ....[14]....
        /*0094*/ 	.word	0xffffffff


	//   ....[15]....
        /*0098*/ 	.word	0xffffffff


	//   ....[16]....
        /*009c*/ 	.word	0xffffffff


	//   ....[17]....
        /*00a0*/ 	.word	0xffffffff


	//   ....[18]....
        /*00a4*/ 	.word	0xffffffff


	//   ....[19]....
        /*00a8*/ 	.word	0xffffffff


	//   ....[20]....
        /*00ac*/ 	.word	0xffffffff


	//   ....[21]....
        /*00b0*/ 	.word	0xffffffff


	//   ....[22]....
        /*00b4*/ 	.word	0xffffffff


	//   ....[23]....
        /*00b8*/ 	.word	0xffffffff


	//   ....[24]....
        /*00bc*/ 	.word	0xffffffff


	//   ....[25]....
        /*00c0*/ 	.word	0xffffffff


	//   ....[26]....
        /*00c4*/ 	.word	0xffffffff


	//   ....[27]....
        /*00c8*/ 	.word	0xffffffff


	//   ....[28]....
        /*00cc*/ 	.word	0xffffffff


	//   ....[29]....
        /*00d0*/ 	.word	0xffffffff


	//   ....[30]....
        /*00d4*/ 	.word	0xffffffff


	//   ....[31]....
        /*00d8*/ 	.word	0xffffffff


	//   ....[32]....
        /*00dc*/ 	.word	0xffffffff


	//   ....[33]....
        /*00e0*/ 	.word	0xffffffff


	//   ....[34]....
        /*00e4*/ 	.word	0xffffffff


	//   ....[35]....
        /*00e8*/ 	.word	0xffffffff


	//   ....[36]....
        /*00ec*/ 	.word	0xffffffff


	//   ....[37]....
        /*00f0*/ 	.word	0xffffffff


	//   ....[38]....
        /*00f4*/ 	.word	0xffffffff


	//   ....[39]....
        /*00f8*/ 	.word	0xffffffff


	//   ....[40]....
        /*00fc*/ 	.word	0xffffffff


	//   ....[41]....
        /*0100*/ 	.word	0xffffffff


	//   ....[42]....
        /*0104*/ 	.word	0xffffffff


	//   ....[43]....
        /*0108*/ 	.word	0xffffffff


	//   ....[44]....
        /*010c*/ 	.word	0xffffffff


	//   ....[45]....
        /*0110*/ 	.word	0xffffffff


	//   ....[46]....
        /*0114*/ 	.word	0xffffffff


	//   ....[47]....
        /*0118*/ 	.word	0xffffffff


	//   ....[48]....
        /*011c*/ 	.word	0xffffffff


	//   ....[49]....
        /*0120*/ 	.word	0xffffffff


	//   ....[50]....
        /*0124*/ 	.word	0xffffffff


	//   ....[51]....
        /*0128*/ 	.word	0xffffffff


	//   ....[52]....
        /*012c*/ 	.word	0xffffffff


	//   ....[53]....
        /*0130*/ 	.word	0xffffffff


	//   ....[54]....
        /*0134*/ 	.word	0xffffffff


	//   ....[55]....
        /*0138*/ 	.word	0xffffffff


	//   ....[56]....
        /*013c*/ 	.word	0xffffffff


	//   ....[57]....
        /*0140*/ 	.word	0xffffffff


	//   ....[58]....
        /*0144*/ 	.word	0xffffffff


	//   ....[59]....
        /*0148*/ 	.word	0xffffffff


	//   ....[60]....
        /*014c*/ 	.word	0xffffffff


	//   ....[61]....
        /*0150*/ 	.word	0xffffffff


	//   ....[62]....
        /*0154*/ 	.word	0xffffffff


	//   ....[63]....
        /*0158*/ 	.word	0xffffffff


	//----- nvinfo : EIATTR_COOP_GROUP_INSTR_OFFSETS
	.align		4
.L_163:
        /*015c*/ 	.byte	0x04, 0x28
        /*015e*/ 	.short	(.L_165 - .L_164)


	//   ....[0]....
.L_164:
        /*0160*/ 	.word	0x00003740


	//   ....[1]....
        /*0164*/ 	.word	0x00003770


	//   ....[2]....
        /*0168*/ 	.word	0x000037a0


	//   ....[3]....
        /*016c*/ 	.word	0x000037d0


	//   ....[4]....
        /*0170*/ 	.word	0x000037e0


	//   ....[5]....
        /*0174*/ 	.word	0x000037f0


	//   ....[6]....
        /*0178*/ 	.word	0x00003800


	//   ....[7]....
        /*017c*/ 	.word	0x00003810


	//   ....[8]....
        /*0180*/ 	.word	0x00005dd0


	//   ....[9]....
        /*0184*/ 	.word	0x00005e10


	//   ....[10]....
        /*0188*/ 	.word	0x00005e50


	//   ....[11]....
        /*018c*/ 	.word	0x00005e90


	//   ....[12]....
        /*0190*/ 	.word	0x00005ed0


	//   ....[13]....
        /*0194*/ 	.word	0x00005f00


	//   ....[14]....
        /*0198*/ 	.word	0x00005f30


	//   ....[15]....
        /*019c*/ 	.word	0x00006000


	//   ....[16]....
        /*01a0*/ 	.word	0x00008720


	//   ....[17]....
        /*01a4*/ 	.word	0x00008760


	//   ....[18]....
        /*01a8*/ 	.word	0x000087a0


	//   ....[19]....
        /*01ac*/ 	.word	0x000087e0


	//   ....[20]....
        /*01b0*/ 	.word	0x00008800


	//   ....[21]....
        /*01b4*/ 	.word	0x00008840


	//   ....[22]....
        /*01b8*/ 	.word	0x00008860


	//   ....[23]....
        /*01bc*/ 	.word	0x00008890


	//   ....[24]....
        /*01c0*/ 	.word	0x0000aff0


	//   ....[25]....
        /*01c4*/ 	.word	0x0000b030


	//   ....[26]....
        /*01c8*/ 	.word	0x0000b070


	//   ....[27]....
        /*01cc*/ 	.word	0x0000b0a0


	//   ....[28]....
        /*01d0*/ 	.word	0x0000b0d0


	//   ....[29]....
        /*01d4*/ 	.word	0x0000b0f0


	//   ....[30]....
        /*01d8*/ 	.word	0x0000b140


	//   ....[31]....
        /*01dc*/ 	.word	0x0000b180


	//   ....[32]....
        /*01e0*/ 	.word	0x0000d8b0


	//   ....[33]....
        /*01e4*/ 	.word	0x0000d8f0


	//   ....[34]....
        /*01e8*/ 	.word	0x0000d920


	//   ....[35]....
        /*01ec*/ 	.word	0x0000d960


	//   ....[36]....
        /*01f0*/ 	.word	0x0000d990


	//   ....[37]....
        /*01f4*/ 	.word	0x0000d9d0


	//   ....[38]....
        /*01f8*/ 	.word	0x0000da00


	//   ....[39]....
        /*01fc*/ 	.word	0x0000da30


	//   ....[40]....
        /*0200*/ 	.word	0x000103d0


	//   ....[41]....
        /*0204*/ 	.word	0x00010400


	//   ....[42]....
        /*0208*/ 	.word	0x00010430


	//   ....[43]....
        /*020c*/ 	.word	0x00010460


	//   ....[44]....
        /*0210*/ 	.word	0x00010480


	//   ....[45]....
        /*0214*/ 	.word	0x00010490


	//   ....[46]....
        /*0218*/ 	.word	0x000104b0


	//   ....[47]....
        /*021c*/ 	.word	0x000104e0


	//   ....[48]....
        /*0220*/ 	.word	0x00014980


	//   ....[49]....
        /*0224*/ 	.word	0x00014a30


	//   ....[50]....
        /*0228*/ 	.word	0x00014ba0


	//   ....[51]....
        /*022c*/ 	.word	0x00014be0


	//   ....[52]....
        /*0230*/ 	.word	0x00014c20


	//   ....[53]....
        /*0234*/ 	.word	0x00014c60


	//   ....[54]....
        /*0238*/ 	.word	0x00014c90


	//   ....[55]....
        /*023c*/ 	.word	0x00014cc0


	//   ....[56]....
        /*0240*/ 	.word	0x00014cf0


	//   ....[57]....
        /*0244*/ 	.word	0x00014d30


	//   ....[58]....
        /*0248*/ 	.word	0x00014d70


	//   ....[59]....
        /*024c*/ 	.word	0x00014d90


	//   ....[60]....
        /*0250*/ 	.word	0x00014db0


	//   ....[61]....
        /*0254*/ 	.word	0x00014de0


	//   ....[62]....
        /*0258*/ 	.word	0x00014e10


	//   ....[63]....
        /*025c*/ 	.word	0x00014e40


	//----- nvinfo : EIATTR_EXIT_INSTR_OFFSETS
	.align		4
.L_165:
        /*0260*/ 	.byte	0x04, 0x1c
        /*0262*/ 	.short	(.L_167 - .L_166)


	//   ....[0]....
.L_166:
        /*0264*/ 	.word	0x000000d0


	//   ....[1]....
        /*0268*/ 	.word	0x00018f70


	//   ....[2]....
        /*026c*/ 	.word	0x00019110


	//   ....[3]....
        /*0270*/ 	.word	0x00019290


	//----- nvinfo : EIATTR_MAX_THREADS
	.align		4
.L_167:
        /*0274*/ 	.byte	0x04, 0x05
        /*0276*/ 	.short	(.L_169 - .L_168)
.L_168:
        /*0278*/ 	.word	0x00000080
        /*027c*/ 	.word	0x00000001
        /*0280*/ 	.word	0x00000001


	//----- nvinfo : EIATTR_CRS_STACK_SIZE
	.align		4
.L_169:
        /*0284*/ 	.byte	0x04, 0x1e
        /*0286*/ 	.short	(.L_171 - .L_170)
.L_170:
        /*0288*/ 	.word	0x00000000


	//----- nvinfo : EIATTR_CBANK_PARAM_SIZE
	.align		4
.L_171:
        /*028c*/ 	.byte	0x03, 0x19
        /*028e*/ 	.short	0x0038


	//----- nvinfo : EIATTR_PARAM_CBANK
	.align		4
        /*0290*/ 	.byte	0x04, 0x0a
        /*0292*/ 	.short	(.L_173 - .L_172)
	.align		4
.L_172:
        /*0294*/ 	.word	index@(.nv.constant0._ZN18transformer_engine33transpose_dbias_kernel_notalignedILi8ELi8ENS_52_GLOBAL__N__21b575c7_19_transpose_fusion_cu_821f04ea11TDBiasParamI13__nv_fp8_e5m2S3_fEEEEvT1_mmm)
        /*0298*/ 	.short	0x0210
        /*029a*/ 	.short	0x0038


	//----- nvinfo : EIATTR_SW_WAR
	.align		4
.L_173:
        /*029c*/ 	.byte	0x04, 0x36
        /*029e*/ 	.short	(.L_175 - .L_174)
.L_174:
        /*02a0*/ 	.word	0x00000008
.L_175:


//--------------------- .nv.info._ZN18transformer_engine22transpose_dbias_kernelILi8ELi8ENS_52_GLOBAL__N__21b575c7_19_transpose_fusion_cu_821f04ea11TDBiasParamI13__nv_fp8_e5m2S3_fEEEEvT1_mmm --------------------------
	.section	.nv.info._ZN18transformer_engine22transpose_dbias_kernelILi8ELi8ENS_52_GLOBAL__N__21b575c7_19_transpose_fusion_cu_821f04ea11TDBiasParamI13__nv_fp8_e5m2S3_fEEEEvT1_mmm,"",@"SHT_CUDA_INFO"
	.sectionflags	@""
	.align	4


	//----- nvinfo : EIATTR_CUDA_API_VERSION
	.align		4
        /*0000*/ 	.byte	0x04, 0x37
        /*0002*/ 	.short	(.L_177 - .L_176)
.L_176:
        /*0004*/ 	.word	0x00000082


	//----- nvinfo : EIATTR_KPARAM_INFO
	.align		4
.L_177:
        /*0008*/ 	.byte	0x04, 0x17
        /*000a*/ 	.short	(.L_179 - .L_178)
.L_178:
        /*000c*/ 	.word	0x00000000
        /*0010*/ 	.short	0x0003
        /*0012*/ 	.short	0x0030
        /*0014*/ 	.byte	0x00, 0xf0, 0x21, 0x00


	//----- nvinfo : EIATTR_KPARAM_INFO
	.align		4
.L_179:
        /*0018*/ 	.byte	0x04, 0x17
        /*001a*/ 	.short	(.L_181 - .L_180)
.L_180:
        /*001c*/ 	.word	0x00000000
        /*0020*/ 	.short	0x0002
        /*0022*/ 	.short	0x0028
        /*0024*/ 	.byte	0x00, 0xf0, 0x21, 0x00


	//----- nvinfo : EIATTR_KPARAM_INFO
	.align		4
.L_181:
        /*0028*/ 	.byte	0x04, 0x17
        /*002a*/ 	.short	(.L_183 - .L_182)
.L_182:
        /*002c*/ 	.word	0x00000000
        /*0030*/ 	.short	0x0001
        /*0032*/ 	.short	0x0020
        /*0034*/ 	.byte	0x00, 0xf0, 0x21, 0x00


	//----- nvinfo : EIATTR_KPARAM_INFO
	.align		4
.L_183:
        /*0038*/ 	.byte	0x04, 0x17
        /*003a*/ 	.short	(.L_185 - .L_184)
.L_184:
        /*003c*/ 	.word	0x00000000
        /*0040*/ 	.short	0x0000
        /*0042*/ 	.short	0x0000
        /*0044*/ 	.byte	0x00, 0xf0, 0x81, 0x00


	//----- nvinfo : EIATTR_SPARSE_MMA_MASK
	.align		4
.L_185:
        /*0048*/ 	.byte	0x03, 0x50
        /*004a*/ 	.short	0x0000


	//----- nvinfo : EIATTR_MAXREG_COUNT
	.align		4
        /*004c*/ 	.byte	0x03, 0x1b
        /*004e*/ 	.short	0x00ff


	//----- nvinfo : EIATTR_NUM_BARRIERS
	.align		4
        /*0050*/ 	.byte	0x02, 0x4c
        /*0052*/ 	.byte	0x01
	.zero		1


	//----- nvinfo : EIATTR_MERCURY_ISA_VERSION
	.align		4
        /*0054*/ 	.byte	0x03, 0x5f
        /*0056*/ 	.short	0x0101


	//----- nvinfo : EIATTR_COOP_GROUP_MASK_REGIDS
	.align		4
        /*0058*/ 	.byte	0x04, 0x29
        /*005a*/ 	.short	(.L_187 - .L_186)


	//   ....[0]....
.L_186:
        /*005c*/ 	.word	0xffffffff


	//   ....[1]....
        /*0060*/ 	.word	0xffffffff


	//   ....[2]....
        /*0064*/ 	.word	0xffffffff


	//   ....[3]....
        /*0068*/ 	.word	0xffffffff


	//   ....[4]....
        /*006c*/ 	.word	0xffffffff


	//   ....[5]....
        /*0070*/ 	.word	0xffffffff


	//   ....[6]....
        /*0074*/ 	.word	0xffffffff


	//   ....[7]....
        /*0078*/ 	.word	0xffffffff


	//   ....[8]....
        /*007c*/ 	.word	0xffffffff


	//   ....[9]....
        /*0080*/ 	.word	0xffffffff


	//   ....[10]....
        /*0084*/ 	.word	0xffffffff


	//   ....[11]....
        /*0088*/ 	.word	0xffffffff


	//   ....[12]....
        /*008c*/ 	.word	0xffffffff


	//   ....[13]....
        /*0090*/ 	.word	0xffffffff


	//   ....[14]....
        /*0094*/ 	.word	0xffffffff


	//   ....[15]....
        /*0098*/ 	.word	0xffffffff


	//   ....[16]....
        /*009c*/ 	.word	0xffffffff


	//   ....[17]....
        /*00a0*/ 	.word	0xffffffff


	//   ....[18]....
        /*00a4*/ 	.word	0xffffffff


	//   ....[19]....
        /*00a8*/ 	.word	0xffffffff


	//   ....[20]....
        /*00ac*/ 	.word	0xffffffff


	//   ....[21]....
        /*00b0*/ 	.word	0xffffffff


	//   ....[22]....
        /*00b4*/ 	.word	0xffffffff


	//   ....[23]....
        /*00b8*/ 	.word	0xffffffff


	//   ....[24]....
        /*00bc*/ 	.word	0xffffffff


	//   ....[25]....
        /*00c0*/ 	.word	0xffffffff


	//   ....[26]....
        /*00c4*/ 	.word	0xffffffff


	//   ....[27]....
        /*00c8*/ 	.word	0xffffffff


	//   ....[28]....
        /*00cc*/ 	.word	0xffffffff


	//   ....[29]....
        /*00d0*/ 	.word	0xffffffff


	//   ....[30]....
        /*00d4*/ 	.word	0xffffffff


	//   ....[31]....
        /*00d8*/ 	.word	0xffffffff


	//   ....[32]....
        /*00dc*/ 	.word	0xffffffff


	//   ....[33]....
        /*00e0*/ 	.word	0xffffffff


	//   ....[34]....
        /*00e4*/ 	.word	0xffffffff


	//   ....[35]....
        /*00e8*/ 	.word	0xffffffff


	//   ....[36]....
        /*00ec*/ 	.word	0xffffffff


	//   ....[37]....
        /*00f0*/ 	.word	0xffffffff


	//   ....[38]....
        /*00f4*/ 	.word	0xffffffff


	//   ....[39]....
        /*00f8*/ 	.word	0xffffffff


	//   ....[40]....
        /*00fc*/ 	.word	0xffffffff


	//   ....[41]....
        /*0100*/ 	.word	0xffffffff


	//   ....[42]....
        /*0104*/ 	.word	0xffffffff


	//   ....[43]....
        /*0108*/ 	.word	0xffffffff


	//   ....[44]....
        /*010c*/ 	.word	0xffffffff


	//   ....[45]....
        /*0110*/ 	.word	0xffffffff


	//   ....[46]....
        /*0114*/ 	.word	0xffffffff


	//   ....[47]....
        /*0118*/ 	.word	0xffffffff


	//   ....[48]....
        /*011c*/ 	.word	0xffffffff


	//   ....[49]....
        /*0120*/ 	.word	0xffffffff


	//   ....[50]....
        /*0124*/ 	.word	0xffffffff


	//   ....[51]....
        /*0128*/ 	.word	0xffffffff


	//   ....[52]....
        /*012c*/ 	.word	0xffffffff


	//   ....[53]....
        /*0130*/ 	.word	0xffffffff


	//   ....[54]....
        /*0134*/ 	.word	0xffffffff


	//   ....[55]....
        /*0138*/ 	.word	0xffffffff


	//   ....[56]....
        /*013c*/ 	.word	0xffffffff


	//   ....[57]....
        /*0140*/ 	.word	0xffffffff


	//   ....[58]....
        /*0144*/ 	.word	0xffffffff


	//   ....[59]....
        /*0148*/ 	.word	0xffffffff


	//   ....[60]....
        /*014c*/ 	.word	0xffffffff


	//   ....[61]....
        /*0150*/ 	.word	0xffffffff


	//   ....[62]....
        /*0154*/ 	.word	0xffffffff


	//   ....[63]....
        /*0158*/ 	.word	0xffffffff


	//----- nvinfo : EIATTR_COOP_GROUP_INSTR_OFFSETS
	.align		4
.L_187:
        /*015c*/ 	.byte	0x04, 0x28
        /*015e*/ 	.short	(.L_189 - .L_188)


	//   ....[0]....
.L_188:
        /*0160*/ 	.word	0x00002490


	//   ....[1]....
        /*0164*/ 	.word	0x00002520


	//   ....[2]....
        /*0168*/ 	.word	0x00002550


	//   ....[3]....
        /*016c*/ 	.word	0x00002570


	//   ....[4]....
        /*0170*/ 	.word	0x00002590


	//   ....[5]....
        /*0174*/ 	.word	0x000025a0


	//   ....[6]....
        /*0178*/ 	.word	0x000025b0


	//   ....[7]....
        /*017c*/ 	.word	0x000025c0


	//   ....[8]....
        /*0180*/ 	.word	0x00003ec0


	//   ....[9]....
        /*0184*/ 	.word	0x00003ef0


	//   ....[10]....
        /*0188*/ 	.word	0x00003f00


	//   ....[11]....
        /*018c*/ 	.word	0x00003f20


	//   ....[12]....
        /*0190*/ 	.word	0x00003f40


	//   ....[13]....
        /*0194*/ 	.word	0x00003f60


	//   ....[14]....
        /*0198*/ 	.word	0x00003f80


	//   ....[15]....
        /*019c*/ 	.word	0x00003f90


	//   ....[16]....
        /*01a0*/ 	.word	0x00005aa0


	//   ....[17]....
        /*01a4*/ 	.word	0x00005b40


	//   ....[18]....
        /*01a8*/ 	.word	0x00005bf0


	//   ....[19]....
        /*01ac*/ 	.word	0x00005c00


	//   ....[20]....
        /*01b0*/ 	.word	0x00005c10


	//   ....[21]....
        /*01b4*/ 	.word	0x00005c20


	//   ....[22]....
        /*01b8*/ 	.word	0x00005c30


	//   ....[23]....
        /*01bc*/ 	.word	0x00005c40


	//   ....[24]....
        /*01c0*/ 	.word	0x00007610


	//   ....[25]....
        /*01c4*/ 	.word	0x00007660


	//   ....[26]....
        /*01c8*/ 	.word	0x00007740


	//   ....[27]....
        /*01cc*/ 	.word	0x000077e0


	//   ....[28]....
        /*01d0*/ 	.word	0x00007820


	//   ....[29]....
        /*01d4*/ 	.word	0x00007850


	//   ....[30]....
        /*01d8*/ 	.word	0x00007880


	//   ....[31]....
        /*01dc*/ 	.word	0x00007a50


	//   ....[32]....
        /*01e0*/ 	.word	0x00009190


	//   ....[33]....
        /*01e4*/ 	.word	0x000091a0


	//   ....[34]....
        /*01e8*/ 	.word	0x000091c0


	//   ....[35]....
        /*01ec*/ 	.word	0x000091f0


	//   ....[36]....
        /*01f0*/ 	.word	0x000092f0


	//   ....[37]....
        /*01f4*/ 	.word	0x00009440


	//   ....[38]....
        /*01f8*/ 	.word	0x00009470


	//   ....[39]....
        /*01fc*/ 	.word	0x000094a0


	//   ....[40]....
        /*0200*/ 	.word	0x0000ad20


	//   ....[41]....
        /*0204*/ 	.word	0x0000ad50


	//   ....[42]....
        /*0208*/ 	.word	0x0000ad80


	//   ....[43]....
        /*020c*/ 	.word	0x0000add0


	//   ....[44]....
        /*0210*/ 	.word	0x0000aec0


	//   ....[45]....
        /*0214*/ 	.word	0x0000af50


	//   ....[46]....
        /*0218*/ 	.word	0x0000af90


	//   ....[47]....
        /*021c*/ 	.word	0x0000afb0


	//   ....[48]....
        /*0220*/ 	.word	0x0000c8e0


	//   ....[49]....
        /*0224*/ 	.word	0x0000c8f0


	//   ....[50]....
        /*0228*/ 	.word	0x0000c900


	//   ....[51]....
        /*022c*/ 	.word	0x0000c910


	//   ....[52]....
        /*0230*/ 	.word	0x0000c940


	//   ....[53]....
        /*0234*/ 	.word	0x0000ca30


	//   ....[54]....
        /*0238*/ 	.word	0x0000cbd0


	//   ....[55]....
        /*023c*/ 	.word	0x0000ccf0


	//   ....[56]....
        /*0240*/ 	.word	0x0000e070


	//   ....[57]....
        /*0244*/ 	.word	0x0000e630


	//   ....[58]....
        /*0248*/ 	.word	0x0000e650


	//   ....[59]....
        /*024c*/ 	.word	0x0000e660


	//   ....[60]....
        /*0250*/ 	.word	0x0000e670


	//   ....[61]....
        /*0254*/ 	.word	0x0000e680


	//   ....[62]....
        /*0258*/ 	.word	0x0000e690


	//   ....[63]....
        /*025c*/ 	.word	0x0000e6a0


	//----- nvinfo : EIATTR_EXIT_INSTR_OFFSETS
	.align		4
.L_189:
        /*0260*/ 	.byte	0x04, 0x1c
        /*0262*/ 	.short	(.L_191 - .L_190)


	//   ....[0]....
.L_190:
        /*0264*/ 	.word	0x000000a0


	//   ....[1]....
        /*0268*/ 	.word	0x00010100


	//   ....[2]....
        /*026c*/ 	.word	0x000103b0


	//----- nvinfo : EIATTR_MAX_THREADS
	.align		4
.L_191:
        /*0270*/ 	.byte	0x04, 0x05
        /*0272*/ 	.short	(.L_193 - .L_192)
.L_192:
        /*0274*/ 	.word	0x00000080
        /*0278*/ 	.word	0x00000001
        /*027c*/ 	.word	0x00000001


	//----- nvinfo : EIATTR_CRS_STACK_SIZE
	.align		4
.L_193:
        /*0280*/ 	.byte	0x04, 0x1e
        /*0282*/ 	.short	(.L_195 - .L_194)
.L_194:
        /*0284*/ 	.word	0x00000000


	//----- nvinfo : EIATTR_CBANK_PARAM_SIZE
	.align		4
.L_195:
        /*0288*/ 	.byte	0x03, 0x19
        /*028a*/ 	.short	0x0038


	//----- nvinfo : EIATTR_PARAM_CBANK
	.align		4
        /*028c*/ 	.byte	0x04, 0x0a
        /*028e*/ 	.short	(.L_197 - .L_196)
	.align		4
.L_196:
        /*0290*/ 	.word	index@(.nv.constant0._ZN18transformer_engine22transpose_dbias_kernelILi8ELi8ENS_52_GLOBAL__N__21b575c7_19_transpose_fusion_cu_821f04ea11TDBiasParamI13__nv_fp8_e5m2S3_fEEEEvT1_mmm)
        /*0294*/ 	.short	0x0210
        /*0296*/ 	.short	0x0038


	//----- nvinfo : EIATTR_SW_WAR
	.align		4
.L_197:
        /*0298*/ 	.byte	0x04, 0x36
        /*029a*/ 	.short	(.L_199 - .L_198)
.L_198:
        /*029c*/ 	.word	0x00000008
.L_199:


//--------------------- .nv.callgraph             --------------------------
	.section	.nv.callgraph,"",@"SHT_CUDA_CALLGRAPH"
	.align	4
	.sectionentsize	8
	.align		4
        /*0000*/ 	.word	0x00000000
	.align		4
        /*0004*/ 	.word	0xffffffff
	.align		4
        /*0008*/ 	.word	0x00000000
	.align		4
        /*000c*/ 	.word	0xfffffffe
	.align		4
        /*0010*/ 	.word	0x00000000
	.align		4
        /*0014*/ 	.word	0xfffffffd
	.align		4
        /*0018*/ 	.word	0x00000000
	.align		4
        /*001c*/ 	.word	0xfffffffc


//--------------------- .text._ZN18transformer_engine19reduce_dbias_kernelILi4Ef13__nv_bfloat16EEvPT1_PKT0_ii --------------------------
	.section	.text._ZN18transformer_engine19reduce_dbias_kernelILi4Ef13__nv_bfloat16EEvPT1_PKT0_ii,"ax",@progbits
	.align	128
        .global         _ZN18transformer_engine19reduce_dbias_kernelILi4Ef13__nv_bfloat16EEvPT1_PKT0_ii
        .type           _ZN18transformer_engine19reduce_dbias_kernelILi4Ef13__nv_bfloat16EEvPT1_PKT0_ii,@function
        .size           _ZN18transformer_engine19reduce_dbias_kernelILi4Ef13__nv_bfloat16EEvPT1_PKT0_ii,(.L_x_512 - _ZN18transformer_engine19reduce_dbias_kernelILi4Ef13__nv_bfloat16EEvPT1_PKT0_ii)
        .other          _ZN18transformer_engine19reduce_dbias_kernelILi4Ef13__nv_bfloat16EEvPT1_PKT0_ii,@"STO_CUDA_ENTRY STV_DEFAULT"
_ZN18transformer_engine19reduce_dbias_kernelILi4Ef13__nv_bfloat16EEvPT1_PKT0_ii:
.text._ZN18transformer_engine19reduce_dbias_kernelILi4Ef13__nv_bfloat16EEvPT1_PKT0_ii:
[----:B------:R-:W-:Y:S01]  /*0000*/  LDC R1, c[0x0][0x28] ;  /* 0x00000a00ff017b82 */ /* 0x000fe20000000800 */
[----:B------:R-:W0:Y:S07]  /*0010*/  S2R R3, SR_TID.X ;  /* 0x0000000000037919 */ /* 0x000e2e0000002100 */
[----:B------:R-:W0:Y:S08]  /*0020*/  S2UR UR4, SR_CTAID.X ;  /* 0x00000000000479c3 */ /* 0x000e300000002500 */
[----:B------:R-:W0:Y:S08]  /*0030*/  LDC R20, c[0x0][RZ] ;  /* 0x00000000ff147b82 */ /* 0x000e300000000800 */
[----:B------:R-:W1:Y:S01]  /*0040*/  LDC R5, c[0x0][0x220] ;  /* 0x00008800ff057b82 */ /* 0x000e620000000800 */
[----:B0-----:R-:W-:-:S05]  /*0050*/  IMAD R20, R20, UR4, R3 ;  /* 0x0000000414147c24 */ /* 0x001fca000f8e0203 */
[----:B------:R-:W-:-:S04]  /*0060*/  SHF.L.U32 R20, R20, 0x2, RZ ;  /* 0x0000000214147819 */ /* 0x000fc800000006ff */
[----:B-1----:R-:W-:-:S13]  /*0070*/  ISETP.GE.AND P0, PT, R20, R5, PT ;  /* 0x000000051400720c */ /* 0x002fda0003f06270 */
[----:B------:R-:W-:Y:S05]  /*0080*/  @P0 EXIT ;  /* 0x000000000000094d */ /* 0x000fea0003800000 */
[----:B------:R-:W0:Y:S01]  /*0090*/  LDC R2, c[0x0][0x224] ;  /* 0x00008900ff027b82 */ /* 0x000e220000000800 */
[----:B------:R-:W-:Y:S01]  /*00a0*/  ULDC.64 UR6, c[0x0][0x208] ;  /* 0x0000820000067ab9 */ /* 0x000fe20000000a00 */
[----:B------:R-:W-:Y:S02]  /*00b0*/  SHF.R.S32.HI R21, RZ, 0x1f, R20 ;  /* 0x0000001fff157819 */ /* 0x000fe40000011414 */
[----:B------:R-:W-:Y:S02]  /*00c0*/  CS2R R24, SRZ ;  /* 0x0000000000187805 */ /* 0x000fe4000001ff00 */
[----:B------:R-:W-:Y:S02]  /*00d0*/  CS2R R22, SRZ ;  /* 0x0000000000167805 */ /* 0x000fe4000001ff00 */
[----:B0-----:R-:W-:-:S13]  /*00e0*/  ISETP.GE.AND P0, PT, R2, 0x1, PT ;  /* 0x000000010200780c */ /* 0x001fda0003f06270 */
[----:B------:R-:W-:Y:S05]  /*00f0*/  @!P0 BRA `(.L_x_0) ;  /* 0x0000000c007c8947 */ /* 0x000fea0003800000 */
[----:B------:R-:W-:Y:S01]  /*0100*/  IADD3 R3, R2, -0x1, RZ ;  /* 0xffffffff02037810 */ /* 0x000fe20007ffe0ff */
[----:B------:R-:W-:Y:S01]  /*0110*/  UMOV UR4, URZ ;  /* 0x0000003f00047c82 */ /* 0x000fe20008000000 */
[----:B------:R-:W-:Y:S01]  /*0120*/  SHF.R.S32.HI R0, RZ, 0x1f, R5 ;  /* 0x0000001fff007819 */ /* 0x000fe20000011405 */
[----:B------:R-:W-:Y:S01]  /*0130*/  HFMA2.MMA R24, -RZ, RZ, 0, 0 ;  /* 0x00000000ff187435 */ /* 0x000fe200000001ff */
[----:B------:R-:W-:Y:S02]  /*0140*/  ISETP.GE.U32.AND P0, PT, R3, 0x3, PT ;  /* 0x000000030300780c */ /* 0x000fe40003f06070 */
[----:B------:R-:W-:Y:S02]  /*0150*/  LEA.HI R0, R0, R5, RZ, 0x2 ;  /* 0x0000000500007211 */ /* 0x000fe400078f10ff */
[----:B------:R-:W-:Y:S02]  /*0160*/  LOP3.LUT R3, R2, 0x3, RZ, 0xc0, !PT ;  /* 0x0000000302037812 */ /* 0x000fe400078ec0ff */
[----:B------:R-:W-:-:S07]  /*0170*/  SHF.R.S32.HI R0, RZ, 0x2, R0 ;  /* 0x00000002ff007819 */ /* 0x000fce0000011400 */
[----:B------:R-:W-:Y:S05]  /*0180*/  @!P0 BRA `(.L_x_1) ;  /* 0x0000000c00108947 */ /* 0x000fea0003800000 */
[----:B------:R-:W-:Y:S01]  /*0190*/  IADD3 R2, -R3, R2, RZ ;  /* 0x0000000203027210 */ /* 0x000fe20007ffe1ff */
[----:B------:R-:W-:Y:S01]  /*01a0*/  ULDC.64 UR4, c[0x0][0x218] ;  /* 0x0000860000047ab9 */ /* 0x000fe20000000a00 */
[----:B------:R-:W-:Y:S02]  /*01b0*/  CS2R R24, SRZ ;  /* 0x0000000000187805 */ /* 0x000fe4000001ff00 */
[----:B------:R-:W-:Y:S01]  /*01c0*/  LEA R6, P1, R20, UR4, 0x2 ;  /* 0x0000000414067c11 */ /* 0x000fe2000f8210ff */
[----:B------:R-:W-:Y:S01]  /*01d0*/  UMOV UR4, URZ ;  /* 0x0000003f00047c82 */ /* 0x000fe20008000000 */
[----:B------:R-:W-:Y:S02]  /*01e0*/  ISETP.GT.AND P0, PT, R2, RZ, PT ;  /* 0x000000ff0200720c */ /* 0x000fe40003f04270 */
[----:B------:R-:W-:Y:S02]  /*01f0*/  CS2R R22, SRZ ;  /* 0x0000000000167805 */ /* 0x000fe4000001ff00 */
[----:B------:R-:W-:-:S09]  /*0200*/  LEA.HI.X R7, R20, UR5, R21, 0x2, P1 ;  /* 0x0000000514077c11 */ /* 0x000fd200088f1415 */
[----:B------:R-:W-:Y:S05]  /*0210*/  @!P0 BRA `(.L_x_2) ;  /* 0x00000008007c8947 */ /* 0x000fea0003800000 */
[----:B------:R-:W-:Y:S02]  /*0220*/  ISETP.GT.AND P1, PT, R2, 0xc, PT ;  /* 0x0000000c0200780c */ /* 0x000fe40003f24270 */
[----:B------:R-:W-:-:S11]  /*0230*/  PLOP3.LUT P0, PT, PT, PT, PT, 0x80, 0x0 ;  /* 0x000000000000781c */ /* 0x000fd60003f0f070 */
[----:B------:R-:W-:Y:S05]  /*0240*/  @!P1 BRA `(.L_x_3) ;  /* 0x0000000400949947 */ /* 0x000fea0003800000 */
[----:B------:R-:W-:-:S13]  /*0250*/  PLOP3.LUT P0, PT, PT, PT, PT, 0x8, 0x0 ;  /* 0x000000000000781c */ /* 0x000fda0003f0e170 */
.L_x_4:
[C---:B------:R-:W-:Y:S01]  /*0260*/  IMAD.WIDE R28, R0.reuse, 0x10, R6 ;  /* 0x00000010001c7825 */ /* 0x040fe200078e0206 */
[----:B------:R-:W2:Y:S04]  /*0270*/  LDG.E.128 R8, desc[UR6][R6.64] ;  /* 0x0000000606087981 */ /* 0x000ea8000c1e1d00 */
[----:B------:R-:W3:Y:S01]  /*0280*/  LDG.E.128 R16, desc[UR6][R28.64] ;  /* 0x000000061c107981 */ /* 0x000ee2000c1e1d00 */
[----:B------:R-:W-:-:S05]  /*0290*/  IMAD.WIDE R26, R0, 0x10, R28 ;  /* 0x00000010001a7825 */ /* 0x000fca00078e021c */
[----:B------:R0:W4:Y:S02]  /*02a0*/  LDG.E.128 R4, desc[UR6][R26.64] ;  /* 0x000000061a047981 */ /* 0x000124000c1e1d00 */
[----:B0-----:R-:W-:-:S05]  /*02b0*/  IMAD.WIDE R26, R0, 0x10, R26 ;  /* 0x00000010001a7825 */ /* 0x001fca00078e021a */
[----:B------:R4:W5:Y:S01]  /*02c0*/  LDG.E.128 R12, desc[UR6][R26.64] ;  /* 0x000000061a0c7981 */ /* 0x000962000c1e1d00 */
[----:B------:R-:W-:-:S04]  /*02d0*/  IMAD.WIDE R28, R0, 0x10, R26 ;  /* 0x00000010001c7825 */ /* 0x000fc800078e021a */
[----:B--2---:R-:W-:Y:S01]  /*02e0*/  FADD R23, R8, R23 ;  /* 0x0000001708177221 */ /* 0x004fe20000000000 */
[----:B------:R-:W-:Y:S01]  /*02f0*/  FADD R22, R9, R22 ;  /* 0x0000001609167221 */ /* 0x000fe20000000000 */
[----:B------:R-:W-:Y:S01]  /*0300*/  FADD R9, R10, R25 ;  /* 0x000000190a097221 */ /* 0x000fe20000000000 */
[----:B------:R-:W-:Y:S01]  /*0310*/  FADD R24, R11, R24 ;  /* 0x000000180b187221 */ /* 0x000fe20000000000 */
[----:B---3--:R-:W-:Y:S01]  /*0320*/  FADD R25, R23, R16 ;  /* 0x0000001017197221 */ /* 0x008fe20000000000 */
[----:B------:R-:W-:Y:S01]  /*0330*/  FADD R16, R22, R17 ;  /* 0x0000001116107221 */ /* 0x000fe20000000000 */
[----:B------:R-:W-:Y:S01]  /*0340*/  FADD R17, R9, R18 ;  /* 0x0000001209117221 */ /* 0x000fe20000000000 */
[----:B------:R-:W-:Y:S01]  /*0350*/  IMAD.WIDE R22, R0, 0x10, R28 ;  /* 0x0000001000167825 */ /* 0x000fe200078e021c */
[----:B------:R0:W2:Y:S03]  /*0360*/  LDG.E.128 R8, desc[UR6][R28.64] ;  /* 0x000000061c087981 */ /* 0x0000a6000c1e1d00 */
[----:B------:R-:W-:Y:S01]  /*0370*/  FADD R24, R24, R19 ;  /* 0x0000001318187221 */ /* 0x000fe20000000000 */
[----:B----4-:R-:W-:Y:S01]  /*0380*/  FADD R26, R16, R5 ;  /* 0x00000005101a7221 */ /* 0x010fe20000000000 */
[----:B------:R-:W-:Y:S01]  /*0390*/  FADD R27, R25, R4 ;  /* 0x00000004191b7221 */ /* 0x000fe20000000000 */
[----:B0-----:R-:W-:-:S02]  /*03a0*/  FADD R29, R17, R6 ;  /* 0x00000006111d7221 */ /* 0x001fc40000000000 */
[----:B------:R0:W3:Y:S01]  /*03b0*/  LDG.E.128 R16, desc[UR6][R22.64] ;  /* 0x0000000616107981 */ /* 0x0000e2000c1e1d00 */
[----:B------:R-:W-:Y:S01]  /*03c0*/  FADD R28, R24, R7 ;  /* 0x00000007181c7221 */ /* 0x000fe20000000000 */
[----:B-----5:R-:W-:Y:S01]  /*03d0*/  FADD R27, R27, R12 ;  /* 0x0000000c1b1b7221 */ /* 0x020fe20000000000 */
[----:B------:R-:W-:Y:S01]  /*03e0*/  FADD R26, R26, R13 ;  /* 0x0000000d1a1a7221 */ /* 0x000fe20000000000 */
[----:B0-----:R-:W-:-:S04]  /*03f0*/  IMAD.WIDE R22, R0, 0x10, R22 ;  /* 0x0000001000167825 */ /* 0x001fc800078e0216 */
[----:B------:R-:W-:Y:S01]  /*0400*/  FADD R29, R29, R14 ;  /* 0x0000000e1d1d7221 */ /* 0x000fe20000000000 */
[----:B------:R0:W4:Y:S01]  /*0410*/  LDG.E.128 R4, desc[UR6][R22.64] ;  /* 0x0000000616047981 */ /* 0x000122000c1e1d00 */
[----:B------:R-:W-:-:S04]  /*0420*/  IMAD.WIDE R24, R0, 0x10, R22 ;  /* 0x0000001000187825 */ /* 0x000fc800078e0216 */
[----:B------:R-:W-:Y:S02]  /*0430*/  FADD R28, R28, R15 ;  /* 0x0000000f1c1c7221 */ /* 0x000fe40000000000 */
[----:B------:R1:W5:Y:S01]  /*0440*/  LDG.E.128 R12, desc[UR6][R24.64] ;  /* 0x00000006180c7981 */ /* 0x000362000c1e1d00 */
[----:B--2---:R-:W-:Y:S01]  /*0450*/  FADD R27, R27, R8 ;  /* 0x000000081b1b7221 */ /* 0x004fe20000000000 */
[----:B------:R-:W-:Y:S01]  /*0460*/  FADD R26, R26, R9 ;  /* 0x000000091a1a7221 */ /* 0x000fe20000000000 */
[----:B------:R-:W-:-:S04]  /*0470*/  IMAD.WIDE R8, R0, 0x10, R24 ;  /* 0x0000001000087825 */ /* 0x000fc800078e0218 */
[----:B------:R-:W-:Y:S01]  /*0480*/  FADD R29, R29, R10 ;  /* 0x0000000a1d1d7221 */ /* 0x000fe20000000000 */
[----:B------:R-:W-:Y:S01]  /*0490*/  FADD R28, R28, R11 ;  /* 0x0000000b1c1c7221 */ /* 0x000fe20000000000 */
[----:B---3--:R-:W-:Y:S01]  /*04a0*/  FADD R27, R27, R16 ;  /* 0x000000101b1b7221 */ /* 0x008fe20000000000 */
[----:B------:R-:W-:Y:S01]  /*04b0*/  FADD R26, R26, R17 ;  /* 0x000000111a1a7221 */ /* 0x000fe20000000000 */
[----:B------:R-:W-:-:S04]  /*04c0*/  IMAD.WIDE R16, R0, 0x10, R8 ;  /* 0x0000001000107825 */ /* 0x000fc800078e0208 */
[----:B------:R-:W-:Y:S01]  /*04d0*/  FADD R29, R29, R18 ;  /* 0x000000121d1d7221 */ /* 0x000fe20000000000 */
[----:B------:R-:W2:Y:S01]  /*04e0*/  LDG.E.128 R8, desc[UR6][R8.64] ;  /* 0x0000000608087981 */ /* 0x000ea2000c1e1d00 */
[----:B------:R-:W-:Y:S01]  /*04f0*/  FADD R28, R28, R19 ;  /* 0x000000131c1c7221 */ /* 0x000fe20000000000 */
[C---:B0-----:R-:W-:Y:S02]  /*0500*/  IMAD.WIDE R22, R0.reuse, 0x10, R16 ;  /* 0x0000001000167825 */ /* 0x041fe400078e0210 */
[----:B------:R-:W3:Y:S02]  /*0510*/  LDG.E.128 R16, desc[UR6][R16.64] ;  /* 0x0000000610107981 */ /* 0x000ee4000c1e1d00 */
[----:B-1----:R-:W-:-:S04]  /*0520*/  IMAD.WIDE R24, R0, 0x10, R22 ;  /* 0x0000001000187825 */ /* 0x002fc800078e0216 */
[----:B----4-:R-:W-:Y:S01]  /*0530*/  FADD R27, R27, R4 ;  /* 0x000000041b1b7221 */ /* 0x010fe20000000000 */
[----:B------:R-:W-:Y:S01]  /*0540*/  FADD R26, R26, R5 ;  /* 0x000000051a1a7221 */ /* 0x000fe20000000000 */
[----:B------:R-:W-:Y:S01]  /*0550*/  FADD R29, R29, R6 ;  /* 0x000000061d1d7221 */ /* 0x000fe20000000000 */
[----:B------:R-:W-:Y:S02]  /*0560*/  FADD R28, R28, R7 ;  /* 0x000000071c1c7221 */ /* 0x000fe40000000000 */
[----:B------:R0:W4:Y:S01]  /*0570*/  LDG.E.128 R4, desc[UR6][R22.64] ;  /* 0x0000000616047981 */ /* 0x000122000c1e1d00 */
[----:B-----5:R-:W-:Y:S01]  /*0580*/  FADD R27, R27, R12 ;  /* 0x0000000c1b1b7221 */ /* 0x020fe20000000000 */
[----:B------:R-:W-:Y:S01]  /*0590*/  FADD R26, R26, R13 ;  /* 0x0000000d1a1a7221 */ /* 0x000fe20000000000 */
[----:B------:R-:W-:Y:S01]  /*05a0*/  FADD R29, R29, R14 ;  /* 0x0000000e1d1d7221 */ /* 0x000fe20000000000 */
[----:B------:R-:W-:Y:S02]  /*05b0*/  FADD R28, R28, R15 ;  /* 0x0000000f1c1c7221 */ /* 0x000fe40000000000 */
[----:B------:R4:W5:Y:S01]  /*05c0*/  LDG.E.128 R12, desc[UR6][R24.64] ;  /* 0x00000006180c7981 */ /* 0x000962000c1e1d00 */
[----:B--2---:R-:W-:Y:S01]  /*05d0*/  FADD R27, R27, R8 ;  /* 0x000000081b1b7221 */ /* 0x004fe20000000000 */
[----:B------:R-:W-:Y:S01]  /*05e0*/  FADD R26, R26, R9 ;  /* 0x000000091a1a7221 */ /* 0x000fe20000000000 */
[----:B------:R-:W-:-:S04]  /*05f0*/  IMAD.WIDE R8, R0, 0x10, R24 ;  /* 0x0000001000087825 */ /* 0x000fc800078e0218 */
[----:B---3--:R-:W-:Y:S01]  /*0600*/  FADD R27, R27, R16 ;  /* 0x000000101b1b7221 */ /* 0x008fe20000000000 */
[----:B------:R-:W-:Y:S01]  /*0610*/  FADD R26, R26, R17 ;  /* 0x000000111a1a7221 */ /* 0x000fe20000000000 */
[----:B------:R-:W-:-:S04]  /*0620*/  IMAD.WIDE R16, R0, 0x10, R8 ;  /* 0x0000001000107825 */ /* 0x000fc800078e0208 */
[----:B------:R-:W-:Y:S01]  /*0630*/  FADD R29, R29, R10 ;  /* 0x0000000a1d1d7221 */ /* 0x000fe20000000000 */
[----:B------:R-:W-:Y:S02]  /*0640*/  FADD R28, R28, R11 ;  /* 0x0000000b1c1c7221 */ /* 0x000fe40000000000 */
[----:B------:R-:W2:Y:S01]  /*0650*/  LDG.E.128 R8, desc[UR6][R8.64] ;  /* 0x0000000608087981 */ /* 0x000ea2000c1e1d00 */
[----:B0-----:R-:W-:-:S04]  /*0660*/  IMAD.WIDE R22, R0, 0x10, R16 ;  /* 0x0000001000167825 */ /* 0x001fc800078e0210 */
[----:B------:R-:W-:Y:S01]  /*0670*/  FADD R29, R29, R18 ;  /* 0x000000121d1d7221 */ /* 0x000fe20000000000 */
[----:B------:R-:W-:Y:S02]  /*0680*/  FADD R28, R28, R19 ;  /* 0x000000131c1c7221 */ /* 0x000fe40000000000 */
[----:B------:R-:W3:Y:S01]  /*0690*/  LDG.E.128 R16, desc[UR6][R16.64] ;  /* 0x0000000610107981 */ /* 0x000ee2000c1e1d00 */
[----:B----4-:R-:W-:Y:S01]  /*06a0*/  FADD R25, R27, R4 ;  /* 0x000000041b197221 */ /* 0x010fe20000000000 */
[----:B------:R-:W-:Y:S01]  /*06b0*/  FADD R24, R26, R5 ;  /* 0x000000051a187221 */ /* 0x000fe20000000000 */
[----:B------:R-:W-:Y:S01]  /*06c0*/  FADD R29, R29, R6 ;  /* 0x000000061d1d7221 */ /* 0x000fe20000000000 */
[----:B------:R-:W-:Y:S01]  /*06d0*/  FADD R28, R28, R7 ;  /* 0x000000071c1c7221 */ /* 0x000fe20000000000 */
[----:B------:R-:W-:Y:S01]  /*06e0*/  IMAD.WIDE R26, R0, 0x10, R22 ;  /* 0x00000010001a7825 */ /* 0x000fe200078e0216 */
[----:B------:R-:W4:Y:S03]  /*06f0*/  LDG.E.128 R4, desc[UR6][R22.64] ;  /* 0x0000000616047981 */ /* 0x000f26000c1e1d00 */
[----:B-----5:R-:W-:Y:S01]  /*0700*/  FADD R25, R25, R12 ;  /* 0x0000000c19197221 */ /* 0x020fe20000000000 */
[----:B------:R-:W-:Y:S01]  /*0710*/  FADD R24, R24, R13 ;  /* 0x0000000d18187221 */ /* 0x000fe20000000000 */
[----:B------:R-:W-:Y:S01]  /*0720*/  FADD R29, R29, R14 ;  /* 0x0000000e1d1d7221 */ /* 0x000fe20000000000 */
[----:B------:R-:W-:-:S02]  /*0730*/  FADD R28, R28, R15 ;  /* 0x0000000f1c1c7221 */ /* 0x000fc40000000000 */
[----:B------:R-:W5:Y:S01]  /*0740*/  LDG.E.128 R12, desc[UR6][R26.64] ;  /* 0x000000061a0c7981 */ /* 0x000f62000c1e1d00 */
[----:B------:R-:W-:-:S04]  /*0750*/  IADD3 R2, R2, -0x10, RZ ;  /* 0xfffffff002027810 */ /* 0x000fc80007ffe0ff */
[----:B------:R-:W-:Y:S01]  /*0760*/  ISETP.GT.AND P1, PT, R2, 0xc, PT ;  /* 0x0000000c0200780c */ /* 0x000fe20003f24270 */
[----:B------:R-:W-:Y:S01]  /*0770*/  UIADD3 UR4, UR4, 0x10, URZ ;  /* 0x0000001004047890 */ /* 0x000fe2000fffe03f */
[----:B--2---:R-:W-:Y:S01]  /*0780*/  FADD R25, R25, R8 ;  /* 0x0000000819197221 */ /* 0x004fe20000000000 */
[----:B------:R-:W-:Y:S01]  /*0790*/  FADD R24, R24, R9 ;  /* 0x0000000918187221 */ /* 0x000fe20000000000 */
[----:B------:R-:W-:Y:S01]  /*07a0*/  FADD R29, R29, R10 ;  /* 0x0000000a1d1d7221 */ /* 0x000fe20000000000 */
[----:B------:R-:W-:Y:S01]  /*07b0*/  FADD R28, R28, R11 ;  /* 0x0000000b1c1c7221 */ /* 0x000fe20000000000 */
[----:B---3--:R-:W-:Y:S01]  /*07c0*/  FADD R25, R25, R16 ;  /* 0x0000001019197221 */ /* 0x008fe20000000000 */
[----:B------:R-:W-:Y:S01]  /*07d0*/  FADD R24, R24, R17 ;  /* 0x0000001118187221 */ /* 0x000fe20000000000 */
[----:B------:R-:W-:Y:S01]  /*07e0*/  FADD R29, R29, R18 ;  /* 0x000000121d1d7221 */ /* 0x000fe20000000000 */
[----:B------:R-:W-:Y:S01]  /*07f0*/  FADD R28, R28, R19 ;  /* 0x000000131c1c7221 */ /* 0x000fe20000000000 */
[----:B----4-:R-:W-:Y:S01]  /*0800*/  FADD R25, R25, R4 ;  /* 0x0000000419197221 */ /* 0x010fe20000000000 */
[----:B------:R-:W-:Y:S01]  /*0810*/  FADD R24, R24, R5 ;  /* 0x0000000518187221 */ /* 0x000fe20000000000 */
[----:B------:R-:W-:Y:S01]  /*0820*/  FADD R29, R29, R6 ;  /* 0x000000061d1d7221 */ /* 0x000fe20000000000 */
[----:B------:R-:W-:Y:S01]  /*0830*/  FADD R28, R28, R7 ;  /* 0x000000071c1c7221 */ /* 0x000fe20000000000 */
[----:B------:R-:W-:-:S04]  /*0840*/  IMAD.WIDE R6, R0, 0x10, R26 ;  /* 0x0000001000067825 */ /* 0x000fc800078e021a */
[----:B-----5:R-:W-:Y:S01]  /*0850*/  FADD R23, R25, R12 ;  /* 0x0000000c19177221 */ /* 0x020fe20000000000 */
[----:B------:R-:W-:Y:S01]  /*0860*/  FADD R22, R24, R13 ;  /* 0x0000000d18167221 */ /* 0x000fe20000000000 */
[----:B------:R-:W-:Y:S01]  /*0870*/  FADD R25, R29, R14 ;  /* 0x0000000e1d197221 */ /* 0x000fe20000000000 */
[----:B------:R-:W-:Y:S01]  /*0880*/  FADD R24, R28, R15 ;  /* 0x0000000f1c187221 */ /* 0x000fe20000000000 */
[----:B------:R-:W-:Y:S06]  /*0890*/  @P1 BRA `(.L_x_4) ;  /* 0xfffffff800701947 */ /* 0x000fec000383ffff */
.L_x_3:
[----:B------:R-:W-:-:S13]  /*08a0*/  ISETP.GT.AND P1, PT, R2, 0x4, PT ;  /* 0x000000040200780c */ /* 0x000fda0003f24270 */
[----:B------:R-:W-:Y:S05]  /*08b0*/  @!P1 BRA `(.L_x_5) ;  /* 0x0000000000cc9947 */ /* 0x000fea0003800000 */
[C---:B------:R-:W-:Y:S02]  /*08c0*/  IMAD.WIDE R16, R0.reuse, 0x10, R6 ;  /* 0x0000001000107825 */ /* 0x040fe400078e0206 */
[----:B------:R-:W2:Y:S02]  /*08d0*/  LDG.E.128 R4, desc[UR6][R6.64] ;  /* 0x0000000606047981 */ /* 0x000ea4000c1e1d00 */
[C---:B------:R-:W-:Y:S02]  /*08e0*/  IMAD.WIDE R28, R0.reuse, 0x10, R16 ;  /* 0x00000010001c7825 */ /* 0x040fe400078e0210 */
[----:B------:R-:W3:Y:S04]  /*08f0*/  LDG.E.128 R16, desc[UR6][R16.64] ;  /* 0x0000000610107981 */ /* 0x000ee8000c1e1d00 */
[----:B------:R-:W4:Y:S01]  /*0900*/  LDG.E.128 R12, desc[UR6][R28.64] ;  /* 0x000000061c0c7981 */ /* 0x000f22000c1e1d00 */
[----:B------:R-:W-:-:S05]  /*0910*/  IMAD.WIDE R26, R0, 0x10, R28 ;  /* 0x00000010001a7825 */ /* 0x000fca00078e021c */
        /* <DEDUP_REMOVED lines=10> */
[----:B----4-:R-:W-:Y:S01]  /*09c0*/  FADD R23, R23, R12 ;  /* 0x0000000c17177221 */ /* 0x010fe20000000000 */
[----:B------:R-:W-:Y:S01]  /*09d0*/  FADD R22, R22, R13 ;  /* 0x0000000d16167221 */ /* 0x000fe20000000000 */
[----:B------:R-:W2:Y:S01]  /*09e0*/  LDG.E.128 R4, desc[UR6][R4.64] ;  /* 0x0000000604047981 */ /* 0x000ea2000c1e1d00 */
[----:B------:R-:W-:Y:S01]  /*09f0*/  FADD R24, R24, R19 ;  /* 0x0000001318187221 */ /* 0x000fe20000000000 */
[----:B------:R-:W-:Y:S02]  /*0a00*/  IMAD.WIDE R12, R0, 0x10, R16 ;  /* 0x00000010000c7825 */ /* 0x000fe400078e0210 */
[----:B------:R-:W3:Y:S02]  /*0a10*/  LDG.E.128 R16, desc[UR6][R16.64] ;  /* 0x0000000610107981 */ /* 0x000ee4000c1e1d00 */
[----:B------:R-:W-:Y:S01]  /*0a20*/  FADD R25, R25, R14 ;  /* 0x0000000e19197221 */ /* 0x000fe20000000000 */
[----:B------:R-:W-:Y:S01]  /*0a30*/  FADD R24, R24, R15 ;  /* 0x0000000f18187221 */ /* 0x000fe20000000000 */
[----:B0-----:R-:W-:-:S02]  /*0a40*/  IMAD.WIDE R26, R0, 0x10, R12 ;  /* 0x00000010001a7825 */ /* 0x001fc400078e020c */
[----:B------:R-:W4:Y:S02]  /*0a50*/  LDG.E.128 R12, desc[UR6][R12.64] ;  /* 0x000000060c0c7981 */ /* 0x000f24000c1e1d00 */
[----:B-----5:R-:W-:Y:S01]  /*0a60*/  FADD R23, R23, R8 ;  /* 0x0000000817177221 */ /* 0x020fe20000000000 */
[----:B------:R-:W-:Y:S01]  /*0a70*/  FADD R22, R22, R9 ;  /* 0x0000000916167221 */ /* 0x000fe20000000000 */
[----:B------:R-:W-:Y:S01]  /*0a80*/  FADD R25, R25, R10 ;  /* 0x0000000a19197221 */ /* 0x000fe20000000000 */
[----:B------:R-:W-:Y:S02]  /*0a90*/  FADD R24, R24, R11 ;  /* 0x0000000b18187221 */ /* 0x000fe40000000000 */
[----:B------:R-:W5:Y:S01]  /*0aa0*/  LDG.E.128 R8, desc[UR6][R26.64] ;  /* 0x000000061a087981 */ /* 0x000f62000c1e1d00 */
[----:B------:R-:W-:Y:S02]  /*0ab0*/  PLOP3.LUT P0, PT, PT, PT, PT, 0x8, 0x0 ;  /* 0x000000000000781c */ /* 0x000fe40003f0e170 */
[----:B------:R-:W-:Y:S01]  /*0ac0*/  IADD3 R2, R2, -0x8, RZ ;  /* 0xfffffff802027810 */ /* 0x000fe20007ffe0ff */
        /* <DEDUP_REMOVED lines=17> */
[----:B------:R-:W-:-:S07]  /*0be0*/  FADD R24, R24, R11 ;  /* 0x0000000b18187221 */ /* 0x000fce0000000000 */
.L_x_5:
[----:B------:R-:W-:-:S13]  /*0bf0*/  ISETP.NE.OR P0, PT, R2, RZ, P0 ;  /* 0x000000ff0200720c */ /* 0x000fda0000705670 */
[----:B------:R-:W-:Y:S05]  /*0c00*/  @!P0 BRA `(.L_x_1) ;  /* 0x0000000000708947 */ /* 0x000fea0003800000 */
.L_x_2:
[C---:B------:R-:W-:Y:S02]  /*0c10*/  IMAD.WIDE R8, R0.reuse, 0x10, R6 ;  /* 0x0000001000087825 */ /* 0x040fe400078e0206 */
[----:B------:R-:W2:Y:S02]  /*0c20*/  LDG.E.128 R4, desc[UR6][R6.64] ;  /* 0x0000000606047981 */ /* 0x000ea4000c1e1d00 */
[C---:B------:R-:W-:Y:S02]  /*0c30*/  IMAD.WIDE R28, R0.reuse, 0x10, R8 ;  /* 0x00000010001c7825 */ /* 0x040fe400078e0208 */
[----:B------:R-:W3:Y:S02]  /*0c40*/  LDG.E.128 R8, desc[UR6][R8.64] ;  /* 0x0000000608087981 */ /* 0x000ee4000c1e1d00 */
[----:B------:R-:W-:Y:S02]  /*0c50*/  IMAD.WIDE R26, R0, 0x10, R28 ;  /* 0x00000010001a7825 */ /* 0x000fe400078e021c */
[----:B------:R-:W4:Y:S04]  /*0c60*/  LDG.E.128 R12, desc[UR6][R28.64] ;  /* 0x000000061c0c7981 */ /* 0x000f28000c1e1d00 */
[----:B------:R-:W5:Y:S01]  /*0c70*/  LDG.E.128 R16, desc[UR6][R26.64] ;  /* 0x000000061a107981 */ /* 0x000f62000c1e1d00 */
[----:B------:R-:W-:Y:S01]  /*0c80*/  IADD3 R2, R2, -0x4, RZ ;  /* 0xfffffffc02027810 */ /* 0x000fe20007ffe0ff */
[----:B------:R-:W-:-:S03]  /*0c90*/  UIADD3 UR4, UR4, 0x4, URZ ;  /* 0x0000000404047890 */ /* 0x000fc6000fffe03f */
[----:B------:R-:W-:Y:S01]  /*0ca0*/  ISETP.NE.AND P0, PT, R2, RZ, PT ;  /* 0x000000ff0200720c */ /* 0x000fe20003f05270 */
[----:B--2---:R-:W-:Y:S01]  /*0cb0*/  FADD R23, R4, R23 ;  /* 0x0000001704177221 */ /* 0x004fe20000000000 */
[----:B------:R-:W-:Y:S01]  /*0cc0*/  FADD R22, R5, R22 ;  /* 0x0000001605167221 */ /* 0x000fe20000000000 */
[----:B------:R-:W-:Y:S01]  /*0cd0*/  FADD R25, R6, R25 ;  /* 0x0000001906197221 */ /* 0x000fe20000000000 */
[----:B------:R-:W-:Y:S01]  /*0ce0*/  FADD R24, R7, R24 ;  /* 0x0000001807187221 */ /* 0x000fe20000000000 */
[----:B------:R-:W-:-:S04]  /*0cf0*/  IMAD.WIDE R6, R0, 0x10, R26 ;  /* 0x0000001000067825 */ /* 0x000fc800078e021a */
        /* <DEDUP_REMOVED lines=8> */
[----:B-----5:R-:W-:Y:S01]  /*0d80*/  FADD R23, R23, R16 ;  /* 0x0000001017177221 */ /* 0x020fe20000000000 */
[----:B------:R-:W-:Y:S01]  /*0d90*/  FADD R22, R22, R17 ;  /* 0x0000001116167221 */ /* 0x000fe20000000000 */
[----:B------:R-:W-:Y:S01]  /*0da0*/  FADD R25, R25, R18 ;  /* 0x0000001219197221 */ /* 0x000fe20000000000 */
[----:B------:R-:W-:Y:S01]  /*0db0*/  FADD R24, R24, R19 ;  /* 0x0000001318187221 */ /* 0x000fe20000000000 */
[----:B------:R-:W-:Y:S06]  /*0dc0*/  @P0 BRA `(.L_x_2) ;  /* 0xfffffffc00900947 */ /* 0x000fec000383ffff */
.L_x_1:
[----:B------:R-:W-:-:S13]  /*0dd0*/  ISETP.NE.AND P0, PT, R3, RZ, PT ;  /* 0x000000ff0300720c */ /* 0x000fda0003f05270 */
[----:B------:R-:W-:Y:S05]  /*0de0*/  @!P0 BRA `(.L_x_0) ;  /* 0x0000000000408947 */ /* 0x000fea0003800000 */
[----:B------:R-:W-:Y:S01]  /*0df0*/  IMAD R5, R0, UR4, RZ ;  /* 0x0000000400057c24 */ /* 0x000fe2000f8e02ff */
[----:B------:R-:W-:-:S03]  /*0e00*/  ULDC.64 UR4, c[0x0][0x218] ;  /* 0x0000860000047ab9 */ /* 0x000fc60000000a00 */
[----:B------:R-:W-:-:S03]  /*0e10*/  IMAD.WIDE R4, R5, 0x4, R20 ;  /* 0x0000000405047825 */ /* 0x000fc600078e0214 */
[----:B------:R-:W-:-:S04]  /*0e20*/  LEA R8, P0, R4, UR4, 0x2 ;  /* 0x0000000404087c11 */ /* 0x000fc8000f8010ff */
[----:B------:R-:W-:-:S09]  /*0e30*/  LEA.HI.X R9, R4, UR5, R5, 0x2, P0 ;  /* 0x0000000504097c11 */ /* 0x000fd200080f1405 */
.L_x_6:
[----:B------:R-:W-:Y:S02]  /*0e40*/  MOV R10, R8 ;  /* 0x00000008000a7202 */ /* 0x000fe40000000f00 */
[----:B------:R-:W-:-:S05]  /*0e50*/  MOV R11, R9 ;  /* 0x00000009000b7202 */ /* 0x000fca0000000f00 */
[----:B------:R-:W2:Y:S01]  /*0e60*/  LDG.E.128 R4, desc[UR6][R10.64] ;  /* 0x000000060a047981 */ /* 0x000ea2000c1e1d00 */
[----:B------:R-:W-:Y:S01]  /*0e70*/  IADD3 R3, R3, -0x1, RZ ;  /* 0xffffffff03037810 */ /* 0x000fe20007ffe0ff */
[----:B------:R-:W-:-:S03]  /*0e80*/  IMAD.WIDE R8, R0, 0x10, R10 ;  /* 0x0000001000087825 */ /* 0x000fc600078e020a */
[----:B------:R-:W-:Y:S01]  /*0e90*/  ISETP.NE.AND P0, PT, R3, RZ, PT ;  /* 0x000000ff0300720c */ /* 0x000fe20003f05270 */
[----:B--2---:R-:W-:Y:S01]  /*0ea0*/  FADD R23, R4, R23 ;  /* 0x0000001704177221 */ /* 0x004fe20000000000 */
[----:B------:R-:W-:Y:S01]  /*0eb0*/  FADD R22, R5, R22 ;  /* 0x0000001605167221 */ /* 0x000fe20000000000 */
[----:B------:R-:W-:Y:S01]  /*0ec0*/  FADD R25, R6, R25 ;  /* 0x0000001906197221 */ /* 0x000fe20000000000 */
[----:B------:R-:W-:-:S09]  /*0ed0*/  FADD R24, R7, R24 ;  /* 0x0000001807187221 */ /* 0x000fd20000000000 */
[----:B------:R-:W-:Y:S05]  /*0ee0*/  @P0 BRA `(.L_x_6) ;  /* 0xfffffffc00d40947 */ /* 0x000fea000383ffff */
.L_x_0:
[----:B------:R-:W0:Y:S01]  /*0ef0*/  F2F.BF16.F32 R2, R22 ;  /* 0x0000001600027304 */ /* 0x000e220000202000 */
[----:B------:R-:W-:Y:S02]  /*0f00*/  ULDC.64 UR4, c[0x0][0x210] ;  /* 0x0000840000047ab9 */ /* 0x000fe40000000a00 */
[----:B------:R-:W-:-:S05]  /*0f10*/  LEA R4, P0, R20, UR4, 0x1 ;  /* 0x0000000414047c11 */ /* 0x000fca000f8008ff */
[----:B------:R-:W-:Y:S01]  /*0f20*/  F2F.BF16.F32 R25, R25 ;  /* 0x0000001900197304 */ /* 0x000fe20000202000 */
[----:B0-----:R-:W-:-:S07]  /*0f30*/  IMAD.WIDE.U32 R2, R2, 0x10000, RZ ;  /* 0x0001000002027825 */ /* 0x001fce00078e00ff */
[----:B------:R-:W0:Y:S08]  /*0f40*/  F2F.BF16.F32 R24, R24 ;  /* 0x0000001800187304 */ /* 0x000e300000202000 */
[----:B------:R-:W1:Y:S01]  /*0f50*/  F2F.BF16.F32 R23, R23 ;  /* 0x0000001700177304 */ /* 0x000e620000202000 */
[----:B0-----:R-:W-:-:S04]  /*0f60*/  PRMT R5, R25, 0x5410, R24 ;  /* 0x0000541019057816 */ /* 0x001fc80000000018 */
[----:B------:R-:W-:Y:S02]  /*0f70*/  LOP3.LUT R3, R5, R3, RZ, 0xfc, !PT ;  /* 0x0000000305037212 */ /* 0x000fe400078efcff */
[----:B------:R-:W-:Y:S02]  /*0f80*/  LEA.HI.X R5, R20, UR5, R21, 0x1, P0 ;  /* 0x0000000514057c11 */ /* 0x000fe400080f0c15 */
[----:B-1----:R-:W-:-:S05]  /*0f90*/  LOP3.LUT R2, R2, R23, RZ, 0xfc, !PT ;  /* 0x0000001702027212 */ /* 0x002fca00078efcff */
[----:B------:R-:W-:Y:S01]  /*0fa0*/  STG.E.64 desc[UR6][R4.64], R2 ;  /* 0x0000000204007986 */ /* 0x000fe2000c101b06 */
[----:B------:R-:W-:Y:S05]  /*0fb0*/  EXIT ;  /* 0x000000000000794d */ /* 0x000fea0003800000 */
.L_x_7:
[----:B------:R-:W-:-:S00]  /*0fc0*/  BRA `(.L_x_7) ;  /* 0xfffffffc00fc7947 */ /* 0x000fc0000383ffff */
[----:B------:R-:W-:-:S00]  /*0fd0*/  NOP ;  /* 0x0000000000007918 */ /* 0x000fc00000000000 */
        /* <DEDUP_REMOVED lines=10> */
.L_x_512:


//--------------------- .text._ZN18transformer_engine19reduce_dbias_kernelILi4Ef6__halfEEvPT1_PKT0_ii --------------------------
	.section	.text._ZN18transformer_engine19reduce_dbias_kernelILi4Ef6__halfEEvPT1_PKT0_ii,"ax",@progbits
	.align	128
        .global         _ZN18transformer_engine19reduce_dbias_kernelILi4Ef6__halfEEvPT1_PKT0_ii
        .type           _ZN18transformer_engine19reduce_dbias_kernelILi4Ef6__halfEEvPT1_PKT0_ii,@function
        .size           _ZN18transformer_engine19reduce_dbias_kernelILi4Ef6__halfEEvPT1_PKT0_ii,(.L_x_513 - _ZN18transformer_engine19reduce_dbias_kernelILi4Ef6__halfEEvPT1_PKT0_ii)
        .other          _ZN18transformer_engine19reduce_dbias_kernelILi4Ef6__halfEEvPT1_PKT0_ii,@"STO_CUDA_ENTRY STV_DEFAULT"
_ZN18transformer_engine19reduce_dbias_kernelILi4Ef6__halfEEvPT1_PKT0_ii:
.text._ZN18transformer_engine19reduce_dbias_kernelILi4Ef6__halfEEvPT1_PKT0_ii:
        /* <DEDUP_REMOVED lines=38> */
.L_x_12:
        /* <DEDUP_REMOVED lines=100> */
.L_x_11:
        /* <DEDUP_REMOVED lines=53> */
.L_x_13:
[----:B------:R-:W-:-:S13]  /*0bf0*/  ISETP.NE.OR P0, PT, R2, RZ, P0 ;  /* 0x000000ff0200720c */ /* 0x000fda0000705670 */
[----:B------:R-:W-:Y:S05]  /*0c00*/  @!P0 BRA `(.L_x_9) ;  /* 0x0000000000708947 */ /* 0x000fea0003800000 */
.L_x_10:
        /* <DEDUP_REMOVED lines=28> */
.L_x_9:
[----:B------:R-:W-:-:S13]  /*0dd0*/  ISETP.NE.AND P0, PT, R3, RZ, PT ;  /* 0x000000ff0300720c */ /* 0x000fda0003f05270 */
[----:B------:R-:W-:Y:S05]  /*0de0*/  @!P0 BRA `(.L_x_8) ;  /* 0x0000000000408947 */ /* 0x000fea0003800000 */
[----:B------:R-:W-:Y:S01]  /*0df0*/  IMAD R5, R0, UR4, RZ ;  /* 0x0000000400057c24 */ /* 0x000fe2000f8e02ff */
[----:B------:R-:W-:-:S03]  /*0e00*/  ULDC.64 UR4, c[0x0][0x218] ;  /* 0x0000860000047ab9 */ /* 0x000fc60000000a00 */
[----:B------:R-:W-:-:S03]  /*0e10*/  IMAD.WIDE R4, R5, 0x4, R20 ;  /* 0x0000000405047825 */ /* 0x000fc600078e0214 */
[----:B------:R-:W-:-:S04]  /*0e20*/  LEA R8, P0, R4, UR4, 0x2 ;  /* 0x0000000404087c11 */ /* 0x000fc8000f8010ff */
[----:B------:R-:W-:-:S09]  /*0e30*/  LEA.HI.X R9, R4, UR5, R5, 0x2, P0 ;  /* 0x0000000504097c11 */ /* 0x000fd200080f1405 */
.L_x_14:
        /* <DEDUP_REMOVED lines=11> */
.L_x_8:
[----:B------:R-:W0:Y:S01]  /*0ef0*/  F2F.F16.F32 R2, R22 ;  /* 0x0000001600027304 */ /* 0x000e220000200800 */
[----:B------:R-:W-:Y:S02]  /*0f00*/  ULDC.64 UR4, c[0x0][0x210] ;  /* 0x0000840000047ab9 */ /* 0x000fe40000000a00 */
[----:B------:R-:W-:-:S05]  /*0f10*/  LEA R4, P0, R20, UR4, 0x1 ;  /* 0x0000000414047c11 */ /* 0x000fca000f8008ff */
[----:B------:R-:W-:Y:S01]  /*0f20*/  F2F.F16.F32 R25, R25 ;  /* 0x0000001900197304 */ /* 0x000fe20000200800 */
[----:B0-----:R-:W-:-:S07]  /*0f30*/  IMAD.WIDE.U32 R2, R2, 0x10000, RZ ;  /* 0x0001000002027825 */ /* 0x001fce00078e00ff */
[----:B------:R-:W0:Y:S08]  /*0f40*/  F2F.F16.F32 R24, R24 ;  /* 0x0000001800187304 */ /* 0x000e300000200800 */
[----:B------:R-:W1:Y:S01]  /*0f50*/  F2F.F16.F32 R23, R23 ;  /* 0x0000001700177304 */ /* 0x000e620000200800 */
[----:B0-----:R-:W-:-:S04]  /*0f60*/  PRMT R5, R25, 0x5410, R24 ;  /* 0x0000541019057816 */ /* 0x001fc80000000018 */
[----:B------:R-:W-:Y:S02]  /*0f70*/  LOP3.LUT R3, R5, R3, RZ, 0xfc, !PT ;  /* 0x0000000305037212 */ /* 0x000fe400078efcff */
[----:B------:R-:W-:Y:S02]  /*0f80*/  LEA.HI.X R5, R20, UR5, R21, 0x1, P0 ;  /* 0x0000000514057c11 */ /* 0x000fe400080f0c15 */
[----:B-1----:R-:W-:-:S05]  /*0f90*/  LOP3.LUT R2, R2, R23, RZ, 0xfc, !PT ;  /* 0x0000001702027212 */ /* 0x002fca00078efcff */
[----:B------:R-:W-:Y:S01]  /*0fa0*/  STG.E.64 desc[UR6][R4.64], R2 ;  /* 0x0000000204007986 */ /* 0x000fe2000c101b06 */
[----:B------:R-:W-:Y:S05]  /*0fb0*/  EXIT ;  /* 0x000000000000794d */ /* 0x000fea0003800000 */
.L_x_15:
        /* <DEDUP_REMOVED lines=12> */
.L_x_513:


//--------------------- .text._ZN18transformer_engine19reduce_dbias_kernelILi2EffEEvPT1_PKT0_ii --------------------------
	.section	.text._ZN18transformer_engine19reduce_dbias_kernelILi2EffEEvPT1_PKT0_ii,"ax",@progbits
	.align	128
        .global         _ZN18transformer_engine19reduce_dbias_kernelILi2EffEEvPT1_PKT0_ii
        .type           _ZN18transformer_engine19reduce_dbias_kernelILi2EffEEvPT1_PKT0_ii,@function
        .size           _ZN18transformer_engine19reduce_dbias_kernelILi2EffEEvPT1_PKT0_ii,(.L_x_514 - _ZN18transformer_engine19reduce_dbias_kernelILi2EffEEvPT1_PKT0_ii)
        .other          _ZN18transformer_engine19reduce_dbias_kernelILi2EffEEvPT1_PKT0_ii,@"STO_CUDA_ENTRY STV_DEFAULT"
_ZN18transformer_engine19reduce_dbias_kernelILi2EffEEvPT1_PKT0_ii:
.text._ZN18transformer_engine19reduce_dbias_kernelILi2EffEEvPT1_PKT0_ii:
        /* <DEDUP_REMOVED lines=13> */
[----:B0-----:R-:W-:-:S13]  /*00d0*/  ISETP.GE.AND P0, PT, R5, 0x1, PT ;  /* 0x000000010500780c */ /* 0x001fda0003f06270 */
[----:B------:R-:W-:Y:S05]  /*00e0*/  @!P0 BRA `(.L_x_16) ;  /* 0x00000008008c8947 */ /* 0x000fea0003800000 */
[----:B------:R-:W-:Y:S01]  /*00f0*/  IADD3 R0, R5, -0x1, RZ ;  /* 0xffffffff05007810 */ /* 0x000fe20007ffe0ff */
[----:B------:R-:W-:Y:S01]  /*0100*/  UMOV UR4, URZ ;  /* 0x0000003f00047c82 */ /* 0x000fe20008000000 */
[----:B------:R-:W-:Y:S01]  /*0110*/  LEA.HI R27, R27, R27, RZ, 0x1 ;  /* 0x0000001b1b1b7211 */ /* 0x000fe200078f08ff */
[----:B------:R-:W-:Y:S01]  /*0120*/  HFMA2.MMA R11, -RZ, RZ, 0, 0 ;  /* 0x00000000ff0b7435 */ /* 0x000fe200000001ff */
[----:B------:R-:W-:Y:S02]  /*0130*/  ISETP.GE.U32.AND P0, PT, R0, 0x3, PT ;  /* 0x000000030000780c */ /* 0x000fe40003f06070 */
[----:B------:R-:W-:Y:S02]  /*0140*/  LOP3.LUT R0, R5, 0x3, RZ, 0xc0, !PT ;  /* 0x0000000305007812 */ /* 0x000fe400078ec0ff */
[----:B------:R-:W-:-:S09]  /*0150*/  SHF.R.S32.HI R27, RZ, 0x1, R27 ;  /* 0x00000001ff1b7819 */ /* 0x000fd2000001141b */
[----:B------:R-:W-:Y:S05]  /*0160*/  @!P0 BRA `(.L_x_17) ;  /* 0x00000008002c8947 */ /* 0x000fea0003800000 */
[----:B------:R-:W-:Y:S01]  /*0170*/  IADD3 R26, -R0, R5, RZ ;  /* 0x00000005001a7210 */ /* 0x000fe20007ffe1ff */
[----:B------:R-:W-:Y:S01]  /*0180*/  ULDC.64 UR4, c[0x0][0x218] ;  /* 0x0000860000047ab9 */ /* 0x000fe20000000a00 */
[----:B------:R-:W-:Y:S02]  /*0190*/  CS2R R10, SRZ ;  /* 0x00000000000a7805 */ /* 0x000fe4000001ff00 */
[----:B------:R-:W-:Y:S01]  /*01a0*/  LEA R24, P1, R2, UR4, 0x2 ;  /* 0x0000000402187c11 */ /* 0x000fe2000f8210ff */
[----:B------:R-:W-:Y:S01]  /*01b0*/  UMOV UR4, URZ ;  /* 0x0000003f00047c82 */ /* 0x000fe20008000000 */
[----:B------:R-:W-:Y:S02]  /*01c0*/  ISETP.GT.AND P0, PT, R26, RZ, PT ;  /* 0x000000ff1a00720c */ /* 0x000fe40003f04270 */
[----:B------:R-:W-:-:S11]  /*01d0*/  LEA.HI.X R25, R2, UR5, R3, 0x2, P1 ;  /* 0x0000000502197c11 */ /* 0x000fd600088f1403 */
[----:B------:R-:W-:Y:S05]  /*01e0*/  @!P0 BRA `(.L_x_18) ;  /* 0x0000000400bc8947 */ /* 0x000fea0003800000 */
[----:B------:R-:W-:Y:S02]  /*01f0*/  ISETP.GT.AND P1, PT, R26, 0xc, PT ;  /* 0x0000000c1a00780c */ /* 0x000fe40003f24270 */
[----:B------:R-:W-:-:S11]  /*0200*/  PLOP3.LUT P0, PT, PT, PT, PT, 0x80, 0x0 ;  /* 0x000000000000781c */ /* 0x000fd60003f0f070 */
[----:B------:R-:W-:Y:S05]  /*0210*/  @!P1 BRA `(.L_x_19) ;  /* 0x0000000400149947 */ /* 0x000fea0003800000 */
[----:B------:R-:W-:-:S13]  /*0220*/  PLOP3.LUT P0, PT, PT, PT, PT, 0x8, 0x0 ;  /* 0x000000000000781c */ /* 0x000fda0003f0e170 */
.L_x_20:
[C---:B------:R-:W-:Y:S01]  /*0230*/  IMAD.WIDE R12, R27.reuse, 0x8, R24 ;  /* 0x000000081b0c7825 */ /* 0x040fe200078e0218 */
[----:B------:R0:W2:Y:S03]  /*0240*/  LDG.E.64 R18, desc[UR6][R24.64] ;  /* 0x0000000618127981 */ /* 0x0000a6000c1e1b00 */
[C---:B------:R-:W-:Y:S02]  /*0250*/  IMAD.WIDE R8, R27.reuse, 0x8, R12 ;  /* 0x000000081b087825 */ /* 0x040fe400078e020c */
[----:B------:R-:W3:Y:S02]  /*0260*/  LDG.E.64 R12, desc[UR6][R12.64] ;  /* 0x000000060c0c7981 */ /* 0x000ee4000c1e1b00 */
[C---:B------:R-:W-:Y:S02]  /*0270*/  IMAD.WIDE R16, R27.reuse, 0x8, R8 ;  /* 0x000000081b107825 */ /* 0x040fe400078e0208 */
[----:B------:R-:W4:Y:S02]  /*0280*/  LDG.E.64 R8, desc[UR6][R8.64] ;  /* 0x0000000608087981 */ /* 0x000f24000c1e1b00 */
[----:B------:R-:W-:-:S02]  /*0290*/  IMAD.WIDE R14, R27, 0x8, R16 ;  /* 0x000000081b0e7825 */ /* 0x000fc400078e0210 */
[----:B------:R-:W5:Y:S02]  /*02a0*/  LDG.E.64 R16, desc[UR6][R16.64] ;  /* 0x0000000610107981 */ /* 0x000f64000c1e1b00 */
[C---:B------:R-:W-:Y:S02]  /*02b0*/  IMAD.WIDE R22, R27.reuse, 0x8, R14 ;  /* 0x000000081b167825 */ /* 0x040fe400078e020e */
[----:B------:R-:W5:Y:S02]  /*02c0*/  LDG.E.64 R14, desc[UR6][R14.64] ;  /* 0x000000060e0e7981 */ /* 0x000f64000c1e1b00 */
[C---:B------:R-:W-:Y:S02]  /*02d0*/  IMAD.WIDE R28, R27.reuse, 0x8, R22 ;  /* 0x000000081b1c7825 */ /* 0x040fe400078e0216 */
[----:B------:R-:W5:Y:S04]  /*02e0*/  LDG.E.64 R20, desc[UR6][R22.64] ;  /* 0x0000000616147981 */ /* 0x000f68000c1e1b00 */
[----:B------:R-:W5:Y:S01]  /*02f0*/  LDG.E.64 R4, desc[UR6][R28.64] ;  /* 0x000000061c047981 */ /* 0x000f62000c1e1b00 */
[----:B0-----:R-:W-:-:S05]  /*0300*/  IMAD.WIDE R24, R27, 0x8, R28 ;  /* 0x000000081b187825 */ /* 0x001fca00078e021c */
[----:B------:R0:W5:Y:S02]  /*0310*/  LDG.E.64 R6, desc[UR6][R24.64] ;  /* 0x0000000618067981 */ /* 0x000164000c1e1b00 */
[----:B0-----:R-:W-:-:S04]  /*0320*/  IMAD.WIDE R24, R27, 0x8, R24 ;  /* 0x000000081b187825 */ /* 0x001fc800078e0218 */
[----:B--2---:R-:W-:Y:S01]  /*0330*/  FADD R18, R18, R10 ;  /* 0x0000000a12127221 */ /* 0x004fe20000000000 */
[----:B------:R-:W-:Y:S01]  /*0340*/  FADD R19, R19, R11 ;  /* 0x0000000b13137221 */ /* 0x000fe20000000000 */
[----:B------:R-:W-:-:S04]  /*0350*/  IMAD.WIDE R10, R27, 0x8, R24 ;  /* 0x000000081b0a7825 */ /* 0x000fc800078e0218 */
[----:B---3--:R-:W-:Y:S01]  /*0360*/  FADD R18, R18, R12 ;  /* 0x0000000c12127221 */ /* 0x008fe20000000000 */
[----:B------:R-:W-:Y:S01]  /*0370*/  FADD R19, R19, R13 ;  /* 0x0000000d13137221 */ /* 0x000fe20000000000 */
[----:B------:R-:W-:Y:S02]  /*0380*/  IMAD.WIDE R12, R27, 0x8, R10 ;  /* 0x000000081b0c7825 */ /* 0x000fe400078e020a */
[----:B------:R-:W2:Y:S02]  /*0390*/  LDG.E.64 R10, desc[UR6][R10.64] ;  /* 0x000000060a0a7981 */ /* 0x000ea4000c1e1b00 */
[----:B----4-:R-:W-:Y:S01]  /*03a0*/  FADD R29, R18, R8 ;  /* 0x00000008121d7221 */ /* 0x010fe20000000000 */
[----:B------:R-:W-:Y:S01]  /*03b0*/  FADD R18, R19, R9 ;  /* 0x0000000913127221 */ /* 0x000fe20000000000 */
[----:B------:R-:W-:Y:S01]  /*03c0*/  IMAD.WIDE R22, R27, 0x8, R12 ;  /* 0x000000081b167825 */ /* 0x000fe200078e020c */
[----:B------:R0:W3:Y:S03]  /*03d0*/  LDG.E.64 R8, desc[UR6][R24.64] ;  /* 0x0000000618087981 */ /* 0x0000e6000c1e1b00 */
[----:B-----5:R-:W-:Y:S01]  /*03e0*/  FADD R19, R29, R16 ;  /* 0x000000101d137221 */ /* 0x020fe20000000000 */
[----:B------:R-:W-:Y:S01]  /*03f0*/  FADD R18, R18, R17 ;  /* 0x0000001112127221 */ /* 0x000fe20000000000 */
[----:B------:R-:W-:Y:S01]  /*0400*/  IMAD.WIDE R16, R27, 0x8, R22 ;  /* 0x000000081b107825 */ /* 0x000fe200078e0216 */
[----:B------:R-:W4:Y:S03]  /*0410*/  LDG.E.64 R12, desc[UR6][R12.64] ;  /* 0x000000060c0c7981 */ /* 0x000f26000c1e1b00 */
[----:B------:R-:W-:Y:S01]  /*0420*/  FADD R29, R19, R14 ;  /* 0x0000000e131d7221 */ /* 0x000fe20000000000 */
[----:B------:R-:W-:Y:S01]  /*0430*/  FADD R28, R18, R15 ;  /* 0x0000000f121c7221 */ /* 0x000fe20000000000 */
[----:B------:R-:W-:Y:S01]  /*0440*/  IMAD.WIDE R18, R27, 0x8, R16 ;  /* 0x000000081b127825 */ /* 0x000fe200078e0210 */
[----:B------:R1:W5:Y:S03]  /*0450*/  LDG.E.64 R14, desc[UR6][R22.64] ;  /* 0x00000006160e7981 */ /* 0x000366000c1e1b00 */
[----:B0-----:R-:W-:Y:S01]  /*0460*/  FADD R25, R29, R20 ;  /* 0x000000141d197221 */ /* 0x001fe20000000000 */
[----:B------:R-:W5:Y:S01]  /*0470*/  LDG.E.64 R16, desc[UR6][R16.64] ;  /* 0x0000000610107981 */ /* 0x000f62000c1e1b00 */
[----:B-1----:R-:W-:-:S03]  /*0480*/  IMAD.WIDE R22, R27, 0x8, R18 ;  /* 0x000000081b167825 */ /* 0x002fc600078e0212 */
[----:B------:R-:W5:Y:S01]  /*0490*/  LDG.E.64 R18, desc[UR6][R18.64] ;  /* 0x0000000612127981 */ /* 0x000f62000c1e1b00 */
[----:B------:R-:W-:Y:S01]  /*04a0*/  FADD R29, R25, R4 ;  /* 0x00000004191d7221 */ /* 0x000fe20000000000 */
[----:B------:R-:W-:Y:S01]  /*04b0*/  FADD R28, R28, R21 ;  /* 0x000000151c1c7221 */ /* 0x000fe20000000000 */
[----:B------:R-:W-:Y:S01]  /*04c0*/  IMAD.WIDE R24, R27, 0x8, R22 ;  /* 0x000000081b187825 */ /* 0x000fe200078e0216 */
[----:B------:R-:W5:Y:S03]  /*04d0*/  LDG.E.64 R20, desc[UR6][R22.64] ;  /* 0x0000000616147981 */ /* 0x000f66000c1e1b00 */
[----:B------:R-:W-:Y:S02]  /*04e0*/  FADD R28, R28, R5 ;  /* 0x000000051c1c7221 */ /* 0x000fe40000000000 */
[----:B------:R0:W5:Y:S01]  /*04f0*/  LDG.E.64 R4, desc[UR6][R24.64] ;  /* 0x0000000618047981 */ /* 0x000162000c1e1b00 */
[----:B------:R-:W-:Y:S01]  /*0500*/  FADD R29, R29, R6 ;  /* 0x000000061d1d7221 */ /* 0x000fe20000000000 */
[----:B------:R-:W-:Y:S01]  /*0510*/  FADD R28, R28, R7 ;  /* 0x000000071c1c7221 */ /* 0x000fe20000000000 */
[----:B------:R-:W-:-:S04]  /*0520*/  IADD3 R26, R26, -0x10, RZ ;  /* 0xfffffff01a1a7810 */ /* 0x000fc80007ffe0ff */
[----:B------:R-:W-:Y:S01]  /*0530*/  ISETP.GT.AND P1, PT, R26, 0xc, PT ;  /* 0x0000000c1a00780c */ /* 0x000fe20003f24270 */
[----:B------:R-:W-:Y:S01]  /*0540*/  UIADD3 UR4, UR4, 0x10, URZ ;  /* 0x0000001004047890 */ /* 0x000fe2000fffe03f */
[----:B0-----:R-:W-:-:S04]  /*0550*/  IMAD.WIDE R24, R27, 0x8, R24 ;  /* 0x000000081b187825 */ /* 0x001fc800078e0218 */
[----:B---3--:R-:W-:Y:S01]  /*0560*/  FADD R29, R29, R8 ;  /* 0x000000081d1d7221 */ /* 0x008fe20000000000 */
[----:B------:R-:W-:-:S03]  /*0570*/  FADD R28, R28, R9 ;  /* 0x000000091c1c7221 */ /* 0x000fc60000000000 */
[----:B--2---:R-:W-:Y:S01]  /*0580*/  FADD R29, R29, R10 ;  /* 0x0000000a1d1d7221 */ /* 0x004fe20000000000 */
[----:B------:R-:W-:-:S03]  /*0590*/  FADD R28, R28, R11 ;  /* 0x0000000b1c1c7221 */ /* 0x000fc60000000000 */
[----:B----4-:R-:W-:Y:S01]  /*05a0*/  FADD R29, R29, R12 ;  /* 0x0000000c1d1d7221 */ /* 0x010fe20000000000 */
[----:B------:R-:W-:-:S03]  /*05b0*/  FADD R28, R28, R13 ;  /* 0x0000000d1c1c7221 */ /* 0x000fc60000000000 */
[----:B-----5:R-:W-:Y:S01]  /*05c0*/  FADD R29, R29, R14 ;  /* 0x0000000e1d1d7221 */ /* 0x020fe20000000000 */
[----:B------:R-:W-:-:S03]  /*05d0*/  FADD R28, R28, R15 ;  /* 0x0000000f1c1c7221 */ /* 0x000fc60000000000 */
[----:B------:R-:W-:Y:S01]  /*05e0*/  FADD R29, R29, R16 ;  /* 0x000000101d1d7221 */ /* 0x000fe20000000000 */
[----:B------:R-:W-:-:S03]  /*05f0*/  FADD R28, R28, R17 ;  /* 0x000000111c1c7221 */ /* 0x000fc60000000000 */
[----:B------:R-:W-:Y:S01]  /*0600*/  FADD R29, R29, R18 ;  /* 0x000000121d1d7221 */ /* 0x000fe20000000000 */
[----:B------:R-:W-:-:S03]  /*0610*/  FADD R28, R28, R19 ;  /* 0x000000131c1c7221 */ /* 0x000fc60000000000 */
[----:B------:R-:W-:Y:S01]  /*0620*/  FADD R29, R29, R20 ;  /* 0x000000141d1d7221 */ /* 0x000fe20000000000 */
[----:B------:R-:W-:-:S03]  /*0630*/  FADD R28, R28, R21 ;  /* 0x000000151c1c7221 */ /* 0x000fc60000000000 */
[----:B------:R-:W-:Y:S01]  /*0640*/  FADD R10, R29, R4 ;  /* 0x000000041d0a7221 */ /* 0x000fe20000000000 */
[----:B------:R-:W-:Y:S01]  /*0650*/  FADD R11, R28, R5 ;  /* 0x000000051c0b7221 */ /* 0x000fe20000000000 */
[----:B------:R-:W-:Y:S06]  /*0660*/  @P1 BRA `(.L_x_20) ;  /* 0xfffffff800f01947 */ /* 0x000fec000383ffff */
.L_x_19:
[----:B------:R-:W-:-:S13]  /*0670*/  ISETP.GT.AND P1, PT, R26, 0x4, PT ;  /* 0x000000041a00780c */ /* 0x000fda0003f24270 */
[----:B------:R-:W-:Y:S05]  /*0680*/  @!P1 BRA `(.L_x_21) ;  /* 0x00000000008c9947 */ /* 0x000fea0003800000 */
[C---:B------:R-:W-:Y:S01]  /*0690*/  IMAD.WIDE R6, R27.reuse, 0x8, R24 ;  /* 0x000000081b067825 */ /* 0x040fe200078e0218 */
[----:B------:R-:W2:Y:S03]  /*06a0*/  LDG.E.64 R4, desc[UR6][R24.64] ;  /* 0x0000000618047981 */ /* 0x000ea6000c1e1b00 */
        /* <DEDUP_REMOVED lines=9> */
[----:B------:R-:W5:Y:S02]  /*0740*/  LDG.E.64 R16, desc[UR6][R16.64] ;  /* 0x0000000610107981 */ /* 0x000f64000c1e1b00 */
[----:B------:R-:W-:-:S02]  /*0750*/  IMAD.WIDE R18, R27, 0x8, R22 ;  /* 0x000000081b127825 */ /* 0x000fc400078e0216 */
[----:B------:R-:W5:Y:S04]  /*0760*/  LDG.E.64 R22, desc[UR6][R22.64] ;  /* 0x0000000616167981 */ /* 0x000f68000c1e1b00 */
[----:B------:R-:W5:Y:S01]  /*0770*/  LDG.E.64 R20, desc[UR6][R18.64] ;  /* 0x0000000612147981 */ /* 0x000f62000c1e1b00 */
[----:B------:R-:W-:Y:S02]  /*0780*/  PLOP3.LUT P0, PT, PT, PT, PT, 0x8, 0x0 ;  /* 0x000000000000781c */ /* 0x000fe40003f0e170 */
[----:B------:R-:W-:Y:S01]  /*0790*/  IADD3 R26, R26, -0x8, RZ ;  /* 0xfffffff81a1a7810 */ /* 0x000fe20007ffe0ff */
[----:B------:R-:W-:Y:S01]  /*07a0*/  UIADD3 UR4, UR4, 0x8, URZ ;  /* 0x0000000804047890 */ /* 0x000fe2000fffe03f */
[----:B--2---:R-:W-:Y:S01]  /*07b0*/  FADD R25, R10, R4 ;  /* 0x000000040a197221 */ /* 0x004fe20000000000 */
[----:B------:R-:W-:-:S03]  /*07c0*/  FADD R4, R11, R5 ;  /* 0x000000050b047221 */ /* 0x000fc60000000000 */
[----:B---3--:R-:W-:Y:S01]  /*07d0*/  FADD R25, R25, R6 ;  /* 0x0000000619197221 */ /* 0x008fe20000000000 */
        /* <DEDUP_REMOVED lines=13> */
[----:B------:R-:W-:-:S07]  /*08b0*/  IMAD.WIDE R24, R27, 0x8, R18 ;  /* 0x000000081b187825 */ /* 0x000fce00078e0212 */
.L_x_21:
[----:B------:R-:W-:-:S13]  /*08c0*/  ISETP.NE.OR P0, PT, R26, RZ, P0 ;  /* 0x000000ff1a00720c */ /* 0x000fda0000705670 */
[----:B------:R-:W-:Y:S05]  /*08d0*/  @!P0 BRA `(.L_x_17) ;  /* 0x0000000000508947 */ /* 0x000fea0003800000 */
.L_x_18:
[C---:B------:R-:W-:Y:S02]  /*08e0*/  IMAD.WIDE R12, R27.reuse, 0x8, R24 ;  /* 0x000000081b0c7825 */ /* 0x040fe400078e0218 */
[----:B------:R-:W2:Y:S02]  /*08f0*/  LDG.E.64 R24, desc[UR6][R24.64] ;  /* 0x0000000618187981 */ /* 0x000ea4000c1e1b00 */
[C---:B------:R-:W-:Y:S02]  /*0900*/  IMAD.WIDE R14, R27.reuse, 0x8, R12 ;  /* 0x000000081b0e7825 */ /* 0x040fe400078e020c */
[----:B------:R-:W3:Y:S04]  /*0910*/  LDG.E.64 R12, desc[UR6][R12.64] ;  /* 0x000000060c0c7981 */ /* 0x000ee8000c1e1b00 */
[----:B------:R-:W4:Y:S01]  /*0920*/  LDG.E.64 R4, desc[UR6][R14.64] ;  /* 0x000000060e047981 */ /* 0x000f22000c1e1b00 */
[----:B------:R-:W-:-:S05]  /*0930*/  IMAD.WIDE R6, R27, 0x8, R14 ;  /* 0x000000081b067825 */ /* 0x000fca00078e020e */
[----:B------:R-:W5:Y:S01]  /*0940*/  LDG.E.64 R8, desc[UR6][R6.64] ;  /* 0x0000000606087981 */ /* 0x000f62000c1e1b00 */
[----:B------:R-:W-:Y:S01]  /*0950*/  IADD3 R26, R26, -0x4, RZ ;  /* 0xfffffffc1a1a7810 */ /* 0x000fe20007ffe0ff */
[----:B------:R-:W-:-:S03]  /*0960*/  UIADD3 UR4, UR4, 0x4, URZ ;  /* 0x0000000404047890 */ /* 0x000fc6000fffe03f */
[----:B------:R-:W-:Y:S01]  /*0970*/  ISETP.NE.AND P0, PT, R26, RZ, PT ;  /* 0x000000ff1a00720c */ /* 0x000fe20003f05270 */
[----:B--2---:R-:W-:Y:S01]  /*0980*/  FADD R17, R24, R10 ;  /* 0x0000000a18117221 */ /* 0x004fe20000000000 */
[----:B------:R-:W-:Y:S01]  /*0990*/  FADD R10, R25, R11 ;  /* 0x0000000b190a7221 */ /* 0x000fe20000000000 */
[----:B------:R-:W-:-:S04]  /*09a0*/  IMAD.WIDE R24, R27, 0x8, R6 ;  /* 0x000000081b187825 */ /* 0x000fc800078e0206 */
[----:B---3--:R-:W-:Y:S01]  /*09b0*/  FADD R17, R17, R12 ;  /* 0x0000000c11117221 */ /* 0x008fe20000000000 */
[----:B------:R-:W-:-:S03]  /*09c0*/  FADD R10, R10, R13 ;  /* 0x0000000d0a0a7221 */ /* 0x000fc60000000000 */
[----:B----4-:R-:W-:Y:S01]  /*09d0*/  FADD R17, R17, R4 ;  /* 0x0000000411117221 */ /* 0x010fe20000000000 */
[----:B------:R-:W-:-:S03]  /*09e0*/  FADD R4, R10, R5 ;  /* 0x000000050a047221 */ /* 0x000fc60000000000 */
[----:B-----5:R-:W-:Y:S01]  /*09f0*/  FADD R10, R17, R8 ;  /* 0x00000008110a7221 */ /* 0x020fe20000000000 */
[----:B------:R-:W-:Y:S01]  /*0a00*/  FADD R11, R4, R9 ;  /* 0x00000009040b7221 */ /* 0x000fe20000000000 */
[----:B------:R-:W-:Y:S06]  /*0a10*/  @P0 BRA `(.L_x_18) ;  /* 0xfffffffc00b00947 */ /* 0x000fec000383ffff */
.L_x_17:
[----:B------:R-:W-:-:S13]  /*0a20*/  ISETP.NE.AND P0, PT, R0, RZ, PT ;  /* 0x000000ff0000720c */ /* 0x000fda0003f05270 */
[----:B------:R-:W-:Y:S05]  /*0a30*/  @!P0 BRA `(.L_x_16) ;  /* 0x0000000000388947 */ /* 0x000fea0003800000 */
[----:B------:R-:W-:Y:S01]  /*0a40*/  IMAD R5, R27, UR4, RZ ;  /* 0x000000041b057c24 */ /* 0x000fe2000f8e02ff */
[----:B------:R-:W-:-:S03]  /*0a50*/  ULDC.64 UR4, c[0x0][0x218] ;  /* 0x0000860000047ab9 */ /* 0x000fc60000000a00 */
[----:B------:R-:W-:-:S03]  /*0a60*/  IMAD.WIDE R4, R5, 0x2, R2 ;  /* 0x0000000205047825 */ /* 0x000fc600078e0202 */
[----:B------:R-:W-:-:S04]  /*0a70*/  LEA R6, P0, R4, UR4, 0x2 ;  /* 0x0000000404067c11 */ /* 0x000fc8000f8010ff */
[----:B------:R-:W-:-:S09]  /*0a80*/  LEA.HI.X R5, R4, UR5, R5, 0x2, P0 ;  /* 0x0000000504057c11 */ /* 0x000fd200080f1405 */
.L_x_22:
[----:B------:R-:W-:-:S05]  /*0a90*/  MOV R7, R5 ;  /* 0x0000000500077202 */ /* 0x000fca0000000f00 */
[----:B------:R0:W2:Y:S01]  /*0aa0*/  LDG.E.64 R8, desc[UR6][R6.64] ;  /* 0x0000000606087981 */ /* 0x0000a2000c1e1b00 */
[----:B------:R-:W-:Y:S01]  /*0ab0*/  IADD3 R0, R0, -0x1, RZ ;  /* 0xffffffff00007810 */ /* 0x000fe20007ffe0ff */
[----:B------:R-:W-:-:S03]  /*0ac0*/  IMAD.WIDE R4, R27, 0x8, R6 ;  /* 0x000000081b047825 */ /* 0x000fc600078e0206 */
[----:B------:R-:W-:Y:S02]  /*0ad0*/  ISETP.NE.AND P0, PT, R0, RZ, PT ;  /* 0x000000ff0000720c */ /* 0x000fe40003f05270 */
[----:B0-----:R-:W-:Y:S01]  /*0ae0*/  MOV R6, R4 ;  /* 0x0000000400067202 */ /* 0x001fe20000000f00 */
[----:B--2---:R-:W-:Y:S01]  /*0af0*/  FADD R10, R8, R10 ;  /* 0x0000000a080a7221 */ /* 0x004fe20000000000 */
[----:B------:R-:W-:-:S09]  /*0b00*/  FADD R11, R9, R11 ;  /* 0x0000000b090b7221 */ /* 0x000fd20000000000 */
[----:B------:R-:W-:Y:S05]  /*0b10*/  @P0 BRA `(.L_x_22) ;  /* 0xfffffffc00dc0947 */ /* 0x000fea000383ffff */
.L_x_16:
[----:B------:R-:W-:Y:S02]  /*0b20*/  ULDC.64 UR4, c[0x0][0x210] ;  /* 0x0000840000047ab9 */ /* 0x000fe40000000a00 */
[----:B------:R-:W-:-:S04]  /*0b30*/  LEA R4, P0, R2, UR4, 0x2 ;  /* 0x0000000402047c11 */ /* 0x000fc8000f8010ff */
[----:B------:R-:W-:-:S05]  /*0b40*/  LEA.HI.X R5, R2, UR5, R3, 0x2, P0 ;  /* 0x0000000502057c11 */ /* 0x000fca00080f1403 */
[----:B------:R-:W-:Y:S01]  /*0b50*/  STG.E.64 desc[UR6][R4.64], R10 ;  /* 0x0000000a04007986 */ /* 0x000fe2000c101b06 */
[----:B------:R-:W-:Y:S05]  /*0b60*/  EXIT ;  /* 0x000000000000794d */ /* 0x000fea0003800000 */
.L_x_23:
        /* <DEDUP_REMOVED lines=9> */
.L_x_514:


//--------------------- .text._ZN18transformer_engine33transpose_dbias_kernel_notalignedILi8ELi8ENS_52_GLOBAL__N__21b575c7_19_transpose_fusion_cu_821f04ea11TDBiasParamI13__nv_fp8_e4m3S3_fEEEEvT1_mmm --------------------------
	.section	.text._ZN18transformer_engine33transpose_dbias_kernel_notalignedILi8ELi8ENS_52_GLOBAL__N__21b575c7_19_transpose_fusion_cu_821f04ea11TDBiasParamI13__nv_fp8_e4m3S3_fEEEEvT1_mmm,"ax",@progbits
	.align	128
.text._ZN18transformer_engine33transpose_dbias_kernel_notalignedILi8ELi8ENS_52_GLOBAL__N__21b575c7_19_transpose_fusion_cu_821f04ea11TDBiasParamI13__nv_fp8_e4m3S3_fEEEEvT1_mmm:
        .type           _ZN18transformer_engine33transpose_dbias_kernel_notalignedILi8ELi8ENS_52_GLOBAL__N__21b575c7_19_transpose_fusion_cu_821f04ea11TDBiasParamI13__nv_fp8_e4m3S3_fEEEEvT1_mmm,@function
        .size           _ZN18transformer_engine33transpose_dbias_kernel_notalignedILi8ELi8ENS_52_GLOBAL__N__21b575c7_19_transpose_fusion_cu_821f04ea11TDBiasParamI13__nv_fp8_e4m3S3_fEEEEvT1_mmm,(.L_x_504 - _ZN18transformer_engine33transpose_dbias_kernel_notalignedILi8ELi8ENS_52_GLOBAL__N__21b575c7_19_transpose_fusion_cu_821f04ea11TDBiasParamI13__nv_fp8_e4m3S3_fEEEEvT1_mmm)
        .other          _ZN18transformer_engine33transpose_dbias_kernel_notalignedILi8ELi8ENS_52_GLOBAL__N__21b575c7_19_transpose_fusion_cu_821f04ea11TDBiasParamI13__nv_fp8_e4m3S3_fEEEEvT1_mmm,@"STO_CUDA_ENTRY STV_DEFAULT"
_ZN18transformer_engine33transpose_dbias_kernel_notalignedILi8ELi8ENS_52_GLOBAL__N__21b575c7_19_transpose_fusion_cu_821f04ea11TDBiasParamI13__nv_fp8_e4m3S3_fEEEEvT1_mmm:
[----:B------:R-:W-:Y:S01]  /*0000*/  LDC R1, c[0x0][0x28] ;  /* 0x00000a00ff017b82 */ /* 0x000fe20000000800 */
[----:B------:R-:W0:Y:S01]  /*0010*/  S2R R106, SR_CTAID.X ;  /* 0x00000000006a7919 */ /* 0x000e220000002500 */
[----:B------:R-:W-:-:S06]  /*0020*/  ULDC UR4, c[0x0][0x0] ;  /* 0x0000000000047ab9 */ /* 0x000fcc0000000800 */
[----:B------:R-:W1:Y:S01]  /*0030*/  LDC.64 R2, c[0x0][0x230] ;  /* 0x00008c00ff027b82 */ /* 0x000e620000000a00 */
[----:B------:R-:W2:Y:S01]  /*0040*/  S2R R108, SR_TID.X ;  /* 0x00000000006c7919 */ /* 0x000ea20000002100 */
[----:B-1----:R-:W-:-:S05]  /*0050*/  IADD3 R10, P1, R2, 0xff, RZ ;  /* 0x000000ff020a7810 */ /* 0x002fca0007f3e0ff */
[----:B------:R-:W-:Y:S02]  /*0060*/  IMAD.X R3, RZ, RZ, R3, P1 ;  /* 0x000000ffff037224 */ /* 0x000fe400008e0603 */
[----:B0-----:R-:W-:Y:S01]  /*0070*/  IMAD R106, R106, UR4, RZ ;  /* 0x000000046a6a7c24 */ /* 0x001fe2000f8e02ff */
[----:B------:R-:W-:Y:S01]  /*0080*/  ULDC.64 UR4, c[0x0][0x240] ;  /* 0x0000900000047ab9 */ /* 0x000fe20000000a00 */
[----:B--2---:R-:W-:-:S04]  /*0090*/  SHF.R.U32.HI R107, RZ, 0x7, R108 ;  /* 0x00000007ff6b7819 */ /* 0x004fc8000001166c */
[----:B------:R-:W-:-:S04]  /*00a0*/  LEA.HI R106, R106, R107, RZ, 0x19 ;  /* 0x0000006b6a6a7211 */ /* 0x000fc800078fc8ff */
[----:B------:R-:W-:-:S04]  /*00b0*/  ISETP.GE.U32.AND P0, PT, R106, UR4, PT ;  /* 0x000000046a007c0c */ /* 0x000fc8000bf06070 */
[----:B------:R-:W-:-:S13]  /*00c0*/  ISETP.GE.U32.AND.EX P0, PT, RZ, UR5, PT, P0 ;  /* 0x00000005ff007c0c */ /* 0x000fda000bf06100 */
[----:B------:R-:W-:Y:S05]  /*00d0*/  @P0 EXIT ;  /* 0x000000000000094d */ /* 0x000fea0003800000 */
[--C-:B------:R-:W-:Y:S02]  /*00e0*/  SHF.R.U32.HI R11, RZ, 0x8, R3.reuse ;  /* 0x00000008ff0b7819 */ /* 0x100fe40000011603 */
[----:B------:R-:W-:Y:S02]  /*00f0*/  SHF.R.U64 R10, R10, 0x8, R3 ;  /* 0x000000080a0a7819 */ /* 0x000fe40000001203 */
[----:B------:R-:W-:-:S13]  /*0100*/  LOP3.LUT P0, RZ, R11, 0xffffff, RZ, 0xc0, !PT ;  /* 0x00ffffff0bff7812 */ /* 0x000fda000780c0ff */
[----:B------:R-:W-:Y:S05]  /*0110*/  @!P0 BRA `(.L_x_24) ;  /* 0x0000000000288947 */ /* 0x000fea0003800000 */
[----:B------:R-:W-:-:S07]  /*0120*/  MOV R8, 0x140 ;  /* 0x0000014000087802 */ /* 0x000fce0000000f00 */
[----:B------:R-:W-:Y:S05]  /*0130*/  CALL.REL.NOINC `($__internal_0_$__cuda_sm20_div_u64) ;  /* 0x0000019000587944 */ /* 0x000fea0003c00000 */
[----:B------:R-:W-:Y:S01]  /*0140*/  IADD3 R3, P0, RZ, -R6, RZ ;  /* 0x80000006ff037210 */ /* 0x000fe20007f1e0ff */
[----:B------:R-:W-:-:S04]  /*0150*/  IMAD.MOV.U32 R107, RZ, RZ, RZ ;  /* 0x000000ffff6b7224 */ /* 0x000fc800078e00ff */
[----:B------:R-:W-:Y:S02]  /*0160*/  IMAD.X R5, RZ, RZ, ~R7, P0 ;  /* 0x000000ffff057224 */ /* 0x000fe400000e0e07 */
[----:B------:R-:W-:-:S04]  /*0170*/  IMAD.WIDE.U32 R106, R10, R3, R106 ;  /* 0x000000030a6a7225 */ /* 0x000fc800078e006a */
[----:B------:R-:W-:-:S04]  /*0180*/  IMAD R0, R5, R10, RZ ;  /* 0x0000000a05007224 */ /* 0x000fc800078e02ff */
[----:B------:R-:W-:-:S04]  /*0190*/  IMAD R11, R11, R3, R0 ;  /* 0x000000030b0b7224 */ /* 0x000fc800078e0200 */
[----:B------:R-:W-:Y:S01]  /*01a0*/  IMAD.IADD R107, R107, 0x1, R11 ;  /* 0x000000016b6b7824 */ /* 0x000fe200078e020b */
[----:B------:R-:W-:Y:S06]  /*01b0*/  BRA `(.L_x_25) ;  /* 0x0000000000587947 */ /* 0x000fec0003800000 */
.L_x_24:
[----:B------:R-:W0:Y:S01]  /*01c0*/  I2F.U32.RP R0, R10 ;  /* 0x0000000a00007306 */ /* 0x000e220000209000 */
[----:B------:R-:W-:Y:S01]  /*01d0*/  ISETP.NE.U32.AND P2, PT, R10, RZ, PT ;  /* 0x000000ff0a00720c */ /* 0x000fe20003f45070 */
[----:B------:R-:W-:Y:S02]  /*01e0*/  IMAD.MOV.U32 R107, RZ, RZ, RZ ;  /* 0x000000ffff6b7224 */ /* 0x000fe400078e00ff */
[----:B------:R-:W-:-:S04]  /*01f0*/  IMAD.MOV.U32 R7, RZ, RZ, RZ ;  /* 0x000000ffff077224 */ /* 0x000fc800078e00ff */
[----:B0-----:R-:W0:Y:S02]  /*0200*/  MUFU.RCP R0, R0 ;  /* 0x0000000000007308 */ /* 0x001e240000001000 */
[----:B0-----:R-:W-:-:S06]  /*0210*/  VIADD R2, R0, 0xffffffe ;  /* 0x0ffffffe00027836 */ /* 0x001fcc0000000000 */
[----:B------:R0:W1:Y:S02]  /*0220*/  F2I.FTZ.U32.TRUNC.NTZ R3, R2 ;  /* 0x0000000200037305 */ /* 0x000064000021f000 */
[----:B0-----:R-:W-:Y:S02]  /*0230*/  IMAD.MOV.U32 R2, RZ, RZ, RZ ;  /* 0x000000ffff027224 */ /* 0x001fe400078e00ff */
[----:B-1----:R-:W-:-:S04]  /*0240*/  IMAD.MOV R5, RZ, RZ, -R3 ;  /* 0x000000ffff057224 */ /* 0x002fc800078e0a03 */
[----:B------:R-:W-:-:S04]  /*0250*/  IMAD R5, R5, R10, RZ ;  /* 0x0000000a05057224 */ /* 0x000fc800078e02ff */
[----:B------:R-:W-:-:S06]  /*0260*/  IMAD.HI.U32 R3, R3, R5, R2 ;  /* 0x0000000503037227 */ /* 0x000fcc00078e0002 */
[----:B------:R-:W-:-:S04]  /*0270*/  IMAD.HI.U32 R6, R3, R106, RZ ;  /* 0x0000006a03067227 */ /* 0x000fc800078e00ff */
[----:B------:R-:W-:-:S04]  /*0280*/  IMAD.MOV R3, RZ, RZ, -R6 ;  /* 0x000000ffff037224 */ /* 0x000fc800078e0a06 */
[----:B------:R-:W-:-:S05]  /*0290*/  IMAD R3, R10, R3, R106 ;  /* 0x000000030a037224 */ /* 0x000fca00078e026a */
[----:B------:R-:W-:-:S13]  /*02a0*/  ISETP.GE.U32.AND P0, PT, R3, R10, PT ;  /* 0x0000000a0300720c */ /* 0x000fda0003f06070 */
[----:B------:R-:W-:Y:S02]  /*02b0*/  @P0 IMAD.IADD R3, R3, 0x1, -R10 ;  /* 0x0000000103030824 */ /* 0x000fe400078e0a0a */
[----:B------:R-:W-:-:S03]  /*02c0*/  @P0 VIADD R6, R6, 0x1 ;  /* 0x0000000106060836 */ /* 0x000fc60000000000 */
[----:B------:R-:W-:-:S13]  /*02d0*/  ISETP.GE.U32.AND P1, PT, R3, R10, PT ;  /* 0x0000000a0300720c */ /* 0x000fda0003f26070 */
[----:B------:R-:W-:Y:S01]  /*02e0*/  @P1 VIADD R6, R6, 0x1 ;  /* 0x0000000106061836 */ /* 0x000fe20000000000 */
[----:B------:R-:W-:-:S05]  /*02f0*/  @!P2 LOP3.LUT R6, RZ, R10, RZ, 0x33, !PT ;  /* 0x0000000aff06a212 */ /* 0x000fca00078e33ff */
[----:B------:R-:W-:-:S04]  /*0300*/  IMAD.MOV R3, RZ, RZ, -R6 ;  /* 0x000000ffff037224 */ /* 0x000fc800078e0a06 */
[----:B------:R-:W-:-:S07]  /*0310*/  IMAD R106, R10, R3, R106 ;  /* 0x000000030a6a7224 */ /* 0x000fce00078e026a */
.L_x_25:
[----:B------:R-:W0:Y:S01]  /*0320*/  LDC.64 R14, c[0x0][0x230] ;  /* 0x00008c00ff0e7b82 */ /* 0x000e220000000a00 */
[----:B------:R-:W-:Y:S01]  /*0330*/  ULDC.64 UR8, c[0x0][0x238] ;  /* 0x00008e0000087ab9 */ /* 0x000fe20000000a00 */
[----:B------:R-:W-:Y:S01]  /*0340*/  SHF.L.U64.HI R3, R106, 0x5, R107 ;  /* 0x000000056a037819 */ /* 0x000fe2000001026b */
[----:B------:R-:W-:Y:S01]  /*0350*/  USHF.R.U64 UR7, UR8, 0x3, UR9 ;  /* 0x0000000308077899 */ /* 0x000fe20008001209 */
[C---:B------:R-:W-:Y:S01]  /*0360*/  SHF.L.U64.HI R0, R6.reuse, 0x5, R7 ;  /* 0x0000000506007819 */ /* 0x040fe20000010207 */
[----:B------:R-:W-:Y:S01]  /*0370*/  USHF.R.U32.HI UR6, URZ, 0x3, UR9 ;  /* 0x000000033f067899 */ /* 0x000fe20008011609 */
[----:B------:R-:W-:Y:S01]  /*0380*/  IMAD.MOV.U32 R109, RZ, RZ, 0x3f800000 ;  /* 0x3f800000ff6d7424 */ /* 0x000fe200078e00ff */
[----:B------:R-:W-:Y:S01]  /*0390*/  ULDC.64 UR4, c[0x0][0x220] ;  /* 0x0000880000047ab9 */ /* 0x000fe20000000a00 */
[----:B------:R-:W-:Y:S01]  /*03a0*/  ULDC.64 UR10, c[0x0][0x208] ;  /* 0x00008200000a7ab9 */ /* 0x000fe20000000a00 */
[----:B------:R-:W-:-:S04]  /*03b0*/  LEA R105, P1, -R6, UR7, 0x5 ;  /* 0x0000000706697c11 */ /* 0x000fc8000f8229ff */
[----:B------:R-:W-:Y:S02]  /*03c0*/  IADD3.X R0, ~R0, UR6, RZ, P1, !PT ;  /* 0x0000000600007c10 */ /* 0x000fe40008ffe5ff */
[----:B------:R-:W-:-:S04]  /*03d0*/  ISETP.LT.U32.AND P1, PT, R105, 0x20, PT ;  /* 0x000000206900780c */ /* 0x000fc80003f21070 */
[----:B------:R-:W-:Y:S01]  /*03e0*/  ISETP.LT.U32.AND.EX P1, PT, R0, RZ, PT, P1 ;  /* 0x000000ff0000720c */ /* 0x000fe20003f21110 */
[----:B------:R-:W-:-:S03]  /*03f0*/  IMAD.SHL.U32 R0, R108, 0x2, RZ ;  /* 0x000000026c007824 */ /* 0x000fc600078e00ff */
[----:B------:R-:W-:Y:S01]  /*0400*/  SEL R105, R105, 0x20, P1 ;  /* 0x0000002069697807 */ /* 0x000fe20000800000 */
[----:B0-----:R-:W-:Y:S01]  /*0410*/  IMAD.WIDE.U32 R10, R6, R14, R106 ;  /* 0x0000000e060a7225 */ /* 0x001fe200078e006a */
[--C-:B------:R-:W-:Y:S02]  /*0420*/  SHF.R.U64 R131, R14, 0x3, R15.reuse ;  /* 0x000000030e837819 */ /* 0x100fe4000000120f */
[----:B------:R-:W-:Y:S02]  /*0430*/  SHF.R.U32.HI R90, RZ, 0x3, R15 ;  /* 0x00000003ff5a7819 */ /* 0x000fe4000001160f */
[----:B------:R-:W-:Y:S02]  /*0440*/  LEA R104, P0, -R106, R131, 0x5 ;  /* 0x000000836a687211 */ /* 0x000fe400078029ff */
[----:B------:R-:W-:Y:S02]  /*0450*/  ISETP.NE.U32.AND P1, PT, RZ, UR4, PT ;  /* 0x00000004ff007c0c */ /* 0x000fe4000bf25070 */
[----:B------:R-:W-:Y:S01]  /*0460*/  LOP3.LUT R0, R0, 0xc0, RZ, 0xc0, !PT ;  /* 0x000000c000007812 */ /* 0x000fe200078ec0ff */
[----:B------:R-:W-:Y:S01]  /*0470*/  IMAD.X R2, R90, 0x1, ~R3, P0 ;  /* 0x000000015a027824 */ /* 0x000fe200000e0e03 */
[----:B------:R-:W-:-:S02]  /*0480*/  SHF.R.U32.HI R3, RZ, 0x5, R108 ;  /* 0x00000005ff037819 */ /* 0x000fc4000001166c */
[----:B------:R-:W-:Y:S01]  /*0490*/  ISETP.LT.U32.AND P0, PT, R104, 0x20, PT ;  /* 0x000000206800780c */ /* 0x000fe20003f01070 */
[----:B------:R-:W-:-:S03]  /*04a0*/  IMAD.WIDE.U32 R4, R131, R0, RZ ;  /* 0x0000000083047225 */ /* 0x000fc600078e00ff */
[----:B------:R-:W-:Y:S01]  /*04b0*/  ISETP.LT.U32.AND.EX P0, PT, R2, RZ, PT, P0 ;  /* 0x000000ff0200720c */ /* 0x000fe20003f01100 */
[C---:B------:R-:W-:Y:S02]  /*04c0*/  IMAD.SHL.U32 R82, R3.reuse, 0x8, RZ ;  /* 0x0000000803527824 */ /* 0x040fe400078e00ff */
[----:B------:R-:W-:Y:S01]  /*04d0*/  IMAD R80, R3, -0x8, R108 ;  /* 0xfffffff803507824 */ /* 0x000fe200078e026c */
[----:B------:R-:W-:Y:S01]  /*04e0*/  SEL R104, R104, 0x20, P0 ;  /* 0x0000002068687807 */ /* 0x000fe20000000000 */
[----:B------:R-:W-:Y:S01]  /*04f0*/  IMAD R9, R90, R0, RZ ;  /* 0x000000005a097224 */ /* 0x000fe200078e02ff */
[----:B------:R-:W-:Y:S01]  /*0500*/  LOP3.LUT R82, R82, 0x18, RZ, 0xe2, !PT ;  /* 0x0000001852527812 */ /* 0x000fe200078ee2ff */
[----:B------:R-:W-:Y:S01]  /*0510*/  IMAD R2, R7, R14, RZ ;  /* 0x0000000e07027224 */ /* 0x000fe200078e02ff */
[----:B------:R-:W-:Y:S01]  /*0520*/  LOP3.LUT R19, R80, 0x1f, RZ, 0xc0, !PT ;  /* 0x0000001f50137812 */ /* 0x000fe200078ec0ff */
[----:B------:R-:W-:Y:S01]  /*0530*/  IMAD.IADD R48, R5, 0x1, R9 ;  /* 0x0000000105307824 */ /* 0x000fe200078e0209 */
[----:B------:R-:W-:Y:S01]  /*0540*/  ISETP.GE.U32.AND P2, PT, R82, R105, PT ;  /* 0x000000695200720c */ /* 0x000fe20003f46070 */
[----:B------:R-:W-:Y:S01]  /*0550*/  IMAD R13, R6, R15, R2 ;  /* 0x0000000f060d7224 */ /* 0x000fe200078e0202 */
[----:B------:R-:W-:Y:S01]  /*0560*/  ISETP.NE.AND.EX P0, PT, RZ, UR5, PT, P1 ;  /* 0x00000005ff007c0c */ /* 0x000fe2000bf05310 */
[----:B------:R-:W-:Y:S01]  /*0570*/  ULDC.64 UR4, c[0x0][0x210] ;  /* 0x0000840000047ab9 */ /* 0x000fe20000000a00 */
[----:B------:R-:W-:Y:S01]  /*0580*/  ISETP.LT.U32.AND P1, PT, R19, R104, !P2 ;  /* 0x000000681300720c */ /* 0x000fe20005721070 */
[----:B------:R-:W-:Y:S01]  /*0590*/  IMAD.IADD R11, R11, 0x1, R13 ;  /* 0x000000010b0b7824 */ /* 0x000fe200078e020d */
[----:B------:R-:W-:-:S02]  /*05a0*/  IADD3 R8, P4, R19, R4, RZ ;  /* 0x0000000413087210 */ /* 0x000fc40007f9e0ff */
[----:B------:R-:W-:-:S03]  /*05b0*/  LEA R133, P3, R10, UR4, 0x8 ;  /* 0x000000040a857c11 */ /* 0x000fc6000f8640ff */
[----:B------:R-:W-:Y:S01]  /*05c0*/  IMAD.X R9, RZ, RZ, R48, P4 ;  /* 0x000000ffff097224 */ /* 0x000fe200020e0630 */
[----:B------:R-:W-:-:S03]  /*05d0*/  LEA.HI.X R132, R10, UR5, R11, 0x8, P3 ;  /* 0x000000050a847c11 */ /* 0x000fc600098f440b */
[----:B------:R-:W0:Y:S02]  /*05e0*/  @P0 LDC.64 R10, c[0x0][0x220] ;  /* 0x00008800ff0a0b82 */ /* 0x000e240000000a00 */
[----:B------:R-:W-:Y:S02]  /*05f0*/  @P1 IADD3 R0, P4, R8, R131, RZ ;  /* 0x0000008308001210 */ /* 0x000fe40007f9e0ff */
[----:B------:R-:W-:Y:S02]  /*0600*/  @!P1 F2FP.SATFINITE.E4M3.F32.PACK_AB_MERGE_C R20, RZ, RZ, RZ ;  /* 0x000000ffff14923e */ /* 0x000fe400048070ff */
[----:B------:R-:W-:Y:S01]  /*0610*/  @P1 LEA R12, P3, R0, R133, 0x3 ;  /* 0x00000085000c1211 */ /* 0x000fe200078618ff */
[----:B------:R-:W-:Y:S01]  /*0620*/  @P1 IMAD.X R13, R9, 0x1, R90, P4 ;  /* 0x00000001090d1824 */ /* 0x000fe200020e065a */
[C---:B------:R-:W-:Y:S02]  /*0630*/  @!P1 LOP3.LUT R25, R20.reuse, 0xffff, RZ, 0xc0, !PT ;  /* 0x0000ffff14199812 */ /* 0x040fe400078ec0ff */
[----:B------:R-:W-:-:S02]  /*0640*/  @!P1 LOP3.LUT R20, R20, 0xff, RZ, 0xc0, !PT ;  /* 0x000000ff14149812 */ /* 0x000fc400078ec0ff */
[----:B------:R-:W-:Y:S01]  /*0650*/  @P1 LEA.HI.X R13, R0, R132, R13, 0x3, P3 ;  /* 0x00000084000d1211 */ /* 0x000fe200018f1c0d */
[----:B------:R-:W-:Y:S01]  /*0660*/  @!P1 IMAD.SHL.U32 R22, R25, 0x100, RZ ;  /* 0x0000010019169824 */ /* 0x000fe200078e00ff */
[----:B------:R-:W-:Y:S02]  /*0670*/  @!P1 F2FP.SATFINITE.E4M3.F32.PACK_AB_MERGE_C R0, RZ, RZ, RZ ;  /* 0x000000ffff00923e */ /* 0x000fe400048070ff */
[C---:B------:R-:W-:Y:S02]  /*0680*/  @P1 LEA R17, P3, R131.reuse, R8, 0x1 ;  /* 0x0000000883111211 */ /* 0x040fe400078608ff */
[----:B------:R-:W-:Y:S02]  /*0690*/  @!P1 LOP3.LUT R21, R0, 0xffff, RZ, 0xc0, !PT ;  /* 0x0000ffff00159812 */ /* 0x000fe400078ec0ff */
[----:B------:R-:W-:Y:S02]  /*06a0*/  @P1 LEA.HI.X R18, R131, R9, R90, 0x1, P3 ;  /* 0x0000000983121211 */ /* 0x000fe400018f0c5a */
[----:B------:R-:W-:Y:S01]  /*06b0*/  @P1 LEA R16, P3, R17, R133, 0x3 ;  /* 0x0000008511101211 */ /* 0x000fe200078618ff */
[C---:B------:R-:W-:Y:S01]  /*06c0*/  @!P1 IMAD.SHL.U32 R2, R21.reuse, 0x100, RZ ;  /* 0x0000010015029824 */ /* 0x040fe200078e00ff */
[----:B------:R-:W-:Y:S01]  /*06d0*/  @!P1 LOP3.LUT R23, R21, 0xff, RZ, 0xc0, !PT ;  /* 0x000000ff15179812 */ /* 0x000fe200078ec0ff */
[----:B0-----:R0:W5:Y:S01]  /*06e0*/  @P0 LDG.E R109, desc[UR10][R10.64] ;  /* 0x0000000a0a6d0981 */ /* 0x001162000c1e1900 */
[----:B------:R-:W-:-:S02]  /*06f0*/  @P1 LEA.HI.X R17, R17, R132, R18, 0x3, P3 ;  /* 0x0000008411111211 */ /* 0x000fc400018f1c12 */
[----:B------:R-:W-:Y:S01]  /*0700*/  @!P1 LOP3.LUT R18, R23, 0xff00, R2, 0xf8, !PT ;  /* 0x0000ff0017129812 */ /* 0x000fe200078ef802 */
[C---:B------:R-:W-:Y:S01]  /*0710*/  @!P1 IMAD.U32 R2, R25.reuse, 0x10000, RZ ;  /* 0x0001000019029824 */ /* 0x040fe200078e00ff */
[----:B------:R-:W-:Y:S02]  /*0720*/  @!P1 F2FP.SATFINITE.E4M3.F32.PACK_AB_MERGE_C R24, RZ, RZ, RZ ;  /* 0x000000ffff18923e */ /* 0x000fe400048070ff */
[C---:B------:R-:W-:Y:S02]  /*0730*/  @!P1 LOP3.LUT R27, R25.reuse, 0xff, RZ, 0xc0, !PT ;  /* 0x000000ff191b9812 */ /* 0x040fe400078ec0ff */
[C---:B------:R-:W-:Y:S01]  /*0740*/  @!P1 PRMT R20, R25.reuse, 0x7604, R20 ;  /* 0x0000760419149816 */ /* 0x040fe20000000014 */
[----:B------:R-:W-:Y:S01]  /*0750*/  @!P1 IMAD.SHL.U32 R25, R25, 0x1000000, RZ ;  /* 0x0100000019199824 */ /* 0x000fe200078e00ff */
[----:B------:R-:W-:Y:S02]  /*0760*/  @!P1 LOP3.LUT R29, R24, 0xffff, RZ, 0xc0, !PT ;  /* 0x0000ffff181d9812 */ /* 0x000fe400078ec0ff */
[----:B------:R-:W-:-:S02]  /*0770*/  @!P1 LOP3.LUT R22, R27, 0xff00, R22, 0xf8, !PT ;  /* 0x0000ff001b169812 */ /* 0x000fc400078ef816 */
[----:B------:R-:W-:Y:S01]  /*0780*/  @!P1 LOP3.LUT R2, R2, 0xff0000, RZ, 0xc0, !PT ;  /* 0x00ff000002029812 */ /* 0x000fe200078ec0ff */
[----:B------:R-:W-:Y:S01]  /*0790*/  @!P1 IMAD.SHL.U32 R26, R29, 0x100, RZ ;  /* 0x000001001d1a9824 */ /* 0x000fe200078e00ff */
[----:B------:R-:W-:Y:S02]  /*07a0*/  @!P1 LOP3.LUT R24, R24, 0xff, RZ, 0xc0, !PT ;  /* 0x000000ff18189812 */ /* 0x000fe400078ec0ff */
[----:B------:R-:W-:Y:S02]  /*07b0*/  @!P1 LOP3.LUT R20, R2, 0xffff, R20, 0xf8, !PT ;  /* 0x0000ffff02149812 */ /* 0x000fe400078ef814 */
[----:B------:R-:W-:Y:S01]  /*07c0*/  @!P1 LOP3.LUT R35, R25, R22, R2, 0xfe, !PT ;  /* 0x0000001619239212 */ /* 0x000fe200078efe02 */
[----:B------:R-:W-:Y:S01]  /*07d0*/  @!P1 IMAD.U32 R22, R29, 0x10000, RZ ;  /* 0x000100001d169824 */ /* 0x000fe200078e00ff */
[----:B------:R-:W-:Y:S01]  /*07e0*/  @!P1 LOP3.LUT R0, R0, 0xff, RZ, 0xc0, !PT ;  /* 0x000000ff00009812 */ /* 0x000fe200078ec0ff */
[----:B------:R-:W-:Y:S01]  /*07f0*/  @!P1 IMAD.U32 R2, R21, 0x10000, RZ ;  /* 0x0001000015029824 */ /* 0x000fe200078e00ff */
[----:B------:R-:W-:-:S02]  /*0800*/  @!P1 LOP3.LUT R31, R29, 0xff, RZ, 0xc0, !PT ;  /* 0x000000ff1d1f9812 */ /* 0x000fc400078ec0ff */
[----:B------:R-:W-:Y:S02]  /*0810*/  @!P1 PRMT R24, R29, 0x7604, R24 ;  /* 0x000076041d189816 */ /* 0x000fe40000000018 */
[----:B------:R-:W-:Y:S02]  /*0820*/  @!P1 LOP3.LUT R22, R22, 0xff0000, RZ, 0xc0, !PT ;  /* 0x00ff000016169812 */ /* 0x000fe400078ec0ff */
[----:B------:R-:W-:Y:S02]  /*0830*/  @!P1 PRMT R0, R21, 0x7604, R0 ;  /* 0x0000760415009816 */ /* 0x000fe40000000000 */
[----:B------:R-:W-:Y:S01]  /*0840*/  @!P1 LOP3.LUT R41, R2, 0xff0000, RZ, 0xc0, !PT ;  /* 0x00ff000002299812 */ /* 0x000fe200078ec0ff */
[----:B------:R-:W-:Y:S01]  /*0850*/  @!P1 IMAD.SHL.U32 R29, R29, 0x1000000, RZ ;  /* 0x010000001d1d9824 */ /* 0x000fe200078e00ff */
[----:B------:R-:W-:Y:S01]  /*0860*/  @!P1 LOP3.LUT R26, R31, 0xff00, R26, 0xf8, !PT ;  /* 0x0000ff001f1a9812 */ /* 0x000fe200078ef81a */
[----:B------:R-:W-:Y:S01]  /*0870*/  @!P1 IMAD.SHL.U32 R21, R21, 0x1000000, RZ ;  /* 0x0100000015159824 */ /* 0x000fe200078e00ff */
[----:B------:R-:W-:-:S02]  /*0880*/  @!P1 LOP3.LUT R24, R22, 0xffff, R24, 0xf8, !PT ;  /* 0x0000ffff16189812 */ /* 0x000fc400078ef818 */
[----:B------:R-:W-:Y:S02]  /*0890*/  @!P1 LOP3.LUT R0, R41, 0xffff, R0, 0xf8, !PT ;  /* 0x0000ffff29009812 */ /* 0x000fe400078ef800 */
[----:B0-----:R-:W-:Y:S02]  /*08a0*/  @P1 LEA R10, P0, R8, R133, 0x3 ;  /* 0x00000085080a1211 */ /* 0x001fe400078018ff */
[----:B------:R-:W-:Y:S02]  /*08b0*/  @!P1 LOP3.LUT R37, R29, R26, R22, 0xfe, !PT ;  /* 0x0000001a1d259212 */ /* 0x000fe400078efe16 */
[----:B------:R-:W-:Y:S02]  /*08c0*/  @!P1 LOP3.LUT R41, R21, R18, R41, 0xfe, !PT ;  /* 0x0000001215299212 */ /* 0x000fe400078efe29 */
[----:B------:R-:W-:Y:S02]  /*08d0*/  @!P1 LOP3.LUT R34, R20, 0xff000000, R25, 0xf8, !PT ;  /* 0xff00000014229812 */ /* 0x000fe400078ef819 */
[----:B------:R-:W-:-:S02]  /*08e0*/  @!P1 LOP3.LUT R36, R24, 0xff000000, R29, 0xf8, !PT ;  /* 0xff00000018249812 */ /* 0x000fc400078ef81d */
[----:B------:R-:W-:Y:S02]  /*08f0*/  @!P1 LOP3.LUT R40, R0, 0xff000000, R21, 0xf8, !PT ;  /* 0xff00000000289812 */ /* 0x000fe400078ef815 */
[----:B------:R-:W-:Y:S01]  /*0900*/  @P1 LEA.HI.X R11, R8, R132, R9, 0x3, P0 ;  /* 0x00000084080b1211 */ /* 0x000fe200000f1c09 */
[----:B------:R0:W5:Y:S04]  /*0910*/  @P1 LDG.E.64 R34, desc[UR10][R12.64] ;  /* 0x0000000a0c221981 */ /* 0x000168000c1e1b00 */
[----:B------:R0:W5:Y:S04]  /*0920*/  @P1 LDG.E.64 R36, desc[UR10][R16.64] ;  /* 0x0000000a10241981 */ /* 0x000168000c1e1b00 */
[----:B------:R0:W5:Y:S01]  /*0930*/  @P1 LDG.E.64 R40, desc[UR10][R10.64] ;  /* 0x0000000a0a281981 */ /* 0x000162000c1e1b00 */
[CC--:B------:R-:W-:Y:S01]  /*0940*/  ISETP.LT.U32.AND P5, PT, R19.reuse, R104.reuse, PT ;  /* 0x000000681300720c */ /* 0x0c0fe20003fa1070 */
[----:B------:R-:W-:Y:S01]  /*0950*/  BSSY B0, `(.L_x_26) ;  /* 0x0000019000007945 */ /* 0x000fe20003800000 */
[----:B------:R-:W-:-:S02]  /*0960*/  ISETP.LT.U32.AND P0, PT, R19, R104, PT ;  /* 0x000000681300720c */ /* 0x000fc40003f01070 */
[CC--:B------:R-:W-:Y:S02]  /*0970*/  ISETP.LT.U32.AND P3, PT, R19.reuse, R104.reuse, PT ;  /* 0x000000681300720c */ /* 0x0c0fe40003f61070 */
[----:B------:R-:W-:-:S07]  /*0980*/  ISETP.LT.U32.AND P4, PT, R19, R104, PT ;  /* 0x000000681300720c */ /* 0x000fce0003f81070 */
[----:B0-----:R-:W-:Y:S06]  /*0990*/  @!P2 BRA P5, `(.L_x_27) ;  /* 0x000000000038a947 */ /* 0x001fec0002800000 */
[----:B------:R-:W-:-:S04]  /*09a0*/  F2FP.SATFINITE.E4M3.F32.PACK_AB_MERGE_C R0, RZ, RZ, RZ ;  /* 0x000000ffff00723e */ /* 0x000fc800048070ff */
[C---:B------:R-:W-:Y:S02]  /*09b0*/  LOP3.LUT R11, R0.reuse, 0xffff, RZ, 0xc0, !PT ;  /* 0x0000ffff000b7812 */ /* 0x040fe400078ec0ff */
[----:B------:R-:W-:Y:S02]  /*09c0*/  LOP3.LUT R0, R0, 0xff, RZ, 0xc0, !PT ;  /* 0x000000ff00007812 */ /* 0x000fe400078ec0ff */
[C---:B------:R-:W-:Y:S01]  /*09d0*/  LOP3.LUT R13, R11.reuse, 0xff, RZ, 0xc0, !PT ;  /* 0x000000ff0b0d7812 */ /* 0x040fe200078ec0ff */
[C---:B------:R-:W-:Y:S01]  /*09e0*/  IMAD.U32 R2, R11.reuse, 0x10000, RZ ;  /* 0x000100000b027824 */ /* 0x040fe200078e00ff */
[C---:B------:R-:W-:Y:S01]  /*09f0*/  PRMT R0, R11.reuse, 0x7604, R0 ;  /* 0x000076040b007816 */ /* 0x040fe20000000000 */
[C---:B------:R-:W-:Y:S02]  /*0a00*/  IMAD.SHL.U32 R10, R11.reuse, 0x100, RZ ;  /* 0x000001000b0a7824 */ /* 0x040fe400078e00ff */
[----:B------:R-:W-:Y:S01]  /*0a10*/  IMAD.SHL.U32 R11, R11, 0x1000000, RZ ;  /* 0x010000000b0b7824 */ /* 0x000fe200078e00ff */
[----:B------:R-:W-:-:S02]  /*0a20*/  LOP3.LUT R2, R2, 0xff0000, RZ, 0xc0, !PT ;  /* 0x00ff000002027812 */ /* 0x000fc400078ec0ff */
[----:B------:R-:W-:Y:S02]  /*0a30*/  LOP3.LUT R10, R13, 0xff00, R10, 0xf8, !PT ;  /* 0x0000ff000d0a7812 */ /* 0x000fe400078ef80a */
[----:B------:R-:W-:Y:S02]  /*0a40*/  LOP3.LUT R0, R2, 0xffff, R0, 0xf8, !PT ;  /* 0x0000ffff02007812 */ /* 0x000fe400078ef800 */
[----:B------:R-:W-:Y:S02]  /*0a50*/  LOP3.LUT R39, R11, R10, R2, 0xfe, !PT ;  /* 0x0000000a0b277212 */ /* 0x000fe400078efe02 */
[----:B------:R-:W-:Y:S01]  /*0a60*/  LOP3.LUT R38, R0, 0xff000000, R11, 0xf8, !PT ;  /* 0xff00000000267812 */ /* 0x000fe200078ef80b */
[----:B------:R-:W-:Y:S06]  /*0a70*/  BRA `(.L_x_28) ;  /* 0x0000000000187947 */ /* 0x000fec0003800000 */
.L_x_27:
[----:B------:R-:W-:Y:S02]  /*0a80*/  IMAD R13, R90, 0x3, RZ ;  /* 0x000000035a0d7824 */ /* 0x000fe400078e02ff */
[----:B------:R-:W-:-:S04]  /*0a90*/  IMAD.WIDE.U32 R10, R131, 0x3, R8 ;  /* 0x00000003830a7825 */ /* 0x000fc800078e0008 */
[----:B------:R-:W-:Y:S01]  /*0aa0*/  IMAD.IADD R11, R11, 0x1, R13 ;  /* 0x000000010b0b7824 */ /* 0x000fe200078e020d */
[----:B------:R-:W-:-:S04]  /*0ab0*/  LEA R38, P5, R10, R133, 0x3 ;  /* 0x000000850a267211 */ /* 0x000fc800078a18ff */
[----:B------:R-:W-:-:S06]  /*0ac0*/  LEA.HI.X R39, R10, R132, R11, 0x3, P5 ;  /* 0x000000840a277211 */ /* 0x000fcc00028f1c0b */
[----:B------:R-:W5:Y:S03]  /*0ad0*/  LDG.E.64 R38, desc[UR10][R38.64] ;  /* 0x0000000a26267981 */ /* 0x000f66000c1e1b00 */
.L_x_28:
[----:B------:R-:W-:Y:S05]  /*0ae0*/  BSYNC B0 ;  /* 0x0000000000007941 */ /* 0x000fea0003800000 */
.L_x_26:
[----:B------:R-:W-:-:S04]  /*0af0*/  @!P1 F2FP.SATFINITE.E4M3.F32.PACK_AB_MERGE_C R0, RZ, RZ, RZ ;  /* 0x000000ffff00923e */ /* 0x000fc800048070ff */
[C---:B------:R-:W-:Y:S02]  /*0b00*/  @!P1 LOP3.LUT R13, R0.reuse, 0xffff, RZ, 0xc0, !PT ;  /* 0x0000ffff000d9812 */ /* 0x040fe400078ec0ff */
[----:B------:R-:W-:Y:S02]  /*0b10*/  @!P1 LOP3.LUT R2, R0, 0xff, RZ, 0xc0, !PT ;  /* 0x000000ff00029812 */ /* 0x000fe400078ec0ff */
[C---:B------:R-:W-:Y:S01]  /*0b20*/  @!P1 LOP3.LUT R12, R13.reuse, 0xff, RZ, 0xc0, !PT ;  /* 0x000000ff0d0c9812 */ /* 0x040fe200078ec0ff */
[----:B------:R-:W-:Y:S01]  /*0b30*/  @!P1 IMAD.U32 R10, R13, 0x10000, RZ ;  /* 0x000100000d0a9824 */ /* 0x000fe200078e00ff */
[----:B------:R-:W-:Y:S01]  /*0b40*/  @P1 LEA R0, P5, R131, R8, 0x2 ;  /* 0x0000000883001211 */ /* 0x000fe200078a10ff */
[C---:B------:R-:W-:Y:S01]  /*0b50*/  @!P1 IMAD.SHL.U32 R11, R13.reuse, 0x100, RZ ;  /* 0x000001000d0b9824 */ /* 0x040fe200078e00ff */
[C---:B------:R-:W-:Y:S01]  /*0b60*/  @!P1 PRMT R2, R13.reuse, 0x7604, R2 ;  /* 0x000076040d029816 */ /* 0x040fe20000000002 */
[----:B------:R-:W-:Y:S01]  /*0b70*/  @!P1 IMAD.SHL.U32 R13, R13, 0x1000000, RZ ;  /* 0x010000000d0d9824 */ /* 0x000fe200078e00ff */
[----:B------:R-:W-:-:S02]  /*0b80*/  @!P1 LOP3.LUT R10, R10, 0xff0000, RZ, 0xc0, !PT ;  /* 0x00ff00000a0a9812 */ /* 0x000fc400078ec0ff */
[----:B------:R-:W-:Y:S02]  /*0b90*/  @!P1 LOP3.LUT R12, R12, 0xff00, R11, 0xf8, !PT ;  /* 0x0000ff000c0c9812 */ /* 0x000fe400078ef80b */
[----:B------:R-:W-:Y:S02]  /*0ba0*/  @P1 LEA.HI.X R11, R131, R9, R90, 0x2, P5 ;  /* 0x00000009830b1211 */ /* 0x000fe400028f145a */
[----:B------:R-:W-:Y:S02]  /*0bb0*/  @!P1 LOP3.LUT R2, R10, 0xffff, R2, 0xf8, !PT ;  /* 0x0000ffff0a029812 */ /* 0x000fe400078ef802 */
[----:B------:R-:W-:Y:S02]  /*0bc0*/  @P1 LEA R16, P5, R0, R133, 0x3 ;  /* 0x0000008500101211 */ /* 0x000fe400078a18ff */
[----:B------:R-:W-:Y:S02]  /*0bd0*/  @!P1 LOP3.LUT R31, R13, R12, R10, 0xfe, !PT ;  /* 0x0000000c0d1f9212 */ /* 0x000fe400078efe0a */
[----:B------:R-:W-:-:S02]  /*0be0*/  @!P1 LOP3.LUT R30, R2, 0xff000000, R13, 0xf8, !PT ;  /* 0xff000000021e9812 */ /* 0x000fc400078ef80d */
[----:B------:R-:W-:-:S05]  /*0bf0*/  @P1 LEA.HI.X R17, R0, R132, R11, 0x3, P5 ;  /* 0x0000008400111211 */ /* 0x000fca00028f1c0b */
[----:B------:R0:W5:Y:S01]  /*0c00*/  @P1 LDG.E.64 R30, desc[UR10][R16.64] ;  /* 0x0000000a101e1981 */ /* 0x000162000c1e1b00 */
[----:B------:R-:W-:Y:S04]  /*0c10*/  BSSY B0, `(.L_x_29) ;  /* 0x0000018000007945 */ /* 0x000fe80003800000 */
[----:B------:R-:W-:Y:S05]  /*0c20*/  @!P2 BRA P4, `(.L_x_30) ;  /* 0x000000000038a947 */ /* 0x000fea0002000000 */
        /* <DEDUP_REMOVED lines=14> */
.L_x_30:
[----:B------:R-:W-:Y:S02]  /*0d10*/  IMAD.MOV.U32 R10, RZ, RZ, R8 ;  /* 0x000000ffff0a7224 */ /* 0x000fe400078e0008 */
[----:B------:R-:W-:Y:S02]  /*0d20*/  IMAD.MOV.U32 R11, RZ, RZ, R9 ;  /* 0x000000ffff0b7224 */ /* 0x000fe400078e0009 */
[----:B------:R-:W-:Y:S02]  /*0d30*/  IMAD R13, R90, 0x5, RZ ;  /* 0x000000055a0d7824 */ /* 0x000fe400078e02ff */
[----:B------:R-:W-:-:S04]  /*0d40*/  IMAD.WIDE.U32 R10, R131, 0x5, R10 ;  /* 0x00000005830a7825 */ /* 0x000fc800078e000a */
[----:B------:R-:W-:Y:S01]  /*0d50*/  IMAD.IADD R11, R11, 0x1, R13 ;  /* 0x000000010b0b7824 */ /* 0x000fe200078e020d */
[----:B------:R-:W-:-:S04]  /*0d60*/  LEA R26, P1, R10, R133, 0x3 ;  /* 0x000000850a1a7211 */ /* 0x000fc800078218ff */
[----:B------:R-:W-:-:S06]  /*0d70*/  LEA.HI.X R27, R10, R132, R11, 0x3, P1 ;  /* 0x000000840a1b7211 */ /* 0x000fcc00008f1c0b */
[----:B------:R-:W5:Y:S03]  /*0d80*/  LDG.E.64 R26, desc[UR10][R26.64] ;  /* 0x0000000a1a1a7981 */ /* 0x000f66000c1e1b00 */
.L_x_31:
[----:B------:R-:W-:Y:S05]  /*0d90*/  BSYNC B0 ;  /* 0x0000000000007941 */ /* 0x000fea0003800000 */
.L_x_29:
        /* <DEDUP_REMOVED lines=16> */
.L_x_33:
        /* <DEDUP_REMOVED lines=8> */
.L_x_34:
[----:B------:R-:W-:Y:S05]  /*0f20*/  BSYNC B0 ;  /* 0x0000000000007941 */ /* 0x000fea0003800000 */
.L_x_32:
        /* <DEDUP_REMOVED lines=16> */
.L_x_36:
[----:B------:R-:W-:Y:S02]  /*1030*/  IMAD R11, R90, 0x7, RZ ;  /* 0x000000075a0b7824 */ /* 0x000fe400078e02ff */
[----:B------:R-:W-:-:S04]  /*1040*/  IMAD.WIDE.U32 R8, R131, 0x7, R8 ;  /* 0x0000000783087825 */ /* 0x000fc800078e0008 */
[----:B------:R-:W-:Y:S01]  /*1050*/  IMAD.IADD R9, R9, 0x1, R11 ;  /* 0x0000000109097824 */ /* 0x000fe200078e020b */
[----:B------:R-:W-:-:S04]  /*1060*/  LEA R22, P0, R8, R133, 0x3 ;  /* 0x0000008508167211 */ /* 0x000fc800078018ff */
[----:B------:R-:W-:-:S06]  /*1070*/  LEA.HI.X R23, R8, R132, R9, 0x3, P0 ;  /* 0x0000008408177211 */ /* 0x000fcc00000f1c09 */
[----:B------:R-:W5:Y:S03]  /*1080*/  LDG.E.64 R22, desc[UR10][R22.64] ;  /* 0x0000000a16167981 */ /* 0x000f66000c1e1b00 */
.L_x_37:
[----:B------:R-:W-:Y:S05]  /*1090*/  BSYNC B0 ;  /* 0x0000000000007941 */ /* 0x000fea0003800000 */
.L_x_35:
[----:B------:R-:W-:Y:S01]  /*10a0*/  VIADD R2, R82, 0x1 ;  /* 0x0000000152027836 */ /* 0x000fe20000000000 */
[----:B------:R-:W-:Y:S01]  /*10b0*/  LOP3.LUT R130, R14, 0xfffffff8, RZ, 0xc0, !PT ;  /* 0xfffffff80e827812 */ /* 0x000fe200078ec0ff */
[----:B------:R-:W-:-:S03]  /*10c0*/  VIADD R0, R80, 0xffffffff ;  /* 0xffffffff50007836 */ /* 0x000fc60000000000 */
[----:B------:R-:W-:Y:S02]  /*10d0*/  ISETP.GE.U32.AND P4, PT, R2, R105, PT ;  /* 0x000000690200720c */ /* 0x000fe40003f86070 */
[----:B------:R-:W-:-:S04]  /*10e0*/  LOP3.LUT R11, R0, 0x1f, RZ, 0xc0, !PT ;  /* 0x0000001f000b7812 */ /* 0x000fc800078ec0ff */
[C---:B------:R-:W-:Y:S02]  /*10f0*/  ISETP.LT.U32.AND P1, PT, R11.reuse, R104, !P4 ;  /* 0x000000680b00720c */ /* 0x040fe40006721070 */
[C---:B------:R-:W-:Y:S02]  /*1100*/  IADD3 R8, P0, R11.reuse, R4, RZ ;  /* 0x000000040b087210 */ /* 0x040fe40007f1e0ff */
[----:B------:R-:W-:-:S03]  /*1110*/  ISETP.LT.U32.AND P5, PT, R11, R104, PT ;  /* 0x000000680b00720c */ /* 0x000fc60003fa1070 */
[----:B------:R-:W-:-:S06]  /*1120*/  IMAD.X R9, RZ, RZ, R48, P0 ;  /* 0x000000ffff097224 */ /* 0x000fcc00000e0630 */
[----:B------:R-:W-:-:S04]  /*1130*/  @!P1 F2FP.SATFINITE.E4M3.F32.PACK_AB_MERGE_C R0, RZ, RZ, RZ ;  /* 0x000000ffff00923e */ /* 0x000fc800048070ff */
[C---:B0-----:R-:W-:Y:S02]  /*1140*/  @!P1 LOP3.LUT R17, R0.reuse, 0xffff, RZ, 0xc0, !PT ;  /* 0x0000ffff00119812 */ /* 0x041fe400078ec0ff */
[----:B------:R-:W-:Y:S02]  /*1150*/  @!P1 LOP3.LUT R2, R0, 0xff, RZ, 0xc0, !PT ;  /* 0x000000ff00029812 */ /* 0x000fe400078ec0ff */
[C---:B------:R-:W-:Y:S01]  /*1160*/  @!P1 LOP3.LUT R13, R17.reuse, 0xff, RZ, 0xc0, !PT ;  /* 0x000000ff110d9812 */ /* 0x040fe200078ec0ff */
[C---:B------:R-:W-:Y:S01]  /*1170*/  @!P1 IMAD.SHL.U32 R12, R17.reuse, 0x100, RZ ;  /* 0x00000100110c9824 */ /* 0x040fe200078e00ff */
[C---:B------:R-:W-:Y:S01]  /*1180*/  @!P1 PRMT R2, R17.reuse, 0x7604, R2 ;  /* 0x0000760411029816 */ /* 0x040fe20000000002 */
[C---:B------:R-:W-:Y:S01]  /*1190*/  @!P1 IMAD.U32 R10, R17.reuse, 0x10000, RZ ;  /* 0x00010000110a9824 */ /* 0x040fe200078e00ff */
[----:B------:R-:W-:Y:S01]  /*11a0*/  @P1 IADD3 R0, P0, R8, R130, RZ ;  /* 0x0000008208001210 */ /* 0x000fe20007f1e0ff */
[----:B------:R-:W-:Y:S01]  /*11b0*/  @!P1 IMAD.SHL.U32 R17, R17, 0x1000000, RZ ;  /* 0x0100000011119824 */ /* 0x000fe200078e00ff */
[----:B------:R-:W-:-:S02]  /*11c0*/  @!P1 LOP3.LUT R12, R13, 0xff00, R12, 0xf8, !PT ;  /* 0x0000ff000d0c9812 */ /* 0x000fc400078ef80c */
[----:B------:R-:W-:Y:S01]  /*11d0*/  @!P1 LOP3.LUT R10, R10, 0xff0000, RZ, 0xc0, !PT ;  /* 0x00ff00000a0a9812 */ /* 0x000fe200078ec0ff */
[----:B------:R-:W-:Y:S01]  /*11e0*/  @P1 IMAD.X R13, R9, 0x1, R15, P0 ;  /* 0x00000001090d1824 */ /* 0x000fe200000e060f */
[----:B------:R-:W-:Y:S02]  /*11f0*/  @P1 LEA R18, P0, R0, R133, 0x3 ;  /* 0x0000008500121211 */ /* 0x000fe400078018ff */
[----:B------:R-:W-:Y:S02]  /*1200*/  @!P1 LOP3.LUT R33, R17, R12, R10, 0xfe, !PT ;  /* 0x0000000c11219212 */ /* 0x000fe400078efe0a */
[----:B------:R-:W-:Y:S02]  /*1210*/  P2R R12, PR, RZ, 0x20 ;  /* 0x00000020ff0c7803 */ /* 0x000fe40000000000 */
[----:B------:R-:W-:Y:S02]  /*1220*/  ISETP.LT.U32.AND P5, PT, R11, R104, PT ;  /* 0x000000680b00720c */ /* 0x000fe40003fa1070 */
[----:B------:R-:W-:-:S02]  /*1230*/  @!P1 LOP3.LUT R2, R10, 0xffff, R2, 0xf8, !PT ;  /* 0x0000ffff0a029812 */ /* 0x000fc400078ef802 */
[----:B------:R-:W-:Y:S02]  /*1240*/  @P1 LEA.HI.X R19, R0, R132, R13, 0x3, P0 ;  /* 0x0000008400131211 */ /* 0x000fe400000f1c0d */
[----:B------:R-:W-:Y:S01]  /*1250*/  @!P1 LOP3.LUT R32, R2, 0xff000000, R17, 0xf8, !PT ;  /* 0xff00000002209812 */ /* 0x000fe200078ef811 */
[----:B------:R-:W-:Y:S01]  /*1260*/  BSSY B0, `(.L_x_38) ;  /* 0x000001d000007945 */ /* 0x000fe20003800000 */
[CC--:B------:R-:W-:Y:S02]  /*1270*/  ISETP.LT.U32.AND P6, PT, R11.reuse, R104.reuse, PT ;  /* 0x000000680b00720c */ /* 0x0c0fe40003fc1070 */
[CC--:B------:R-:W-:Y:S02]  /*1280*/  ISETP.LT.U32.AND P3, PT, R11.reuse, R104.reuse, PT ;  /* 0x000000680b00720c */ /* 0x0c0fe40003f61070 */
[----:B------:R0:W5:Y:S01]  /*1290*/  @P1 LDG.E.64 R32, desc[UR10][R18.64] ;  /* 0x0000000a12201981 */ /* 0x000162000c1e1b00 */
[CC--:B------:R-:W-:Y:S02]  /*12a0*/  ISETP.LT.U32.AND P2, PT, R11.reuse, R104.reuse, PT ;  /* 0x000000680b00720c */ /* 0x0c0fe40003f41070 */
[----:B------:R-:W-:-:S02]  /*12b0*/  ISETP.LT.U32.AND P1, PT, R11, R104, PT ;  /* 0x000000680b00720c */ /* 0x000fc40003f21070 */
[----:B------:R-:W-:Y:S02]  /*12c0*/  ISETP.LT.U32.AND P0, PT, R11, R104, PT ;  /* 0x000000680b00720c */ /* 0x000fe40003f01070 */
[----:B------:R-:W-:Y:S01]  /*12d0*/  P2R R0, PR, RZ, 0x40 ;  /* 0x00000040ff007803 */ /* 0x000fe20000000000 */
[----:B------:R-:W-:Y:S10]  /*12e0*/  @!P4 BRA P5, `(.L_x_39) ;  /* 0x000000000038c947 */ /* 0x000ff40002800000 */
        /* <DEDUP_REMOVED lines=14> */
.L_x_39:
[----:B------:R-:W-:Y:S02]  /*13d0*/  IMAD R13, R90, 0x9, RZ ;  /* 0x000000095a0d7824 */ /* 0x000fe400078e02ff */
[----:B------:R-:W-:-:S04]  /*13e0*/  IMAD.WIDE.U32 R10, R131, 0x9, R8 ;  /* 0x00000009830a7825 */ /* 0x000fc800078e0008 */
[----:B------:R-:W-:Y:S01]  /*13f0*/  IMAD.IADD R11, R11, 0x1, R13 ;  /* 0x000000010b0b7824 */ /* 0x000fe200078e020d */
[----:B------:R-:W-:-:S04]  /*1400*/  LEA R42, P5, R10, R133, 0x3 ;  /* 0x000000850a2a7211 */ /* 0x000fc800078a18ff */
[----:B------:R-:W-:-:S06]  /*1410*/  LEA.HI.X R43, R10, R132, R11, 0x3, P5 ;  /* 0x000000840a2b7211 */ /* 0x000fcc00028f1c0b */
[----:B------:R-:W5:Y:S03]  /*1420*/  LDG.E.64 R42, desc[UR10][R42.64] ;  /* 0x0000000a2a2a7981 */ /* 0x000f66000c1e1b00 */
.L_x_40:
[----:B------:R-:W-:Y:S05]  /*1430*/  BSYNC B0 ;  /* 0x0000000000007941 */ /* 0x000fea0003800000 */
.L_x_38:
        /* <DEDUP_REMOVED lines=16> */
.L_x_42:
        /* <DEDUP_REMOVED lines=8> */
.L_x_43:
[----:B------:R-:W-:Y:S05]  /*15c0*/  BSYNC B0 ;  /* 0x0000000000007941 */ /* 0x000fea0003800000 */
.L_x_41:
[----:B------:R-:W-:Y:S01]  /*15d0*/  ISETP.NE.AND P5, PT, R12, RZ, PT ;  /* 0x000000ff0c00720c */ /* 0x000fe20003fa5270 */
[----:B------:R-:W-:-:S12]  /*15e0*/  BSSY B0, `(.L_x_44) ;  /* 0x0000018000007945 */ /* 0x000fd80003800000 */
        /* <DEDUP_REMOVED lines=15> */
.L_x_45:
        /* <DEDUP_REMOVED lines=8> */
.L_x_46:
[----:B------:R-:W-:Y:S05]  /*1760*/  BSYNC B0 ;  /* 0x0000000000007941 */ /* 0x000fea0003800000 */
.L_x_44:
        /* <DEDUP_REMOVED lines=16> */
.L_x_48:
        /* <DEDUP_REMOVED lines=8> */
.L_x_49:
[----:B------:R-:W-:Y:S05]  /*18f0*/  BSYNC B0 ;  /* 0x0000000000007941 */ /* 0x000fea0003800000 */
.L_x_47:
        /* <DEDUP_REMOVED lines=16> */
.L_x_51:
        /* <DEDUP_REMOVED lines=8> */
.L_x_52:
[----:B------:R-:W-:Y:S05]  /*1a80*/  BSYNC B0 ;  /* 0x0000000000007941 */ /* 0x000fea0003800000 */
.L_x_50:
        /* <DEDUP_REMOVED lines=16> */
.L_x_54:
        /* <DEDUP_REMOVED lines=8> */
.L_x_55:
[----:B------:R-:W-:Y:S05]  /*1c10*/  BSYNC B0 ;  /* 0x0000000000007941 */ /* 0x000fea0003800000 */
.L_x_53:
        /* <DEDUP_REMOVED lines=16> */
.L_x_57:
[----:B------:R-:W-:Y:S02]  /*1d20*/  IMAD R11, R90, 0xf, RZ ;  /* 0x0000000f5a0b7824 */ /* 0x000fe400078e02ff */
[----:B------:R-:W-:-:S04]  /*1d30*/  IMAD.WIDE.U32 R8, R131, 0xf, R8 ;  /* 0x0000000f83087825 */ /* 0x000fc800078e0008 */
[----:B------:R-:W-:Y:S01]  /*1d40*/  IMAD.IADD R9, R9, 0x1, R11 ;  /* 0x0000000109097824 */ /* 0x000fe200078e020b */
[----:B------:R-:W-:-:S04]  /*1d50*/  LEA R62, P0, R8, R133, 0x3 ;  /* 0x00000085083e7211 */ /* 0x000fc800078018ff */
[----:B------:R-:W-:-:S06]  /*1d60*/  LEA.HI.X R63, R8, R132, R9, 0x3, P0 ;  /* 0x00000084083f7211 */ /* 0x000fcc00000f1c09 */
[----:B------:R-:W5:Y:S03]  /*1d70*/  LDG.E.64 R62, desc[UR10][R62.64] ;  /* 0x0000000a3e3e7981 */ /* 0x000f66000c1e1b00 */
.L_x_58:
[----:B------:R-:W-:Y:S05]  /*1d80*/  BSYNC B0 ;  /* 0x0000000000007941 */ /* 0x000fea0003800000 */
.L_x_56:
[----:B------:R-:W-:Y:S01]  /*1d90*/  VIADD R0, R82, 0x2 ;  /* 0x0000000252007836 */ /* 0x000fe20000000000 */
[----:B0----5:R-:W-:Y:S01]  /*1da0*/  SHF.R.U32.HI R19, RZ, 0x18, R37 ;  /* 0x00000018ff137819 */ /* 0x021fe20000011625 */
[----:B------:R-:W-:Y:S01]  /*1db0*/  IMAD.SHL.U32 R29, R36, 0x100, RZ ;  /* 0x00000100241d7824 */ /* 0x000fe200078e00ff */
[----:B------:R-:W-:Y:S01]  /*1dc0*/  SHF.R.U32.HI R71, RZ, 0x18, R39 ;  /* 0x00000018ff477819 */ /* 0x000fe20000011627 */
[----:B------:R-:W-:Y:S01]  /*1dd0*/  IMAD.SHL.U32 R28, R38, 0x1000000, RZ ;  /* 0x01000000261c7824 */ /* 0x000fe200078e00ff */
[----:B------:R-:W-:Y:S01]  /*1de0*/  SHF.R.U32.HI R17, RZ, 0x18, R41 ;  /* 0x00000018ff117819 */ /* 0x000fe20000011629 */
[----:B------:R-:W-:Y:S01]  /*1df0*/  IMAD.U32 R9, R19, 0x10000, RZ ;  /* 0x0001000013097824 */ /* 0x000fe200078e00ff */
[--C-:B------:R-:W-:Y:S01]  /*1e00*/  SHF.R.U32.HI R10, RZ, 0x18, R35.reuse ;  /* 0x00000018ff0a7819 */ /* 0x100fe20000011623 */
[----:B------:R-:W-:Y:S01]  /*1e10*/  IMAD.U32 R56, R24, 0x10000, RZ ;  /* 0x0001000018387824 */ /* 0x000fe200078e00ff */
[----:B------:R-:W-:Y:S01]  /*1e20*/  LOP3.LUT R21, R34, 0xff, RZ, 0xc0, !PT ;  /* 0x000000ff22157812 */ /* 0x000fe200078ec0ff */
[----:B------:R-:W-:Y:S01]  /*1e30*/  IMAD R166, R3, 0x8, R108 ;  /* 0x0000000803a67824 */ /* 0x000fe200078e026c */
[----:B------:R-:W-:Y:S01]  /*1e40*/  IADD3 R65, P0, R130, R4, RZ ;  /* 0x0000000482417210 */ /* 0x000fe20007f1e0ff */
[----:B------:R-:W-:Y:S01]  /*1e50*/  IMAD.SHL.U32 R4, R71, 0x1000000, RZ ;  /* 0x0100000047047824 */ /* 0x000fe200078e00ff */
[----:B------:R-:W-:Y:S01]  /*1e60*/  ISETP.GE.U32.AND P4, PT, R0, R105, PT ;  /* 0x000000690000720c */ /* 0x000fe20003f86070 */
[----:B------:R-:W-:Y:S01]  /*1e70*/  IMAD.U32 R0, R36, 0x10000, RZ ;  /* 0x0001000024007824 */ /* 0x000fe200078e00ff */
[----:B------:R-:W-:Y:S01]  /*1e80*/  PRMT R2, R17, 0x6540, R10 ;  /* 0x0000654011027816 */ /* 0x000fe2000000000a */
[----:B------:R-:W-:Y:S01]  /*1e90*/  BSSY B0, `(.L_x_59) ;  /* 0x00001b1000007945 */ /* 0x000fe20003800000 */
[----:B------:R-:W-:-:S02]  /*1ea0*/  SHF.R.U64 R57, R34, 0x18, R35 ;  /* 0x0000001822397819 */ /* 0x000fc40000001223 */
[----:B------:R-:W-:Y:S02]  /*1eb0*/  PRMT R13, R40, 0x6540, R21 ;  /* 0x00006540280d7816 */ /* 0x000fe40000000015 */
[----:B------:R-:W-:Y:S02]  /*1ec0*/  SHF.L.U64.HI R8, R10, 0x8, RZ ;  /* 0x000000080a087819 */ /* 0x000fe400000102ff */
[----:B------:R-:W-:Y:S02]  /*1ed0*/  SHF.L.U64.HI R11, R19, 0x10, RZ ;  /* 0x00000010130b7819 */ /* 0x000fe400000102ff */
[----:B------:R-:W-:Y:S02]  /*1ee0*/  SHF.L.U64.HI R64, R71, 0x18, RZ ;  /* 0x0000001847407819 */ /* 0x000fe400000102ff */
[----:B------:R-:W-:Y:S02]  /*1ef0*/  LOP3.LUT R4, R4, R2, R9, 0xfe, !PT ;  /* 0x0000000204047212 */ /* 0x000fe400078efe09 */
[----:B------:R-:W-:-:S02]  /*1f00*/  SHF.R.U64 R68, R40, 0x8, R41 ;  /* 0x0000000828447819 */ /* 0x000fc40000001229 */
[----:B------:R-:W-:Y:S02]  /*1f10*/  LOP3.LUT R73, R57, 0xff, RZ, 0xc0, !PT ;  /* 0x000000ff39497812 */ /* 0x000fe400078ec0ff */
[----:B------:R-:W-:Y:S02]  /*1f20*/  LOP3.LUT R9, R13, 0xff0000, R0, 0xf8, !PT ;  /* 0x00ff00000d097812 */ /* 0x000fe400078ef800 */
[----:B------:R-:W-:Y:S02]  /*1f30*/  SHF.L.U64.HI R13, R30, 0x18, R31 ;  /* 0x000000181e0d7819 */ /* 0x000fe4000001021f */
[----:B------:R-:W-:Y:S02]  /*1f40*/  LOP3.LUT R64, R64, R8, R11, 0xfe, !PT ;  /* 0x0000000840407212 */ /* 0x000fe400078efe0b */
[----:B------:R-:W-:Y:S02]  /*1f50*/  LOP3.LUT R11, R68, 0xff, RZ, 0xc0, !PT ;  /* 0x000000ff440b7812 */ /* 0x000fe400078ec0ff */
[----:B------:R-:W-:-:S02]  /*1f60*/  SHF.L.U64.HI R67, R30, 0x8, R31 ;  /* 0x000000081e437819 */ /* 0x000fc4000001021f */
[----:B------:R-:W-:Y:S02]  /*1f70*/  SHF.L.U64.HI R0, R73, 0x8, RZ ;  /* 0x0000000849007819 */ /* 0x000fe400000102ff */
[----:B------:R-:W-:Y:S02]  /*1f80*/  LOP3.LUT R13, R13, 0xff, RZ, 0xc0, !PT ;  /* 0x000000ff0d0d7812 */ /* 0x000fe400078ec0ff */
[----:B------:R-:W-:Y:S02]  /*1f90*/  SHF.R.U64 R66, R34, 0x10, R35 ;  /* 0x0000001022427819 */ /* 0x000fe40000001223 */
[----:B------:R-:W-:Y:S02]  /*1fa0*/  LOP3.LUT R8, R11, 0xff00, R34, 0xf8, !PT ;  /* 0x0000ff000b087812 */ /* 0x000fe400078ef822 */
[----:B------:R-:W-:Y:S01]  /*1fb0*/  LOP3.LUT R67, R0, 0xff, R67, 0xf8, !PT ;  /* 0x000000ff00437812 */ /* 0x000fe200078ef843 */
[----:B------:R-:W-:Y:S01]  /*1fc0*/  IMAD.SHL.U32 R0, R24, 0x100, RZ ;  /* 0x0000010018007824 */ /* 0x000fe200078e00ff */
[----:B------:R-:W-:-:S02]  /*1fd0*/  SHF.L.U64.HI R21, R21, 0x8, RZ ;  /* 0x0000000815157819 */ /* 0x000fc400000102ff */
[----:B------:R-:W-:Y:S02]  /*1fe0*/  LOP3.LUT R13, R13, 0xff00, R26, 0xf8, !PT ;  /* 0x0000ff000d0d7812 */ /* 0x000fe400078ef81a */
[----:B------:R-:W-:Y:S02]  /*1ff0*/  LOP3.LUT R18, R66, 0xff, RZ, 0xc0, !PT ;  /* 0x000000ff42127812 */ /* 0x000fe400078ec0ff */
[----:B------:R-:W-:Y:S01]  /*2000*/  LOP3.LUT R29, R8, 0xff0000, R29, 0xf8, !PT ;  /* 0x00ff0000081d7812 */ /* 0x000fe200078ef81d */
[----:B------:R-:W-:Y:S01]  /*2010*/  IMAD.SHL.U32 R8, R26, 0x100, RZ ;  /* 0x000001001a087824 */ /* 0x000fe200078e00ff */
[----:B------:R-:W-:Y:S02]  /*2020*/  LOP3.LUT R84, R35, 0xff, RZ, 0xc0, !PT ;  /* 0x000000ff23547812 */ /* 0x000fe400078ec0ff */
[----:B------:R-:W-:Y:S02]  /*2030*/  LOP3.LUT R21, R21, 0xff, R30, 0xf8, !PT ;  /* 0x000000ff15157812 */ /* 0x000fe400078ef81e */
[----:B------:R-:W-:-:S02]  /*2040*/  SHF.R.U32.HI R72, RZ, 0x8, R35 ;  /* 0x00000008ff487819 */ /* 0x000fc40000011623 */
[----:B------:R-:W-:Y:S02]  /*2050*/  LOP3.LUT R13, R13, 0xff0000, R0, 0xf8, !PT ;  /* 0x00ff00000d0d7812 */ /* 0x000fe400078ef800 */
[----:B------:R-:W-:Y:S02]  /*2060*/  LOP3.LUT R0, R40, 0xff, RZ, 0xc0, !PT ;  /* 0x000000ff28007812 */ /* 0x000fe400078ec0ff */
[----:B------:R-:W-:Y:S02]  /*2070*/  SHF.L.U64.HI R69, R30, 0x10, R31 ;  /* 0x000000101e457819 */ /* 0x000fe4000001021f */
[----:B------:R-:W-:Y:S02]  /*2080*/  SHF.L.U64.HI R2, R18, 0x8, RZ ;  /* 0x0000000812027819 */ /* 0x000fe400000102ff */
[----:B------:R-:W-:Y:S02]  /*2090*/  SHF.L.U64.HI R12, R84, 0x8, RZ ;  /* 0x00000008540c7819 */ /* 0x000fe400000102ff */
[----:B------:R-:W-:-:S02]  /*20a0*/  LOP3.LUT R21, R21, 0xff00, R8, 0xf8, !PT ;  /* 0x0000ff0015157812 */ /* 0x000fc400078ef808 */
[----:B------:R-:W-:Y:S02]  /*20b0*/  LOP3.LUT R76, R72, 0xff, RZ, 0xc0, !PT ;  /* 0x000000ff484c7812 */ /* 0x000fe400078ec0ff */
[----:B------:R-:W-:Y:S02]  /*20c0*/  LOP3.LUT R8, R34, 0xff, RZ, 0xc0, !PT ;  /* 0x000000ff22087812 */ /* 0x000fe400078ec0ff */
[----:B------:R-:W-:Y:S02]  /*20d0*/  F2FP.F16.E4M3.UNPACK_B R0, R0 ;  /* 0x00000000ff00723e */ /* 0x000fe400020006ff */
[----:B------:R-:W-:Y:S02]  /*20e0*/  LOP3.LUT R69, R2, 0xff, R69, 0xf8, !PT ;  /* 0x000000ff02457812 */ /* 0x000fe400078ef845 */
[----:B------:R-:W-:Y:S01]  /*20f0*/  LOP3.LUT R28, R9, 0xff000000, R28, 0xf8, !PT ;  /* 0xff000000091c7812 */ /* 0x000fe200078ef81c */
[----:B------:R-:W-:Y:S01]  /*2100*/  HADD2.F32 R0, -RZ, R0.H0_H0 ;  /* 0x20000000ff007230 */ /* 0x000fe20000004100 */
[----:B------:R-:W-:-:S02]  /*2110*/  SHF.L.U64.HI R2, R26, 0x8, R27 ;  /* 0x000000081a027819 */ /* 0x000fc4000001021b */
[--C-:B------:R-:W-:Y:S02]  /*2120*/  LOP3.LUT R53, R12, 0xff, R31.reuse, 0xf8, !PT ;  /* 0x000000ff0c357812 */ /* 0x100fe400078ef81f */
[----:B------:R-:W-:Y:S01]  /*2130*/  SHF.R.U32.HI R70, RZ, 0x8, R31 ;  /* 0x00000008ff467819 */ /* 0x000fe2000001161f */
[----:B------:R-:W-:Y:S01]  /*2140*/  FFMA R0, R0, R109, RZ ;  /* 0x0000006d00007223 */ /* 0x000fe200000000ff */
[----:B------:R-:W-:Y:S02]  /*2150*/  SHF.L.U64.HI R11, R76, 0x8, RZ ;  /* 0x000000084c0b7819 */ /* 0x000fe400000102ff */
[----:B------:R-:W-:Y:S01]  /*2160*/  F2FP.F16.E4M3.UNPACK_B R9, R10 ;  /* 0x0000000aff09723e */ /* 0x000fe200020006ff */
[----:B------:R-:W-:Y:S01]  /*2170*/  IMAD.U32 R10, R38, 0x10000, RZ ;  /* 0x00010000260a7824 */ /* 0x000fe200078e00ff */
[----:B------:R-:W-:Y:S02]  /*2180*/  F2FP.F16.E4M3.UNPACK_B R8, R8 ;  /* 0x00000008ff08723e */ /* 0x000fe400020006ff */
[----:B------:R-:W-:-:S02]  /*2190*/  LOP3.LUT R53, R53, 0xff00, R2, 0xf8, !PT ;  /* 0x0000ff0035357812 */ /* 0x000fc400078ef802 */
[----:B------:R-:W-:Y:S02]  /*21a0*/  F2FP.F16.E4M3.UNPACK_B R2, R17 ;  /* 0x00000011ff02723e */ /* 0x000fe400020006ff */
[----:B------:R-:W-:Y:S01]  /*21b0*/  LOP3.LUT R70, R11, 0xff, R70, 0xf8, !PT ;  /* 0x000000ff0b467812 */ /* 0x000fe200078ef846 */
[----:B------:R-:W-:Y:S01]  /*21c0*/  HADD2.F32 R11, -RZ, R9.H0_H0 ;  /* 0x20000009ff0b7230 */ /* 0x000fe20000004100 */
[----:B------:R-:W-:Y:S01]  /*21d0*/  SHF.R.U64 R75, R40, 0x10, R41 ;  /* 0x00000010284b7819 */ /* 0x000fe20000001229 */
[----:B------:R-:W-:Y:S01]  /*21e0*/  HADD2.F32 R9, -RZ, R8.H0_H0 ;  /* 0x20000008ff097230 */ /* 0x000fe20000004100 */
[----:B------:R-:W-:Y:S01]  /*21f0*/  SHF.R.U64 R49, R22, 0x8, R23 ;  /* 0x0000000816317819 */ /* 0x000fe20000001217 */
[----:B------:R-:W-:Y:S01]  /*2200*/  HADD2.F32 R2, -RZ, R2.H0_H0 ;  /* 0x20000002ff027230 */ /* 0x000fe20000004100 */
[--C-:B------:R-:W-:Y:S01]  /*2210*/  SHF.L.U64.HI R50, R26, 0x10, R27.reuse ;  /* 0x000000101a327819 */ /* 0x100fe2000001021b */
[----:B------:R-:W-:Y:S02]  /*2220*/  IMAD.SHL.U32 R8, R38, 0x100, RZ ;  /* 0x0000010026087824 */ /* 0x000fe400078e00ff */
[-C--:B------:R-:W-:Y:S01]  /*2230*/  FFMA R12, R9, R109.reuse, R0 ;  /* 0x0000006d090c7223 */ /* 0x080fe20000000000 */
[--C-:B------:R-:W-:Y:S01]  /*2240*/  SHF.L.U64.HI R0, R26, 0x18, R27.reuse ;  /* 0x000000181a007819 */ /* 0x100fe2000001021b */
[----:B------:R-:W-:Y:S01]  /*2250*/  FFMA R2, R2, R109, RZ ;  /* 0x0000006d02027223 */ /* 0x000fe200000000ff */
[----:B------:R-:W-:-:S02]  /*2260*/  SHF.R.U32.HI R51, RZ, 0x18, R27 ;  /* 0x00000018ff337819 */ /* 0x000fc4000001161b */
[----:B------:R-:W-:Y:S01]  /*2270*/  LOP3.LUT R69, R69, 0xff00, R0, 0xf8, !PT ;  /* 0x0000ff0045457812 */ /* 0x000fe200078ef800 */
[----:B------:R-:W-:Y:S01]  /*2280*/  FFMA R16, R11, R109, R2 ;  /* 0x0000006d0b107223 */ /* 0x000fe20000000002 */
[----:B------:R-:W-:Y:S01]  /*2290*/  LOP3.LUT R0, R41, 0xff, RZ, 0xc0, !PT ;  /* 0x000000ff29007812 */ /* 0x000fe200078ec0ff */
[----:B------:R-:W-:Y:S01]  /*22a0*/  IMAD.SHL.U32 R17, R51, 0x100, RZ ;  /* 0x0000010033117824 */ /* 0x000fe200078e00ff */
[----:B------:R-:W-:Y:S01]  /*22b0*/  PRMT R11, R75, 0x6540, R18 ;  /* 0x000065404b0b7816 */ /* 0x000fe20000000012 */
[----:B------:R-:W-:Y:S01]  /*22c0*/  IMAD.SHL.U32 R18, R49, 0x1000000, RZ ;  /* 0x0100000031127824 */ /* 0x000fe200078e00ff */
[----:B------:R-:W-:Y:S02]  /*22d0*/  LOP3.LUT R67, R67, 0xff00, R50, 0xf8, !PT ;  /* 0x0000ff0043437812 */ /* 0x000fe400078ef832 */
[----:B------:R-:W-:Y:S02]  /*22e0*/  LOP3.LUT R2, R35, 0xff, RZ, 0xc0, !PT ;  /* 0x000000ff23027812 */ /* 0x000fe400078ec0ff */
[----:B------:R-:W-:-:S02]  /*22f0*/  F2FP.F16.E4M3.UNPACK_B R0, R0 ;  /* 0x00000000ff00723e */ /* 0x000fc400020006ff */
[----:B------:R-:W-:Y:S02]  /*2300*/  SHF.R.U32.HI R50, RZ, 0x18, R25 ;  /* 0x00000018ff327819 */ /* 0x000fe40000011619 */
[----:B------:R-:W-:Y:S01]  /*2310*/  SHF.R.U32.HI R52, RZ, 0x18, R31 ;  /* 0x00000018ff347819 */ /* 0x000fe2000001161f */
[----:B------:R-:W-:Y:S01]  /*2320*/  HADD2.F32 R0, -RZ, R0.H0_H0 ;  /* 0x20000000ff007230 */ /* 0x000fe20000004100 */
[----:B------:R-:W-:Y:S02]  /*2330*/  LOP3.LUT R9, R11, 0xff0000, R36, 0xf8, !PT ;  /* 0x00ff00000b097812 */ /* 0x000fe400078ef824 */
[----:B------:R-:W-:Y:S01]  /*2340*/  LOP3.LUT R11, R13, R18, RZ, 0xfc, !PT ;  /* 0x000000120d0b7212 */ /* 0x000fe200078efcff */
[----:B------:R-:W-:Y:S01]  /*2350*/  IMAD.U32 R13, R50, 0x10000, RZ ;  /* 0x00010000320d7824 */ /* 0x000fe200078e00ff */
[----:B------:R-:W-:Y:S02]  /*2360*/  F2FP.F16.E4M3.UNPACK_B R2, R2 ;  /* 0x00000002ff02723e */ /* 0x000fe400020006ff */
[----:B------:R-:W-:-:S02]  /*2370*/  LOP3.LUT R64, R17, R64, R52, 0xfe, !PT ;  /* 0x0000004011407212 */ /* 0x000fc400078efe34 */
[----:B------:R-:W-:Y:S01]  /*2380*/  LOP3.LUT R8, R9, 0xff000000, R8, 0xf8, !PT ;  /* 0xff00000009087812 */ /* 0x000fe200078ef808 */
[----:B------:R-:W-:Y:S01]  /*2390*/  HADD2.F32 R9, -RZ, R2.H0_H0 ;  /* 0x20000002ff097230 */ /* 0x000fe20000004100 */
[----:B------:R-:W-:Y:S01]  /*23a0*/  SHF.R.U32.HI R20, RZ, 0x10, R31 ;  /* 0x00000010ff147819 */ /* 0x000fe2000001161f */
[----:B------:R-:W-:Y:S01]  /*23b0*/  FFMA R2, R0, R109, RZ ;  /* 0x0000006d00027223 */ /* 0x000fe200000000ff */
[----:B------:R-:W-:Y:S02]  /*23c0*/  LOP3.LUT R64, R64, R13, RZ, 0xfc, !PT ;  /* 0x0000000d40407212 */ /* 0x000fe400078efcff */
[----:B------:R-:W-:Y:S02]  /*23d0*/  LOP3.LUT R0, R68, 0xff, RZ, 0xc0, !PT ;  /* 0x000000ff44007812 */ /* 0x000fe400078ec0ff */
[----:B------:R-:W-:Y:S02]  /*23e0*/  LOP3.LUT R13, R34, 0xffff, RZ, 0xc0, !PT ;  /* 0x0000ffff220d7812 */ /* 0x000fe400078ec0ff */
[----:B------:R-:W-:-:S02]  /*23f0*/  SHF.R.U32.HI R5, RZ, 0x8, R27 ;  /* 0x00000008ff057819 */ /* 0x000fc4000001161b */
[----:B------:R-:W-:Y:S02]  /*2400*/  LOP3.LUT R20, R20, 0xff, RZ, 0xc0, !PT ;  /* 0x000000ff14147812 */ /* 0x000fe400078ec0ff */
[----:B------:R-:W-:Y:S01]  /*2410*/  LOP3.LUT R21, R21, 0xff0000, R56, 0xf8, !PT ;  /* 0x00ff000015157812 */ /* 0x000fe200078ef838 */
[----:B------:R-:W-:Y:S01]  /*2420*/  FFMA R56, R9, R109, R2 ;  /* 0x0000006d09387223 */ /* 0x000fe20000000002 */
[----:B------:R-:W-:Y:S02]  /*2430*/  SHF.L.U64.HI R18, R24, 0x10, R25 ;  /* 0x0000001018127819 */ /* 0x000fe40000010219 */
[----:B------:R-:W-:Y:S02]  /*2440*/  SHF.R.U32.HI R34, RZ, 0x10, R23 ;  /* 0x00000010ff227819 */ /* 0x000fe40000011617 */
[----:B------:R-:W-:Y:S02]  /*2450*/  F2FP.F16.E4M3.UNPACK_B R0, R0 ;  /* 0x00000000ff00723e */ /* 0x000fe400020006ff */
[----:B------:R-:W-:-:S02]  /*2460*/  SHF.R.U32.HI R2, RZ, 0x8, R13 ;  /* 0x00000008ff027819 */ /* 0x000fc4000001160d */
[----:B------:R-:W-:Y:S01]  /*2470*/  F2FP.F16.E4M3.UNPACK_B R9, R19 ;  /* 0x00000013ff09723e */ /* 0x000fe200020006ff */
[----:B------:R-:W-:Y:S01]  /*2480*/  HADD2.F32 R0, -RZ, R0.H0_H0 ;  /* 0x20000000ff007230 */ /* 0x000fe20000004100 */
[----:B------:R-:W-:Y:S02]  /*2490*/  LOP3.LUT R20, R20, 0xff00, R5, 0xf8, !PT ;  /* 0x0000ff0014147812 */ /* 0x000fe400078ef805 */
[----:B------:R-:W-:Y:S01]  /*24a0*/  SHF.R.U64 R40, R40, 0x18, R41 ;  /* 0x0000001828287819 */ /* 0x000fe20000001229 */
[----:B------:R-:W-:Y:S01]  /*24b0*/  HADD2.F32 R19, -RZ, R9.H0_H0 ;  /* 0x20000009ff137230 */ /* 0x000fe20000004100 */
[----:B------:R-:W-:Y:S01]  /*24c0*/  LOP3.LUT R53, R53, 0xff0000, R18, 0xf8, !PT ;  /* 0x00ff000035357812 */ /* 0x000fe200078ef812 */
[----:B------:R-:W-:Y:S01]  /*24d0*/  IMAD.SHL.U32 R18, R34, 0x1000000, RZ ;  /* 0x0100000022127824 */ /* 0x000fe200078e00ff */
[----:B------:R-:W-:Y:S01]  /*24e0*/  F2FP.F16.E4M3.UNPACK_B R2, R2 ;  /* 0x00000002ff02723e */ /* 0x000fe200020006ff */
[-C--:B------:R-:W-:Y:S01]  /*24f0*/  FFMA R0, R0, R109.reuse, RZ ;  /* 0x0000006d00007223 */ /* 0x080fe200000000ff */
[----:B------:R-:W-:Y:S01]  /*2500*/  LOP3.LUT R13, R20, 0xff0000, R25, 0xf8, !PT ;  /* 0x00ff0000140d7812 */ /* 0x000fe200078ef819 */
[----:B------:R-:W-:Y:S01]  /*2510*/  FFMA R68, R19, R109, R16 ;  /* 0x0000006d13447223 */ /* 0x000fe20000000010 */
[----:B------:R-:W-:Y:S01]  /*2520*/  LOP3.LUT R9, R40, 0xff, RZ, 0xc0, !PT ;  /* 0x000000ff28097812 */ /* 0x000fe200078ec0ff */
[----:B------:R-:W-:Y:S01]  /*2530*/  HADD2.F32 R17, -RZ, R2.H0_H0 ;  /* 0x20000002ff117230 */ /* 0x000fe20000004100 */
[----:B------:R-:W-:-:S02]  /*2540*/  LOP3.LUT R13, R13, R18, RZ, 0xfc, !PT ;  /* 0x000000120d0d7212 */ /* 0x000fc400078efcff */
[----:B------:R-:W-:Y:S02]  /*2550*/  LOP3.LUT R2, R75, 0xff, RZ, 0xc0, !PT ;  /* 0x000000ff4b027812 */ /* 0x000fe400078ec0ff */
[----:B------:R-:W-:Y:S01]  /*2560*/  F2FP.F16.E4M3.UNPACK_B R9, R9 ;  /* 0x00000009ff09723e */ /* 0x000fe200020006ff */
[----:B------:R-:W-:Y:S01]  /*2570*/  FFMA R16, R17, R109, R0 ;  /* 0x0000006d11107223 */ /* 0x000fe20000000000 */
[----:B------:R-:W-:Y:S02]  /*2580*/  LOP3.LUT R18, R57, 0xff, RZ, 0xc0, !PT ;  /* 0x000000ff39127812 */ /* 0x000fe400078ec0ff */
[----:B------:R-:W-:Y:S02]  /*2590*/  LOP3.LUT R19, R36, 0xff, RZ, 0xc0, !PT ;  /* 0x000000ff24137812 */ /* 0x000fe400078ec0ff */
[----:B------:R-:W-:Y:S01]  /*25a0*/  F2FP.F16.E4M3.UNPACK_B R0, R2 ;  /* 0x00000002ff00723e */ /* 0x000fe200020006ff */
[----:B------:R-:W-:Y:S01]  /*25b0*/  HADD2.F32 R2, -RZ, R9.H0_H0 ;  /* 0x20000009ff027230 */ /* 0x000fe20000004100 */
[----:B------:R-:W-:-:S02]  /*25c0*/  LOP3.LUT R17, R66, 0xff, RZ, 0xc0, !PT ;  /* 0x000000ff42117812 */ /* 0x000fc400078ec0ff */
[----:B------:R-:W-:Y:S01]  /*25d0*/  F2FP.F16.E4M3.UNPACK_B R18, R18 ;  /* 0x00000012ff12723e */ /* 0x000fe200020006ff */
[----:B------:R-:W-:Y:S01]  /*25e0*/  HADD2.F32 R0, -RZ, R0.H0_H0 ;  /* 0x20000000ff007230 */ /* 0x000fe20000004100 */
[----:B------:R-:W-:Y:S01]  /*25f0*/  F2FP.F16.E4M3.UNPACK_B R19, R19 ;  /* 0x00000013ff13723e */ /* 0x000fe200020006ff */
[----:B------:R-:W-:Y:S01]  /*2600*/  FFMA R2, R2, R109, RZ ;  /* 0x0000006d02027223 */ /* 0x000fe200000000ff */
[----:B------:R-:W-:Y:S01]  /*2610*/  F2FP.F16.E4M3.UNPACK_B R17, R17 ;  /* 0x00000011ff11723e */ /* 0x000fe200020006ff */
[----:B------:R-:W-:Y:S02]  /*2620*/  HADD2.F32 R9, -RZ, R18.H0_H0 ;  /* 0x20000012ff097230 */ /* 0x000fe40000004100 */
[----:B------:R-:W-:Y:S01]  /*2630*/  FFMA R0, R0, R109, RZ ;  /* 0x0000006d00007223 */ /* 0x000fe200000000ff */
[----:B------:R-:W-:Y:S01]  /*2640*/  HADD2.F32 R19, -RZ, R19.H0_H0 ;  /* 0x20000013ff137230 */ /* 0x000fe20000004100 */
[----:B------:R-:W-:Y:S01]  /*2650*/  LOP3.LUT R57, R70, 0xff00, R27, 0xf8, !PT ;  /* 0x0000ff0046397812 */ /* 0x000fe200078ef81b */
[----:B------:R-:W-:-:S02]  /*2660*/  HADD2.F32 R17, -RZ, R17.H0_H0 ;  /* 0x20000011ff117230 */ /* 0x000fc40000004100 */
[-C--:B------:R-:W-:Y:S01]  /*2670*/  FFMA R20, R9, R109.reuse, R2 ;  /* 0x0000006d09147223 */ /* 0x080fe20000000002 */
[--C-:B------:R-:W-:Y:S01]  /*2680*/  SHF.R.U32.HI R9, RZ, 0x8, R41.reuse ;  /* 0x00000008ff097819 */ /* 0x100fe20000011629 */
[-C--:B------:R-:W-:Y:S01]  /*2690*/  FFMA R66, R19, R109.reuse, R12 ;  /* 0x0000006d13427223 */ /* 0x080fe2000000000c */
[----:B------:R-:W-:Y:S01]  /*26a0*/  SHF.R.U32.HI R19, RZ, 0x10, R41 ;  /* 0x00000010ff137819 */ /* 0x000fe20000011629 */
[----:B------:R-:W-:Y:S01]  /*26b0*/  FFMA R18, R17, R109, R0 ;  /* 0x0000006d11127223 */ /* 0x000fe20000000000 */
[C---:B------:R-:W-:Y:S01]  /*26c0*/  PRMT R76, R9.reuse, 0x6540, R76 ;  /* 0x00006540094c7816 */ /* 0x040fe2000000004c */
[----:B------:R-:W-:Y:S01]  /*26d0*/  IMAD.SHL.U32 R2, R22, 0x1000000, RZ ;  /* 0x0100000016027824 */ /* 0x000fe200078e00ff */
[----:B------:R-:W-:Y:S02]  /*26e0*/  LOP3.LUT R0, R9, 0xff, RZ, 0xc0, !PT ;  /* 0x000000ff09007812 */ /* 0x000fe400078ec0ff */
[----:B------:R-:W-:Y:S02]  /*26f0*/  SHF.L.U64.HI R12, R24, 0x8, R25 ;  /* 0x00000008180c7819 */ /* 0x000fe40000010219 */
[----:B------:R-:W-:-:S02]  /*2700*/  LOP3.LUT R9, R19, 0xff, RZ, 0xc0, !PT ;  /* 0x000000ff13097812 */ /* 0x000fc400078ec0ff */
[----:B------:R-:W-:Y:S02]  /*2710*/  LOP3.LUT R10, R29, 0xff000000, R10, 0xf8, !PT ;  /* 0xff0000001d0a7812 */ /* 0x000fe400078ef80a */
[----:B------:R-:W-:Y:S02]  /*2720*/  LOP3.LUT R57, R57, 0xff0000, R12, 0xf8, !PT ;  /* 0x00ff000039397812 */ /* 0x000fe400078ef80c */
[----:B------:R-:W-:Y:S02]  /*2730*/  LOP3.LUT R78, R9, 0xff00, R72, 0xf8, !PT ;  /* 0x0000ff00094e7812 */ /* 0x000fe400078ef848 */
[----:B------:R-:W-:Y:S02]  /*2740*/  LOP3.LUT R29, R21, R2, RZ, 0xfc, !PT ;  /* 0x00000002151d7212 */ /* 0x000fe400078efcff */
[----:B------:R-:W-:Y:S02]  /*2750*/  F2FP.F16.E4M3.UNPACK_B R0, R0 ;  /* 0x00000000ff00723e */ /* 0x000fe400020006ff */
[----:B------:R-:W-:-:S02]  /*2760*/  SHF.R.U32.HI R12, RZ, 0x10, R35 ;  /* 0x00000010ff0c7819 */ /* 0x000fc40000011623 */
[----:B------:R-:W-:Y:S01]  /*2770*/  LOP3.LUT R9, R72, 0xff, RZ, 0xc0, !PT ;  /* 0x000000ff48097812 */ /* 0x000fe200078ec0ff */
[----:B------:R-:W-:Y:S01]  /*2780*/  HADD2.F32 R0, -RZ, R0.H0_H0 ;  /* 0x20000000ff007230 */ /* 0x000fe20000004100 */
[----:B------:R-:W-:Y:S01]  /*2790*/  LOP3.LUT R2, R37, 0xff, RZ, 0xc0, !PT ;  /* 0x000000ff25027812 */ /* 0x000fe200078ec0ff */
[----:B------:R-:W-:Y:S01]  /*27a0*/  IMAD.SHL.U32 R72, R23, 0x1000000, RZ ;  /* 0x0100000017487824 */ /* 0x000fe200078e00ff */
[----:B------:R-:W-:Y:S02]  /*27b0*/  LOP3.LUT R12, R12, 0xff, RZ, 0xc0, !PT ;  /* 0x000000ff0c0c7812 */ /* 0x000fe400078ec0ff */
[----:B------:R-:W-:Y:S01]  /*27c0*/  F2FP.F16.E4M3.UNPACK_B R9, R9 ;  /* 0x00000009ff09723e */ /* 0x000fe200020006ff */
[----:B------:R-:W-:Y:S01]  /*27d0*/  FFMA R0, R0, R109, RZ ;  /* 0x0000006d00007223 */ /* 0x000fe200000000ff */
[----:B------:R-:W-:Y:S02]  /*27e0*/  F2FP.F16.E4M3.UNPACK_B R17, R2 ;  /* 0x00000002ff11723e */ /* 0x000fe400020006ff */
[----:B------:R-:W-:Y:S01]  /*27f0*/  LOP3.LUT R2, R19, 0xff, RZ, 0xc0, !PT ;  /* 0x000000ff13027812 */ /* 0x000fe200078ec0ff */
[----:B------:R-:W-:Y:S01]  /*2800*/  HADD2.F32 R9, -RZ, R9.H0_H0 ;  /* 0x20000009ff097230 */ /* 0x000fe20000004100 */
[----:B------:R-:W-:Y:S01]  /*2810*/  F2FP.F16.E4M3.UNPACK_B R12, R12 ;  /* 0x0000000cff0c723e */ /* 0x000fe200020006ff */
[----:B------:R-:W-:Y:S01]  /*2820*/  HADD2.F32 R19, -RZ, R17.H0_H0 ;  /* 0x20000011ff137230 */ /* 0x000fe20000004100 */
[----:B------:R-:W-:-:S02]  /*2830*/  F2FP.F16.E4M3.UNPACK_B R2, R2 ;  /* 0x00000002ff02723e */ /* 0x000fc400020006ff */
[----:B------:R-:W-:Y:S01]  /*2840*/  PRMT R73, R40, 0x6540, R73 ;  /* 0x0000654028497816 */ /* 0x000fe20000000049 */
[----:B------:R-:W-:Y:S02]  /*2850*/  HADD2.F32 R17, -RZ, R12.H0_H0 ;  /* 0x2000000cff117230 */ /* 0x000fe40000004100 */
[-C--:B------:R-:W-:Y:S01]  /*2860*/  FFMA R12, R9, R109.reuse, R0 ;  /* 0x0000006d090c7223 */ /* 0x080fe20000000000 */
[----:B------:R-:W-:Y:S01]  /*2870*/  HADD2.F32 R2, -RZ, R2.H0_H0 ;  /* 0x20000002ff027230 */ /* 0x000fe20000004100 */
[----:B------:R-:W-:Y:S01]  /*2880*/  SHF.R.U64 R0, R36, 0x8, R37 ;  /* 0x0000000824007819 */ /* 0x000fe20000001225 */
[----:B------:R-:W-:Y:S01]  /*2890*/  FFMA R70, R19, R109, R56 ;  /* 0x0000006d13467223 */ /* 0x000fe20000000038 */
[----:B------:R-:W-:Y:S02]  /*28a0*/  F2FP.F16.E4M3.UNPACK_B R21, R71 ;  /* 0x00000047ff15723e */ /* 0x000fe400020006ff */
[----:B------:R-:W-:Y:S01]  /*28b0*/  SHF.L.U64.HI R40, R24, 0x18, R25 ;  /* 0x0000001818287819 */ /* 0x000fe20000010219 */
[----:B------:R-:W-:Y:S01]  /*28c0*/  FFMA R2, R2, R109, RZ ;  /* 0x0000006d02027223 */ /* 0x000fe200000000ff */
[----:B------:R-:W-:Y:S01]  /*28d0*/  SHF.R.U64 R9, R36, 0x18, R37 ;  /* 0x0000001824097819 */ /* 0x000fe20000001225 */
[----:B------:R-:W-:Y:S01]  /*28e0*/  HADD2.F32 R21, -RZ, R21.H0_H0 ;  /* 0x20000015ff157230 */ /* 0x000fe20000004100 */
[----:B------:R-:W-:-:S02]  /*28f0*/  LOP3.LUT R73, R73, 0xff0000, R0, 0xf8, !PT ;  /* 0x00ff000049497812 */ /* 0x000fc400078ef800 */
[----:B------:R-:W-:Y:S02]  /*2900*/  LOP3.LUT R0, R0, 0xff, RZ, 0xc0, !PT ;  /* 0x000000ff00007812 */ /* 0x000fe400078ec0ff */
[----:B------:R-:W-:Y:S01]  /*2910*/  LOP3.LUT R67, R67, 0xff0000, R40, 0xf8, !PT ;  /* 0x00ff000043437812 */ /* 0x000fe200078ef828 */
[-C--:B------:R-:W-:Y:S01]  /*2920*/  FFMA R40, R17, R109.reuse, R2 ;  /* 0x0000006d11287223 */ /* 0x080fe20000000002 */
[----:B------:R-:W-:Y:S01]  /*2930*/  LOP3.LUT R76, R76, 0xff0000, R9, 0xf8, !PT ;  /* 0x00ff00004c4c7812 */ /* 0x000fe200078ef809 */
[----:B------:R-:W-:Y:S01]  /*2940*/  FFMA R74, R21, R109, R68 ;  /* 0x0000006d154a7223 */ /* 0x000fe20000000044 */
[----:B------:R-:W-:Y:S02]  /*2950*/  LOP3.LUT R9, R9, 0xff, RZ, 0xc0, !PT ;  /* 0x000000ff09097812 */ /* 0x000fe400078ec0ff */
[----:B------:R-:W-:Y:S02]  /*2960*/  F2FP.F16.E4M3.UNPACK_B R0, R0 ;  /* 0x00000000ff00723e */ /* 0x000fe400020006ff */
[----:B------:R-:W-:-:S02]  /*2970*/  LOP3.LUT R17, R53, R72, RZ, 0xfc, !PT ;  /* 0x0000004835117212 */ /* 0x000fc400078efcff */
[--C-:B------:R-:W-:Y:S02]  /*2980*/  SHF.R.U64 R2, R36, 0x10, R37.reuse ;  /* 0x0000001024027819 */ /* 0x100fe40000001225 */
[----:B------:R-:W-:Y:S02]  /*2990*/  PRMT R19, R41, 0x6540, R84 ;  /* 0x0000654029137816 */ /* 0x000fe40000000054 */
[----:B------:R-:W-:Y:S02]  /*29a0*/  SHF.R.U32.HI R53, RZ, 0x8, R37 ;  /* 0x00000008ff357819 */ /* 0x000fe40000011625 */
[----:B------:R-:W-:Y:S01]  /*29b0*/  F2FP.F16.E4M3.UNPACK_B R21, R9 ;  /* 0x00000009ff15723e */ /* 0x000fe200020006ff */
[----:B------:R-:W-:Y:S01]  /*29c0*/  HADD2.F32 R9, -RZ, R0.H0_H0 ;  /* 0x20000000ff097230 */ /* 0x000fe20000004100 */
[----:B------:R-:W-:Y:S02]  /*29d0*/  LOP3.LUT R84, R19, 0xff0000, R2, 0xf8, !PT ;  /* 0x00ff000013547812 */ /* 0x000fe400078ef802 */
[----:B------:R-:W-:Y:S01]  /*29e0*/  LOP3.LUT R2, R2, 0xff, RZ, 0xc0, !PT ;  /* 0x000000ff02027812 */ /* 0x000fe200078ec0ff */
[----:B------:R-:W-:Y:S01]  /*29f0*/  HADD2.F32 R21, -RZ, R21.H0_H0 ;  /* 0x20000015ff157230 */ /* 0x000fe20000004100 */
[----:B------:R-:W-:-:S02]  /*2a00*/  LOP3.LUT R19, R38, 0xff, RZ, 0xc0, !PT ;  /* 0x000000ff26137812 */ /* 0x000fc400078ec0ff */
[----:B------:R-:W-:Y:S02]  /*2a10*/  LOP3.LUT R0, R53, 0xff, RZ, 0xc0, !PT ;  /* 0x000000ff35007812 */ /* 0x000fe400078ec0ff */
[----:B------:R-:W-:Y:S01]  /*2a20*/  F2FP.F16.E4M3.UNPACK_B R2, R2 ;  /* 0x00000002ff02723e */ /* 0x000fe200020006ff */
[----:B------:R-:W-:Y:S01]  /*2a30*/  FFMA R68, R21, R109, R20 ;  /* 0x0000006d15447223 */ /* 0x000fe20000000014 */
[----:B------:R-:W-:Y:S02]  /*2a40*/  F2FP.F16.E4M3.UNPACK_B R36, R19 ;  /* 0x00000013ff24723e */ /* 0x000fe400020006ff */
[----:B------:R-:W-:Y:S01]  /*2a50*/  F2FP.F16.E4M3.UNPACK_B R0, R0 ;  /* 0x00000000ff00723e */ /* 0x000fe200020006ff */
[----:B------:R-:W-:Y:S01]  /*2a60*/  HADD2.F32 R19, -RZ, R2.H0_H0 ;  /* 0x20000002ff137230 */ /* 0x000fe20000004100 */
[C-C-:B------:R-:W-:Y:S01]  /*2a70*/  SHF.R.U64 R71, R22.reuse, 0x10, R23.reuse ;  /* 0x0000001016477819 */ /* 0x140fe20000001217 */
[----:B------:R-:W-:Y:S02]  /*2a80*/  HADD2.F32 R53, -RZ, R36.H0_H0 ;  /* 0x20000024ff357230 */ /* 0x000fe40000004100 */
[-C--:B------:R-:W-:Y:S01]  /*2a90*/  FFMA R36, R9, R109.reuse, R16 ;  /* 0x0000006d09247223 */ /* 0x080fe20000000010 */
[----:B------:R-:W-:Y:S01]  /*2aa0*/  HADD2.F32 R21, -RZ, R0.H0_H0 ;  /* 0x20000000ff157230 */ /* 0x000fe20000004100 */
[----:B------:R-:W-:Y:S01]  /*2ab0*/  SHF.R.U64 R0, R22, 0x18, R23 ;  /* 0x0000001816007819 */ /* 0x000fe20000001217 */
[-C--:B------:R-:W-:Y:S01]  /*2ac0*/  FFMA R56, R19, R109.reuse, R18 ;  /* 0x0000006d13387223 */ /* 0x080fe20000000012 */
[----:B------:R-:W-:Y:S01]  /*2ad0*/  SHF.R.U32.HI R16, RZ, 0x10, R37 ;  /* 0x00000010ff107819 */ /* 0x000fe20000011625 */
[-C--:B------:R-:W-:Y:S01]  /*2ae0*/  FFMA R72, R53, R109.reuse, R66 ;  /* 0x0000006d35487223 */ /* 0x080fe20000000042 */
[----:B------:R-:W-:Y:S01]  /*2af0*/  FFMA R66, R21, R109, R12 ;  /* 0x0000006d15427223 */ /* 0x000fe2000000000c */
[----:B------:R-:W-:Y:S01]  /*2b00*/  IMAD.SHL.U32 R18, R0, 0x1000000, RZ ;  /* 0x0100000000127824 */ /* 0x000fe200078e00ff */
[----:B------:R-:W-:Y:S01]  /*2b10*/  LOP3.LUT R16, R16, 0xff, RZ, 0xc0, !PT ;  /* 0x000000ff10107812 */ /* 0x000fe200078ec0ff */
[----:B------:R-:W-:Y:S01]  /*2b20*/  IMAD.SHL.U32 R20, R71, 0x1000000, RZ ;  /* 0x0100000047147824 */ /* 0x000fe200078e00ff */
[----:B------:R-:W-:-:S02]  /*2b30*/  LOP3.LUT R12, R39, 0xff, RZ, 0xc0, !PT ;  /* 0x000000ff270c7812 */ /* 0x000fc400078ec0ff */
[----:B------:R-:W-:Y:S02]  /*2b40*/  F2FP.F16.E4M3.UNPACK_B R16, R16 ;  /* 0x00000010ff10723e */ /* 0x000fe400020006ff */
[----:B------:R-:W-:Y:S02]  /*2b50*/  LOP3.LUT R19, R67, R18, RZ, 0xfc, !PT ;  /* 0x0000001243137212 */ /* 0x000fe400078efcff */
[----:B------:R-:W-:Y:S01]  /*2b60*/  LOP3.LUT R9, R69, 0xff0000, R24, 0xf8, !PT ;  /* 0x00ff000045097812 */ /* 0x000fe200078ef818 */
[----:B------:R-:W-:Y:S01]  /*2b70*/  HADD2.F32 R53, -RZ, R16.H0_H0 ;  /* 0x20000010ff357230 */ /* 0x000fe20000004100 */
[----:B------:R-:W-:Y:S02]  /*2b80*/  SHF.R.U32.HI R2, RZ, 0x8, R23 ;  /* 0x00000008ff027819 */ /* 0x000fe40000011617 */
[----:B------:R-:W-:Y:S02]  /*2b90*/  SHF.R.U64 R67, R38, 0x8, R39 ;  /* 0x0000000826437819 */ /* 0x000fe40000001227 */
[----:B------:R-:W-:Y:S01]  /*2ba0*/  F2FP.F16.E4M3.UNPACK_B R18, R12 ;  /* 0x0000000cff12723e */ /* 0x000fe200020006ff */
[----:B------:R-:W-:Y:S01]  /*2bb0*/  FFMA R40, R53, R109, R40 ;  /* 0x0000006d35287223 */ /* 0x000fe20000000028 */
[----:B------:R-:W-:Y:S01]  /*2bc0*/  LOP3.LUT R9, R9, R20, RZ, 0xfc, !PT ;  /* 0x0000001409097212 */ /* 0x000fe200078efcff */
[----:B------:R-:W-:Y:S01]  /*2bd0*/  IMAD.SHL.U32 R20, R2, 0x1000000, RZ ;  /* 0x0100000002147824 */ /* 0x000fe200078e00ff */
[----:B------:R-:W-:-:S02]  /*2be0*/  LOP3.LUT R16, R84, 0xff000000, R67, 0xf8, !PT ;  /* 0xff00000054107812 */ /* 0x000fc400078ef843 */
[----:B------:R-:W-:Y:S02]  /*2bf0*/  LOP3.LUT R12, R67, 0xff, RZ, 0xc0, !PT ;  /* 0x000000ff430c7812 */ /* 0x000fe400078ec0ff */
[----:B------:R-:W-:Y:S02]  /*2c00*/  SHF.R.U64 R67, R38, 0x10, R39 ;  /* 0x0000001026437819 */ /* 0x000fe40000001227 */
[----:B------:R-:W-:Y:S01]  /*2c10*/  LOP3.LUT R21, R57, R20, RZ, 0xfc, !PT ;  /* 0x0000001439157212 */ /* 0x000fe200078efcff */
[----:B------:R-:W-:Y:S01]  /*2c20*/  HADD2.F32 R57, -RZ, R18.H0_H0 ;  /* 0x20000012ff397230 */ /* 0x000fe20000004100 */
[----:B------:R-:W-:Y:S02]  /*2c30*/  LOP3.LUT R53, R67, 0xff, RZ, 0xc0, !PT ;  /* 0x000000ff43357812 */ /* 0x000fe400078ec0ff */
[----:B------:R-:W-:Y:S02]  /*2c40*/  LOP3.LUT R20, R76, 0xff000000, R67, 0xf8, !PT ;  /* 0xff0000004c147812 */ /* 0x000fe400078ef843 */
[----:B------:R-:W-:Y:S01]  /*2c50*/  LOP3.LUT R18, R73, 0xff000000, R38, 0xf8, !PT ;  /* 0xff00000049127812 */ /* 0x000fe200078ef826 */
[----:B------:R-:W-:Y:S01]  /*2c60*/  FFMA R70, R57, R109, R70 ;  /* 0x0000006d39467223 */ /* 0x000fe20000000046 */
[----:B------:R-:W-:-:S02]  /*2c70*/  SHF.R.U64 R76, R38, 0x18, R39 ;  /* 0x00000018264c7819 */ /* 0x000fc40000001227 */
[----:B------:R-:W-:Y:S02]  /*2c80*/  F2FP.F16.E4M3.UNPACK_B R38, R53 ;  /* 0x00000035ff26723e */ /* 0x000fe400020006ff */
[----:B------:R-:W-:Y:S02]  /*2c90*/  F2FP.F16.E4M3.UNPACK_B R12, R12 ;  /* 0x0000000cff0c723e */ /* 0x000fe400020006ff */
[----:B------:R-:W-:Y:S01]  /*2ca0*/  LOP3.LUT R67, R78, 0xff0000, R37, 0xf8, !PT ;  /* 0x00ff00004e437812 */ /* 0x000fe200078ef825 */
[----:B------:R-:W-:Y:S01]  /*2cb0*/  HADD2.F32 R57, -RZ, R38.H0_H0 ;  /* 0x20000026ff397230 */ /* 0x000fe20000004100 */
[----:B------:R-:W-:Y:S01]  /*2cc0*/  LOP3.LUT R69, R30, 0xff, RZ, 0xc0, !PT ;  /* 0x000000ff1e457812 */ /* 0x000fe200078ec0ff */
[----:B------:R-:W-:Y:S01]  /*2cd0*/  HADD2.F32 R53, -RZ, R12.H0_H0 ;  /* 0x2000000cff357230 */ /* 0x000fe20000004100 */
[----:B------:R-:W-:Y:S02]  /*2ce0*/  SHF.R.U32.HI R38, RZ, 0x8, R39 ;  /* 0x00000008ff267819 */ /* 0x000fe40000011627 */
[----:B------:R-:W-:Y:S01]  /*2cf0*/  LOP3.LUT R12, R67, 0xff000000, R76, 0xf8, !PT ;  /* 0xff000000430c7812 */ /* 0x000fe200078ef84c */
[-C--:B------:R-:W-:Y:S01]  /*2d00*/  FFMA R56, R57, R109.reuse, R56 ;  /* 0x0000006d39387223 */ /* 0x080fe20000000038 */
[----:B------:R-:W-:Y:S01]  /*2d10*/  F2FP.F16.E4M3.UNPACK_B R52, R52 ;  /* 0x00000034ff34723e */ /* 0x000fe200020006ff */
[----:B------:R-:W-:Y:S01]  /*2d20*/  FFMA R36, R53, R109, R36 ;  /* 0x0000006d35247223 */ /* 0x000fe20000000024 */
[----:B------:R-:W-:Y:S01]  /*2d30*/  LOP3.LUT R67, R76, 0xff, RZ, 0xc0, !PT ;  /* 0x000000ff4c437812 */ /* 0x000fe200078ec0ff */
[----:B------:R-:W-:Y:S01]  /*2d40*/  IMAD.X R76, R48, 0x1, R15, P0 ;  /* 0x00000001304c7824 */ /* 0x000fe200000e060f */
[----:B------:R-:W-:Y:S01]  /*2d50*/  F2FP.F16.E4M3.UNPACK_B R69, R69 ;  /* 0x00000045ff45723e */ /* 0x000fe200020006ff */
[----:B------:R-:W-:Y:S01]  /*2d60*/  HADD2.F32 R53, -RZ, R52.H0_H0 ;  /* 0x20000034ff357230 */ /* 0x000fe20000004100 */
[----:B------:R-:W-:-:S02]  /*2d70*/  LOP3.LUT R38, R38, 0xff, RZ, 0xc0, !PT ;  /* 0x000000ff26267812 */ /* 0x000fc400078ec0ff */
[----:B------:R-:W-:Y:S01]  /*2d80*/  F2FP.F16.E4M3.UNPACK_B R67, R67 ;  /* 0x00000043ff43723e */ /* 0x000fe200020006ff */
[----:B------:R-:W-:Y:S01]  /*2d90*/  HADD2.F32 R69, -RZ, R69.H0_H0 ;  /* 0x20000045ff457230 */ /* 0x000fe20000004100 */
[----:B------:R-:W-:Y:S01]  /*2da0*/  F2FP.F16.E4M3.UNPACK_B R38, R38 ;  /* 0x00000026ff26723e */ /* 0x000fe200020006ff */
[-C--:B------:R-:W-:Y:S01]  /*2db0*/  FFMA R74, R53, R109.reuse, R74 ;  /* 0x0000006d354a7223 */ /* 0x080fe2000000004a */
[----:B------:R-:W-:Y:S01]  /*2dc0*/  SHF.R.U32.HI R57, RZ, 0x10, R39 ;  /* 0x00000010ff397819 */ /* 0x000fe20000011627 */
[----:B------:R-:W-:Y:S02]  /*2dd0*/  HADD2.F32 R67, -RZ, R67.H0_H0 ;  /* 0x20000043ff437230 */ /* 0x000fe40000004100 */
[-C--:B------:R-:W-:Y:S01]  /*2de0*/  FFMA R72, R69, R109.reuse, R72 ;  /* 0x0000006d45487223 */ /* 0x080fe20000000048 */
[----:B------:R-:W-:Y:S01]  /*2df0*/  HADD2.F32 R53, -RZ, R38.H0_H0 ;  /* 0x20000026ff357230 */ /* 0x000fe20000004100 */
[----:B------:R-:W-:Y:S02]  /*2e00*/  LOP3.LUT R52, R57, 0xff, RZ, 0xc0, !PT ;  /* 0x000000ff39347812 */ /* 0x000fe400078ec0ff */
[----:B------:R-:W-:Y:S01]  /*2e10*/  LOP3.LUT R38, R31, 0xff, RZ, 0xc0, !PT ;  /* 0x000000ff1f267812 */ /* 0x000fe200078ec0ff */
[-C--:B------:R-:W-:Y:S01]  /*2e20*/  FFMA R68, R67, R109.reuse, R68 ;  /* 0x0000006d43447223 */ /* 0x080fe20000000044 */
[----:B------:R-:W-:Y:S01]  /*2e30*/  SHF.R.U64 R69, R30, 0x8, R31 ;  /* 0x000000081e457819 */ /* 0x000fe2000000121f */
[----:B------:R-:W-:Y:S01]  /*2e40*/  FFMA R66, R53, R109, R66 ;  /* 0x0000006d35427223 */ /* 0x000fe20000000042 */
[----:B------:R-:W-:-:S02]  /*2e50*/  F2FP.F16.E4M3.UNPACK_B R52, R52 ;  /* 0x00000034ff34723e */ /* 0x000fc400020006ff */
[----:B------:R-:W-:Y:S02]  /*2e60*/  F2FP.F16.E4M3.UNPACK_B R67, R38 ;  /* 0x00000026ff43723e */ /* 0x000fe400020006ff */
[----:B------:R-:W-:Y:S01]  /*2e70*/  LOP3.LUT R38, R69, 0xff, RZ, 0xc0, !PT ;  /* 0x000000ff45267812 */ /* 0x000fe200078ec0ff */
[----:B------:R-:W-:Y:S01]  /*2e80*/  HADD2.F32 R53, -RZ, R52.H0_H0 ;  /* 0x20000034ff357230 */ /* 0x000fe20000004100 */
[C-C-:B------:R-:W-:Y:S01]  /*2e90*/  SHF.R.U64 R57, R30.reuse, 0x10, R31.reuse ;  /* 0x000000101e397819 */ /* 0x140fe2000000121f */
[----:B------:R-:W-:Y:S01]  /*2ea0*/  HADD2.F32 R67, -RZ, R67.H0_H0 ;  /* 0x20000043ff437230 */ /* 0x000fe20000004100 */
[----:B------:R-:W-:Y:S02]  /*2eb0*/  SHF.R.U64 R30, R30, 0x18, R31 ;  /* 0x000000181e1e7819 */ /* 0x000fe4000000121f */
[----:B------:R-:W-:Y:S01]  /*2ec0*/  F2FP.F16.E4M3.UNPACK_B R38, R38 ;  /* 0x00000026ff26723e */ /* 0x000fe200020006ff */
[-C--:B------:R-:W-:Y:S01]  /*2ed0*/  FFMA R40, R53, R109.reuse, R40 ;  /* 0x0000006d35287223 */ /* 0x080fe20000000028 */
[----:B------:R-:W-:Y:S01]  /*2ee0*/  LOP3.LUT R30, R30, 0xff, RZ, 0xc0, !PT ;  /* 0x000000ff1e1e7812 */ /* 0x000fe200078ec0ff */
[----:B------:R-:W-:Y:S01]  /*2ef0*/  FFMA R70, R67, R109, R70 ;  /* 0x0000006d43467223 */ /* 0x000fe20000000046 */
[----:B------:R-:W-:Y:S01]  /*2f00*/  LOP3.LUT R57, R57, 0xff, RZ, 0xc0, !PT ;  /* 0x000000ff39397812 */ /* 0x000fe200078ec0ff */
[----:B------:R-:W-:Y:S01]  /*2f10*/  HADD2.F32 R53, -RZ, R38.H0_H0 ;  /* 0x20000026ff357230 */ /* 0x000fe20000004100 */
[----:B------:R-:W-:-:S02]  /*2f20*/  F2FP.F16.E4M3.UNPACK_B R30, R30 ;  /* 0x0000001eff1e723e */ /* 0x000fc400020006ff */
[----:B------:R-:W-:Y:S02]  /*2f30*/  F2FP.F16.E4M3.UNPACK_B R57, R57 ;  /* 0x00000039ff39723e */ /* 0x000fe400020006ff */
[----:B------:R-:W-:Y:S01]  /*2f40*/  LOP3.LUT R38, R26, 0xff, RZ, 0xc0, !PT ;  /* 0x000000ff1a267812 */ /* 0x000fe200078ec0ff */
[-C--:B------:R-:W-:Y:S01]  /*2f50*/  FFMA R36, R53, R109.reuse, R36 ;  /* 0x0000006d35247223 */ /* 0x080fe20000000024 */
[----:B------:R-:W-:Y:S01]  /*2f60*/  HADD2.F32 R53, -RZ, R30.H0_H0 ;  /* 0x2000001eff357230 */ /* 0x000fe20000004100 */
[--C-:B------:R-:W-:Y:S01]  /*2f70*/  SHF.R.U32.HI R30, RZ, 0x8, R31.reuse ;  /* 0x00000008ff1e7819 */ /* 0x100fe2000001161f */
[----:B------:R-:W-:Y:S01]  /*2f80*/  HADD2.F32 R57, -RZ, R57.H0_H0 ;  /* 0x20000039ff397230 */ /* 0x000fe20000004100 */
[----:B------:R-:W-:Y:S02]  /*2f90*/  F2FP.F16.E4M3.UNPACK_B R52, R38 ;  /* 0x00000026ff34723e */ /* 0x000fe400020006ff */
[----:B------:R-:W-:Y:S01]  /*2fa0*/  LOP3.LUT R30, R30, 0xff, RZ, 0xc0, !PT ;  /* 0x000000ff1e1e7812 */ /* 0x000fe200078ec0ff */
[-C--:B------:R-:W-:Y:S01]  /*2fb0*/  FFMA R68, R53, R109.reuse, R68 ;  /* 0x0000006d35447223 */ /* 0x080fe20000000044 */
[----:B------:R-:W-:Y:S01]  /*2fc0*/  FFMA R56, R57, R109, R56 ;  /* 0x0000006d39387223 */ /* 0x000fe20000000038 */
[----:B------:R-:W-:-:S02]  /*2fd0*/  SHF.R.U32.HI R38, RZ, 0x10, R31 ;  /* 0x00000010ff267819 */ /* 0x000fc4000001161f */
[----:B------:R-:W-:Y:S01]  /*2fe0*/  F2FP.F16.E4M3.UNPACK_B R57, R51 ;  /* 0x00000033ff39723e */ /* 0x000fe200020006ff */
[----:B------:R-:W-:Y:S01]  /*2ff0*/  HADD2.F32 R51, -RZ, R52.H0_H0 ;  /* 0x20000034ff337230 */ /* 0x000fe20000004100 */
[----:B------:R-:W-:Y:S02]  /*3000*/  F2FP.F16.E4M3.UNPACK_B R30, R30 ;  /* 0x0000001eff1e723e */ /* 0x000fe400020006ff */
[----:B------:R-:W-:Y:S01]  /*3010*/  LOP3.LUT R38, R38, 0xff, RZ, 0xc0, !PT ;  /* 0x000000ff26267812 */ /* 0x000fe200078ec0ff */
[----:B------:R-:W-:Y:S01]  /*3020*/  HADD2.F32 R57, -RZ, R57.H0_H0 ;  /* 0x20000039ff397230 */ /* 0x000fe20000004100 */
[----:B------:R-:W-:Y:S01]  /*3030*/  LOP3.LUT R52, R27, 0xff, RZ, 0xc0, !PT ;  /* 0x000000ff1b347812 */ /* 0x000fe200078ec0ff */
[-C--:B------:R-:W-:Y:S01]  /*3040*/  FFMA R72, R51, R109.reuse, R72 ;  /* 0x0000006d33487223 */ /* 0x080fe20000000048 */
[----:B------:R-:W-:Y:S01]  /*3050*/  F2FP.F16.E4M3.UNPACK_B R38, R38 ;  /* 0x00000026ff26723e */ /* 0x000fe200020006ff */
[----:B------:R-:W-:Y:S01]  /*3060*/  HADD2.F32 R51, -RZ, R30.H0_H0 ;  /* 0x2000001eff337230 */ /* 0x000fe20000004100 */
[--C-:B------:R-:W-:Y:S01]  /*3070*/  SHF.R.U64 R30, R26, 0x8, R27.reuse ;  /* 0x000000081a1e7819 */ /* 0x100fe2000000121b */
[-C--:B------:R-:W-:Y:S01]  /*3080*/  FFMA R74, R57, R109.reuse, R74 ;  /* 0x0000006d394a7223 */ /* 0x080fe2000000004a */
[----:B------:R-:W-:Y:S01]  /*3090*/  F2FP.F16.E4M3.UNPACK_B R52, R52 ;  /* 0x00000034ff34723e */ /* 0x000fe200020006ff */
[----:B------:R-:W-:Y:S01]  /*30a0*/  HADD2.F32 R53, -RZ, R38.H0_H0 ;  /* 0x20000026ff357230 */ /* 0x000fe20000004100 */
[----:B------:R-:W-:Y:S01]  /*30b0*/  LOP3.LUT R30, R30, 0xff, RZ, 0xc0, !PT ;  /* 0x000000ff1e1e7812 */ /* 0x000fe200078ec0ff */
[-C--:B------:R-:W-:Y:S01]  /*30c0*/  FFMA R66, R51, R109.reuse, R66 ;  /* 0x0000006d33427223 */ /* 0x080fe20000000042 */
[C-C-:B------:R-:W-:Y:S01]  /*30d0*/  SHF.R.U64 R38, R26.reuse, 0x10, R27.reuse ;  /* 0x000000101a267819 */ /* 0x140fe2000000121b */
[----:B------:R-:W-:Y:S01]  /*30e0*/  HADD2.F32 R51, -RZ, R52.H0_H0 ;  /* 0x20000034ff337230 */ /* 0x000fe20000004100 */
[----:B------:R-:W-:Y:S01]  /*30f0*/  SHF.R.U64 R26, R26, 0x18, R27 ;  /* 0x000000181a1a7819 */ /* 0x000fe2000000121b */
[----:B------:R-:W-:Y:S01]  /*3100*/  FFMA R40, R53, R109, R40 ;  /* 0x0000006d35287223 */ /* 0x000fe20000000028 */
[----:B------:R-:W-:-:S02]  /*3110*/  F2FP.F16.E4M3.UNPACK_B R30, R30 ;  /* 0x0000001eff1e723e */ /* 0x000fc400020006ff */
[----:B------:R-:W-:Y:S01]  /*3120*/  LOP3.LUT R26, R26, 0xff, RZ, 0xc0, !PT ;  /* 0x000000ff1a1a7812 */ /* 0x000fe200078ec0ff */
[-C--:B------:R-:W-:Y:S01]  /*3130*/  FFMA R70, R51, R109.reuse, R70 ;  /* 0x0000006d33467223 */ /* 0x080fe20000000046 */
[----:B------:R-:W-:Y:S01]  /*3140*/  LOP3.LUT R38, R38, 0xff, RZ, 0xc0, !PT ;  /* 0x000000ff26267812 */ /* 0x000fe200078ec0ff */
[----:B------:R-:W-:Y:S01]  /*3150*/  HADD2.F32 R51, -RZ, R30.H0_H0 ;  /* 0x2000001eff337230 */ /* 0x000fe20000004100 */
[----:B------:R-:W-:Y:S02]  /*3160*/  F2FP.F16.E4M3.UNPACK_B R26, R26 ;  /* 0x0000001aff1a723e */ /* 0x000fe400020006ff */
[----:B------:R-:W-:Y:S02]  /*3170*/  SHF.R.U32.HI R30, RZ, 0x8, R27 ;  /* 0x00000008ff1e7819 */ /* 0x000fe4000001161b */
[----:B------:R-:W-:Y:S01]  /*3180*/  FFMA R36, R51, R109, R36 ;  /* 0x0000006d33247223 */ /* 0x000fe20000000024 */
[----:B------:R-:W-:Y:S01]  /*3190*/  HADD2.F32 R51, -RZ, R26.H0_H0 ;  /* 0x2000001aff337230 */ /* 0x000fe20000004100 */
[----:B------:R-:W-:-:S02]  /*31a0*/  F2FP.F16.E4M3.UNPACK_B R38, R38 ;  /* 0x00000026ff26723e */ /* 0x000fc400020006ff */
[----:B------:R-:W-:Y:S02]  /*31b0*/  LOP3.LUT R26, R30, 0xff, RZ, 0xc0, !PT ;  /* 0x000000ff1e1a7812 */ /* 0x000fe400078ec0ff */
[----:B------:R-:W-:Y:S01]  /*31c0*/  LOP3.LUT R52, R24, 0xff, RZ, 0xc0, !PT ;  /* 0x000000ff18347812 */ /* 0x000fe200078ec0ff */
[----:B------:R-:W-:Y:S01]  /*31d0*/  HADD2.F32 R53, -RZ, R38.H0_H0 ;  /* 0x20000026ff357230 */ /* 0x000fe20000004100 */
[----:B------:R-:W-:Y:S01]  /*31e0*/  SHF.R.U32.HI R30, RZ, 0x10, R27 ;  /* 0x00000010ff1e7819 */ /* 0x000fe2000001161b */
[-C--:B------:R-:W-:Y:S01]  /*31f0*/  FFMA R68, R51, R109.reuse, R68 ;  /* 0x0000006d33447223 */ /* 0x080fe20000000044 */
[----:B------:R-:W-:Y:S02]  /*3200*/  F2FP.F16.E4M3.UNPACK_B R26, R26 ;  /* 0x0000001aff1a723e */ /* 0x000fe400020006ff */
[----:B------:R-:W-:Y:S01]  /*3210*/  F2FP.F16.E4M3.UNPACK_B R52, R52 ;  /* 0x00000034ff34723e */ /* 0x000fe200020006ff */
[----:B------:R-:W-:Y:S01]  /*3220*/  FFMA R56, R53, R109, R56 ;  /* 0x0000006d35387223 */ /* 0x000fe20000000038 */
[----:B------:R-:W-:Y:S01]  /*3230*/  LOP3.LUT R30, R30, 0xff, RZ, 0xc0, !PT ;  /* 0x000000ff1e1e7812 */ /* 0x000fe200078ec0ff */
[----:B------:R-:W-:Y:S01]  /*3240*/  HADD2.F32 R51, -RZ, R26.H0_H0 ;  /* 0x2000001aff337230 */ /* 0x000fe20000004100 */
[----:B------:R-:W-:Y:S01]  /*3250*/  F2FP.F16.E4M3.UNPACK_B R50, R50 ;  /* 0x00000032ff32723e */ /* 0x000fe200020006ff */
[----:B------:R-:W-:Y:S01]  /*3260*/  HADD2.F32 R53, -RZ, R52.H0_H0 ;  /* 0x20000034ff357230 */ /* 0x000fe20000004100 */
[----:B------:R-:W-:-:S02]  /*3270*/  F2FP.F16.E4M3.UNPACK_B R30, R30 ;  /* 0x0000001eff1e723e */ /* 0x000fc400020006ff */
[C---:B------:R-:W-:Y:S01]  /*3280*/  LOP3.LUT R26, R24.reuse, 0xffff, RZ, 0xc0, !PT ;  /* 0x0000ffff181a7812 */ /* 0x040fe200078ec0ff */
[-C--:B------:R-:W-:Y:S01]  /*3290*/  FFMA R66, R51, R109.reuse, R66 ;  /* 0x0000006d33427223 */ /* 0x080fe20000000042 */
[----:B------:R-:W-:Y:S01]  /*32a0*/  LOP3.LUT R38, R25, 0xff, RZ, 0xc0, !PT ;  /* 0x000000ff19267812 */ /* 0x000fe200078ec0ff */
[----:B------:R-:W-:Y:S02]  /*32b0*/  HADD2.F32 R51, -RZ, R30.H0_H0 ;  /* 0x2000001eff337230 */ /* 0x000fe40000004100 */
[-C--:B------:R-:W-:Y:S01]  /*32c0*/  FFMA R72, R53, R109.reuse, R72 ;  /* 0x0000006d35487223 */ /* 0x080fe20000000048 */
[----:B------:R-:W-:Y:S01]  /*32d0*/  SHF.R.U32.HI R26, RZ, 0x8, R26 ;  /* 0x00000008ff1a7819 */ /* 0x000fe2000001161a */
[----:B------:R-:W-:Y:S01]  /*32e0*/  HADD2.F32 R53, -RZ, R50.H0_H0 ;  /* 0x20000032ff357230 */ /* 0x000fe20000004100 */
[----:B------:R-:W-:Y:S01]  /*32f0*/  SHF.R.U64 R30, R24, 0x18, R25 ;  /* 0x00000018181e7819 */ /* 0x000fe20000001219 */
[----:B------:R-:W-:Y:S01]  /*3300*/  FFMA R40, R51, R109, R40 ;  /* 0x0000006d33287223 */ /* 0x000fe20000000028 */
[----:B------:R-:W-:-:S02]  /*3310*/  F2FP.F16.E4M3.UNPACK_B R38, R38 ;  /* 0x00000026ff26723e */ /* 0x000fc400020006ff */
[----:B------:R-:W-:Y:S01]  /*3320*/  F2FP.F16.E4M3.UNPACK_B R26, R26 ;  /* 0x0000001aff1a723e */ /* 0x000fe200020006ff */
[-C--:B------:R-:W-:Y:S01]  /*3330*/  FFMA R74, R53, R109.reuse, R74 ;  /* 0x0000006d354a7223 */ /* 0x080fe2000000004a */
[--C-:B------:R-:W-:Y:S01]  /*3340*/  SHF.R.U64 R50, R24, 0x10, R25.reuse ;  /* 0x0000001018327819 */ /* 0x100fe20000001219 */
[----:B------:R-:W-:Y:S01]  /*3350*/  HADD2.F32 R53, -RZ, R38.H0_H0 ;  /* 0x20000026ff357230 */ /* 0x000fe20000004100 */
[----:B------:R-:W-:Y:S01]  /*3360*/  LOP3.LUT R30, R30, 0xff, RZ, 0xc0, !PT ;  /* 0x000000ff1e1e7812 */ /* 0x000fe200078ec0ff */
[----:B------:R-:W-:Y:S01]  /*3370*/  HADD2.F32 R51, -RZ, R26.H0_H0 ;  /* 0x2000001aff337230 */ /* 0x000fe20000004100 */
[----:B------:R-:W-:Y:S02]  /*3380*/  LOP3.LUT R24, R50, 0xff, RZ, 0xc0, !PT ;  /* 0x000000ff32187812 */ /* 0x000fe400078ec0ff */
[----:B------:R-:W-:Y:S01]  /*3390*/  F2FP.F16.E4M3.UNPACK_B R30, R30 ;  /* 0x0000001eff1e723e */ /* 0x000fe200020006ff */
[-C--:B------:R-:W-:Y:S01]  /*33a0*/  FFMA R70, R53, R109.reuse, R70 ;  /* 0x0000006d35467223 */ /* 0x080fe20000000046 */
[----:B------:R-:W-:Y:S01]  /*33b0*/  LOP3.LUT R26, R22, 0xff, RZ, 0xc0, !PT ;  /* 0x000000ff161a7812 */ /* 0x000fe200078ec0ff */
[----:B------:R-:W-:Y:S01]  /*33c0*/  FFMA R36, R51, R109, R36 ;  /* 0x0000006d33247223 */ /* 0x000fe20000000024 */
[----:B------:R-:W-:Y:S01]  /*33d0*/  F2FP.F16.E4M3.UNPACK_B R24, R24 ;  /* 0x00000018ff18723e */ /* 0x000fe200020006ff */
[----:B------:R-:W-:Y:S01]  /*33e0*/  HADD2.F32 R53, -RZ, R30.H0_H0 ;  /* 0x2000001eff357230 */ /* 0x000fe20000004100 */
[----:B------:R-:W-:-:S02]  /*33f0*/  SHF.R.U32.HI R38, RZ, 0x8, R25 ;  /* 0x00000008ff267819 */ /* 0x000fc40000011619 */
[----:B------:R-:W-:Y:S01]  /*3400*/  F2FP.F16.E4M3.UNPACK_B R26, R26 ;  /* 0x0000001aff1a723e */ /* 0x000fe200020006ff */
[----:B------:R-:W-:Y:S01]  /*3410*/  HADD2.F32 R51, -RZ, R24.H0_H0 ;  /* 0x20000018ff337230 */ /* 0x000fe20000004100 */
[----:B------:R-:W-:Y:S01]  /*3420*/  LOP3.LUT R22, R38, 0xff, RZ, 0xc0, !PT ;  /* 0x000000ff26167812 */ /* 0x000fe200078ec0ff */
[-C--:B------:R-:W-:Y:S01]  /*3430*/  FFMA R68, R53, R109.reuse, R68 ;  /* 0x0000006d35447223 */ /* 0x080fe20000000044 */
[----:B------:R-:W-:Y:S01]  /*3440*/  SHF.R.U32.HI R24, RZ, 0x10, R25 ;  /* 0x00000010ff187819 */ /* 0x000fe20000011619 */
[----:B------:R-:W-:Y:S01]  /*3450*/  HADD2.F32 R53, -RZ, R26.H0_H0 ;  /* 0x2000001aff357230 */ /* 0x000fe20000004100 */
[----:B------:R-:W-:Y:S01]  /*3460*/  F2FP.F16.E4M3.UNPACK_B R22, R22 ;  /* 0x00000016ff16723e */ /* 0x000fe200020006ff */
[-C--:B------:R-:W-:Y:S01]  /*3470*/  FFMA R56, R51, R109.reuse, R56 ;  /* 0x0000006d33387223 */ /* 0x080fe20000000038 */
[----:B------:R-:W-:Y:S02]  /*3480*/  SHF.R.U32.HI R26, RZ, 0x18, R23 ;  /* 0x00000018ff1a7819 */ /* 0x000fe40000011617 */
[----:B------:R-:W-:Y:S01]  /*3490*/  LOP3.LUT R24, R24, 0xff, RZ, 0xc0, !PT ;  /* 0x000000ff18187812 */ /* 0x000fe200078ec0ff */
[----:B------:R-:W-:Y:S01]  /*34a0*/  HADD2.F32 R51, -RZ, R22.H0_H0 ;  /* 0x20000016ff337230 */ /* 0x000fe20000004100 */
[----:B------:R-:W-:Y:S01]  /*34b0*/  F2FP.F16.E4M3.UNPACK_B R26, R26 ;  /* 0x0000001aff1a723e */ /* 0x000fe200020006ff */
[----:B------:R-:W-:Y:S01]  /*34c0*/  FFMA R53, R53, R109, R72 ;  /* 0x0000006d35357223 */ /* 0x000fe20000000048 */
[----:B------:R-:W-:-:S02]  /*34d0*/  F2FP.F16.E4M3.UNPACK_B R24, R24 ;  /* 0x00000018ff18723e */ /* 0x000fc400020006ff */
[----:B------:R-:W-:Y:S01]  /*34e0*/  LOP3.LUT R2, R2, 0xff, RZ, 0xc0, !PT ;  /* 0x000000ff02027812 */ /* 0x000fe200078ec0ff */
[----:B------:R-:W-:Y:S01]  /*34f0*/  HADD2.F32 R67, -RZ, R26.H0_H0 ;  /* 0x2000001aff437230 */ /* 0x000fe20000004100 */
[----:B------:R-:W-:Y:S01]  /*3500*/  LOP3.LUT R34, R34, 0xff, RZ, 0xc0, !PT ;  /* 0x000000ff22227812 */ /* 0x000fe200078ec0ff */
[-C--:B------:R-:W-:Y:S01]  /*3510*/  FFMA R66, R51, R109.reuse, R66 ;  /* 0x0000006d33427223 */ /* 0x080fe20000000042 */
[----:B------:R-:W-:Y:S01]  /*3520*/  F2FP.F16.E4M3.UNPACK_B R2, R2 ;  /* 0x00000002ff02723e */ /* 0x000fe200020006ff */
[----:B------:R-:W-:Y:S01]  /*3530*/  HADD2.F32 R51, -RZ, R24.H0_H0 ;  /* 0x20000018ff337230 */ /* 0x000fe20000004100 */
[----:B------:R-:W-:Y:S01]  /*3540*/  F2FP.F16.E4M3.UNPACK_B R34, R34 ;  /* 0x00000022ff22723e */ /* 0x000fe200020006ff */
[-C--:B------:R-:W-:Y:S01]  /*3550*/  FFMA R74, R67, R109.reuse, R74 ;  /* 0x0000006d434a7223 */ /* 0x080fe2000000004a */
[----:B------:R-:W-:Y:S01]  /*3560*/  LOP3.LUT R22, R23, 0xff, RZ, 0xc0, !PT ;  /* 0x000000ff17167812 */ /* 0x000fe200078ec0ff */
[----:B------:R-:W-:Y:S02]  /*3570*/  HADD2.F32 R3, -RZ, R2.H0_H0 ;  /* 0x20000002ff037230 */ /* 0x000fe40000004100 */
[-C--:B------:R-:W-:Y:S01]  /*3580*/  FFMA R40, R51, R109.reuse, R40 ;  /* 0x0000006d33287223 */ /* 0x080fe20000000028 */
[----:B------:R-:W-:Y:S01]  /*3590*/  HADD2.F32 R67, -RZ, R34.H0_H0 ;  /* 0x20000022ff437230 */ /* 0x000fe20000004100 */
[----:B------:R-:W-:Y:S01]  /*35a0*/  F2FP.F16.E4M3.UNPACK_B R22, R22 ;  /* 0x00000016ff16723e */ /* 0x000fe200020006ff */
[----:B------:R-:W-:Y:S01]  /*35b0*/  VIADD R2, R80, 0x1e ;  /* 0x0000001e50027836 */ /* 0x000fe20000000000 */
[----:B------:R-:W-:Y:S01]  /*35c0*/  LOP3.LUT R49, R49, 0xff, RZ, 0xc0, !PT ;  /* 0x000000ff31317812 */ /* 0x000fe200078ec0ff */
[-C--:B------:R-:W-:Y:S01]  /*35d0*/  FFMA R66, R3, R109.reuse, R66 ;  /* 0x0000006d03427223 */ /* 0x080fe20000000042 */
[----:B------:R-:W-:Y:S01]  /*35e0*/  FFMA R40, R67, R109, R40 ;  /* 0x0000006d43287223 */ /* 0x000fe20000000028 */
[----:B------:R-:W-:Y:S01]  /*35f0*/  HADD2.F32 R57, -RZ, R22.H0_H0 ;  /* 0x20000016ff397230 */ /* 0x000fe20000004100 */
[----:B------:R-:W-:-:S02]  /*3600*/  LOP3.LUT R67, R2, 0x1f, RZ, 0xc0, !PT ;  /* 0x0000001f02437812 */ /* 0x000fc400078ec0ff */
[----:B------:R-:W-:Y:S02]  /*3610*/  F2FP.F16.E4M3.UNPACK_B R49, R49 ;  /* 0x00000031ff31723e */ /* 0x000fe400020006ff */
[----:B------:R-:W-:Y:S01]  /*3620*/  IADD3 R2, P5, R67, R65, RZ ;  /* 0x0000004143027210 */ /* 0x000fe20007fbe0ff */
[-C--:B------:R-:W-:Y:S01]  /*3630*/  FFMA R57, R57, R109.reuse, R70 ;  /* 0x0000006d39397223 */ /* 0x080fe20000000046 */
[----:B------:R-:W-:Y:S01]  /*3640*/  LOP3.LUT R22, R71, 0xff, RZ, 0xc0, !PT ;  /* 0x000000ff47167812 */ /* 0x000fe200078ec0ff */
[----:B------:R-:W-:Y:S01]  /*3650*/  HADD2.F32 R49, -RZ, R49.H0_H0 ;  /* 0x20000031ff317230 */ /* 0x000fe20000004100 */
[----:B------:R-:W-:Y:S01]  /*3660*/  LOP3.LUT R0, R0, 0xff, RZ, 0xc0, !PT ;  /* 0x000000ff00007812 */ /* 0x000fe200078ec0ff */
[----:B------:R-:W-:Y:S01]  /*3670*/  IMAD.X R3, RZ, RZ, R76, P5 ;  /* 0x000000ffff037224 */ /* 0x000fe200028e064c */
[----:B------:R-:W-:Y:S02]  /*3680*/  ISETP.LT.U32.AND P5, PT, R67, R104, PT ;  /* 0x000000684300720c */ /* 0x000fe40003fa1070 */
[----:B------:R-:W-:Y:S01]  /*3690*/  F2FP.F16.E4M3.UNPACK_B R22, R22 ;  /* 0x00000016ff16723e */ /* 0x000fe200020006ff */
[----:B------:R-:W-:Y:S01]  /*36a0*/  FFMA R36, R49, R109, R36 ;  /* 0x0000006d31247223 */ /* 0x000fe20000000024 */
[----:B------:R-:W-:-:S02]  /*36b0*/  F2FP.F16.E4M3.UNPACK_B R0, R0 ;  /* 0x00000000ff00723e */ /* 0x000fc400020006ff */
[----:B------:R-:W-:Y:S01]  /*36c0*/  P2R R30, PR, RZ, 0x20 ;  /* 0x00000020ff1e7803 */ /* 0x000fe20000000000 */
[----:B------:R-:W-:Y:S01]  /*36d0*/  HADD2.F32 R51, -RZ, R22.H0_H0 ;  /* 0x20000016ff337230 */ /* 0x000fe20000004100 */
[CC--:B------:R-:W-:Y:S01]  /*36e0*/  ISETP.LT.U32.AND P5, PT, R67.reuse, R104.reuse, PT ;  /* 0x000000684300720c */ /* 0x0c0fe20003fa1070 */
[----:B------:R-:W-:Y:S01]  /*36f0*/  HADD2.F32 R49, -RZ, R0.H0_H0 ;  /* 0x20000000ff317230 */ /* 0x000fe20000004100 */
[----:B------:R-:W-:Y:S02]  /*3700*/  LOP3.LUT R0, R166, 0x1f, RZ, 0xc0, !PT ;  /* 0x0000001fa6007812 */ /* 0x000fe400078ec0ff */
[-C--:B------:R-:W-:Y:S01]  /*3710*/  ISETP.LT.U32.AND P6, PT, R67, R104.reuse, PT ;  /* 0x000000684300720c */ /* 0x080fe20003fc1070 */
[-C--:B------:R-:W-:Y:S01]  /*3720*/  FFMA R51, R51, R109.reuse, R56 ;  /* 0x0000006d33337223 */ /* 0x080fe20000000038 */
[----:B------:R-:W-:Y:S01]  /*3730*/  FFMA R49, R49, R109, R68 ;  /* 0x0000006d31317223 */ /* 0x000fe20000000044 */
[----:B------:R0:W1:Y:S01]  /*3740*/  SHFL.IDX PT, R78, R36, R0, 0x1f ;  /* 0x00001f00244e7589 */ /* 0x00006200000e0000 */
[----:B------:R-:W-:-:S02]  /*3750*/  ISETP.LT.U32.AND P3, PT, R67, R104, PT ;  /* 0x000000684300720c */ /* 0x000fc40003f61070 */
[CC--:B------:R-:W-:Y:S01]  /*3760*/  ISETP.LT.U32.AND P2, PT, R67.reuse, R104.reuse, PT ;  /* 0x000000684300720c */ /* 0x0c0fe20003f41070 */
[----:B------:R-:W2:Y:S01]  /*3770*/  SHFL.IDX PT, R77, R53, R0, 0x1f ;  /* 0x00001f00354d7589 */ /* 0x000ea200000e0000 */
[CC--:B------:R-:W-:Y:S02]  /*3780*/  ISETP.LT.U32.AND P1, PT, R67.reuse, R104.reuse, PT ;  /* 0x000000684300720c */ /* 0x0c0fe40003f21070 */
[CC--:B------:R-:W-:Y:S01]  /*3790*/  ISETP.LT.U32.AND P0, PT, R67.reuse, R104.reuse, PT ;  /* 0x000000684300720c */ /* 0x0c0fe20003f01070 */
[----:B------:R-:W3:Y:S01]  /*37a0*/  SHFL.IDX PT, R79, R57, R0, 0x1f ;  /* 0x00001f00394f7589 */ /* 0x000ee200000e0000 */
[----:B0-----:R-:W-:Y:S02]  /*37b0*/  P2R R36, PR, RZ, 0x40 ;  /* 0x00000040ff247803 */ /* 0x001fe40000000000 */
[----:B------:R-:W-:Y:S01]  /*37c0*/  ISETP.LT.U32.AND P6, PT, R67, R104, PT ;  /* 0x000000684300720c */ /* 0x000fe20003fc1070 */
[----:B------:R-:W0:Y:S04]  /*37d0*/  SHFL.IDX PT, R74, R74, R0, 0x1f ;  /* 0x00001f004a4a7589 */ /* 0x000e2800000e0000 */
[----:B------:R-:W4:Y:S04]  /*37e0*/  SHFL.IDX PT, R81, R51, R0, 0x1f ;  /* 0x00001f0033517589 */ /* 0x000f2800000e0000 */
[----:B------:R-:W0:Y:S04]  /*37f0*/  SHFL.IDX PT, R84, R49, R0, 0x1f ;  /* 0x00001f0031547589 */ /* 0x000e2800000e0000 */
[----:B------:R-:W0:Y:S04]  /*3800*/  SHFL.IDX PT, R75, R66, R0, 0x1f ;  /* 0x00001f00424b7589 */ /* 0x000e2800000e0000 */
[----:B------:R1:W0:Y:S02]  /*3810*/  SHFL.IDX PT, R83, R40, R0, 0x1f ;  /* 0x00001f0028537589 */ /* 0x00022400000e0000 */
[----:B-1----:R-:W-:Y:S01]  /*3820*/  P2R R0, PR, RZ, 0x40 ;  /* 0x00000040ff007803 */ /* 0x002fe20000000000 */
[----:B--23--:R-:W-:Y:S06]  /*3830*/  @!P4 BRA P5, `(.L_x_60) ;  /* 0x000000000044c947 */ /* 0x00cfec0002800000 */
[----:B------:R-:W-:Y:S02]  /*3840*/  F2FP.SATFINITE.E4M3.F32.PACK_AB_MERGE_C R22, RZ, RZ, RZ ;  /* 0x000000ffff16723e */ /* 0x000fe400048070ff */
[----:B------:R-:W-:Y:S02]  /*3850*/  LOP3.LUT R51, R41, 0xffffff00, RZ, 0xc0, !PT ;  /* 0xffffff0029337812 */ /* 0x000fe400078ec0ff */
[C---:B------:R-:W-:Y:S01]  /*3860*/  LOP3.LUT R24, R22.reuse, 0xffff, RZ, 0xc0, !PT ;  /* 0x0000ffff16187812 */ /* 0x040fe200078ec0ff */
[C---:B------:R-:W-:Y:S01]  /*3870*/  IMAD.SHL.U32 R0, R22.reuse, 0x100, RZ ;  /* 0x0000010016007824 */ /* 0x040fe200078e00ff */
[----:B------:R-:W-:Y:S02]  /*3880*/  LOP3.LUT R51, R51, 0xffff, R22, 0xf8, !PT ;  /* 0x0000ffff33337812 */ /* 0x000fe400078ef816 */
[----:B------:R-:W-:Y:S01]  /*3890*/  LOP3.LUT R41, R22, 0xff, RZ, 0xc0, !PT ;  /* 0x000000ff16297812 */ /* 0x000fe200078ec0ff */
[C---:B------:R-:W-:Y:S01]  /*38a0*/  IMAD.U32 R22, R24.reuse, 0x10000, RZ ;  /* 0x0001000018167824 */ /* 0x040fe200078e00ff */
[----:B------:R-:W-:Y:S01]  /*38b0*/  LOP3.LUT R51, R51, 0xff, RZ, 0xc0, !PT ;  /* 0x000000ff33337812 */ /* 0x000fe200078ec0ff */
[C---:B------:R-:W-:Y:S01]  /*38c0*/  IMAD.SHL.U32 R26, R24.reuse, 0x100, RZ ;  /* 0x00000100181a7824 */ /* 0x040fe200078e00ff */
[----:B------:R-:W-:Y:S01]  /*38d0*/  LOP3.LUT R0, R41, 0xffff, R0, 0xf8, !PT ;  /* 0x0000ffff29007812 */ /* 0x000fe200078ef800 */
[----:B------:R-:W-:Y:S01]  /*38e0*/  IMAD.SHL.U32 R24, R24, 0x1000000, RZ ;  /* 0x0100000018187824 */ /* 0x000fe200078e00ff */
[----:B------:R-:W-:-:S02]  /*38f0*/  LOP3.LUT R41, R22, 0xff0000, RZ, 0xc0, !PT ;  /* 0x00ff000016297812 */ /* 0x000fc400078ec0ff */
[----:B------:R-:W-:Y:S02]  /*3900*/  LOP3.LUT R51, R51, 0xff00, R26, 0xf8, !PT ;  /* 0x0000ff0033337812 */ /* 0x000fe400078ef81a */
[----:B------:R-:W-:Y:S02]  /*3910*/  LOP3.LUT R50, R0, R41, RZ, 0xfc, !PT ;  /* 0x0000002900327212 */ /* 0x000fe400078efcff */
[----:B------:R-:W-:Y:S02]  /*3920*/  LOP3.LUT R51, R24, R51, R41, 0xfe, !PT ;  /* 0x0000003318337212 */ /* 0x000fe400078efe29 */
[----:B------:R-:W-:Y:S01]  /*3930*/  LOP3.LUT R50, R50, 0xff000000, R24, 0xf8, !PT ;  /* 0xff00000032327812 */ /* 0x000fe200078ef818 */
[----:B------:R-:W-:Y:S06]  /*3940*/  BRA `(.L_x_61) ;  /* 0x0000000000147947 */ /* 0x000fec0003800000 */
.L_x_60:
[----:B------:R-:W-:-:S05]  /*3950*/  IADD3 R0, P5, R2, R130, RZ ;  /* 0x0000008202007210 */ /* 0x000fca0007fbe0ff */
[----:B------:R-:W-:Y:S01]  /*3960*/  IMAD.X R41, R3, 0x1, R15, P5 ;  /* 0x0000000103297824 */ /* 0x000fe200028e060f */
[----:B------:R-:W-:-:S04]  /*3970*/  LEA R50, P5, R0, R133, 0x3 ;  /* 0x0000008500327211 */ /* 0x000fc800078a18ff */
[----:B------:R-:W-:-:S06]  /*3980*/  LEA.HI.X R51, R0, R132, R41, 0x3, P5 ;  /* 0x0000008400337211 */ /* 0x000fcc00028f1c29 */
[----:B------:R-:W5:Y:S03]  /*3990*/  LDG.E.64 R50, desc[UR10][R50.64] ;  /* 0x0000000a32327981 */ /* 0x000f66000c1e1b00 */
.L_x_61:
[----:B------:R-:W-:Y:S05]  /*39a0*/  BSYNC B0 ;  /* 0x0000000000007941 */ /* 0x000fea0003800000 */
.L_x_59:
[----:B------:R-:W-:Y:S04]  /*39b0*/  BSSY B0, `(.L_x_62) ;  /* 0x0000019000007945 */ /* 0x000fe80003800000 */
[----:B------:R-:W-:Y:S05]  /*39c0*/  @!P4 BRA P6, `(.L_x_63) ;  /* 0x000000000044c947 */ /* 0x000fea0003000000 */
        /* <DEDUP_REMOVED lines=17> */
.L_x_63:
[----:B------:R-:W-:Y:S02]  /*3ae0*/  IMAD R41, R90, 0x9, RZ ;  /* 0x000000095a297824 */ /* 0x000fe400078e02ff */
[----:B------:R-:W-:-:S04]  /*3af0*/  IMAD.WIDE.U32 R34, R131, 0x9, R2 ;  /* 0x0000000983227825 */ /* 0x000fc800078e0002 */
[----:B------:R-:W-:Y:S01]  /*3b00*/  IMAD.IADD R35, R41, 0x1, R35 ;  /* 0x0000000129237824 */ /* 0x000fe200078e0223 */
[----:B------:R-:W-:-:S04]  /*3b10*/  LEA R52, P5, R34, R133, 0x3 ;  /* 0x0000008522347211 */ /* 0x000fc800078a18ff */
[----:B------:R-:W-:-:S06]  /*3b20*/  LEA.HI.X R53, R34, R132, R35, 0x3, P5 ;  /* 0x0000008422357211 */ /* 0x000fcc00028f1c23 */
[----:B------:R-:W5:Y:S03]  /*3b30*/  LDG.E.64 R52, desc[UR10][R52.64] ;  /* 0x0000000a34347981 */ /* 0x000f66000c1e1b00 */
.L_x_64:
[----:B------:R-:W-:Y:S05]  /*3b40*/  BSYNC B0 ;  /* 0x0000000000007941 */ /* 0x000fea0003800000 */
.L_x_62:
[----:B------:R-:W-:Y:S01]  /*3b50*/  ISETP.NE.AND P5, PT, R30, RZ, PT ;  /* 0x000000ff1e00720c */ /* 0x000fe20003fa5270 */
[----:B------:R-:W-:-:S12]  /*3b60*/  BSSY B0, `(.L_x_65) ;  /* 0x000001b000007945 */ /* 0x000fd80003800000 */
        /* <DEDUP_REMOVED lines=18> */
.L_x_66:
        /* <DEDUP_REMOVED lines=8> */
.L_x_67:
[----:B------:R-:W-:Y:S05]  /*3d10*/  BSYNC B0 ;  /* 0x0000000000007941 */ /* 0x000fea0003800000 */
.L_x_65:
        /* <DEDUP_REMOVED lines=20> */
.L_x_69:
        /* <DEDUP_REMOVED lines=8> */
.L_x_70:
[----:B------:R-:W-:Y:S05]  /*3ee0*/  BSYNC B0 ;  /* 0x0000000000007941 */ /* 0x000fea0003800000 */
.L_x_68:
        /* <DEDUP_REMOVED lines=19> */
.L_x_72:
        /* <DEDUP_REMOVED lines=8> */
.L_x_73:
[----:B------:R-:W-:Y:S05]  /*40a0*/  BSYNC B0 ;  /* 0x0000000000007941 */ /* 0x000fea0003800000 */
.L_x_71:
        /* <DEDUP_REMOVED lines=19> */
.L_x_75:
        /* <DEDUP_REMOVED lines=8> */
.L_x_76:
[----:B------:R-:W-:Y:S05]  /*4260*/  BSYNC B0 ;  /* 0x0000000000007941 */ /* 0x000fea0003800000 */
.L_x_74:
        /* <DEDUP_REMOVED lines=19> */
.L_x_78:
        /* <DEDUP_REMOVED lines=8> */
.L_x_79:
[----:B------:R-:W-:Y:S05]  /*4420*/  BSYNC B0 ;  /* 0x0000000000007941 */ /* 0x000fea0003800000 */
.L_x_77:
        /* <DEDUP_REMOVED lines=19> */
.L_x_81:
[----:B------:R-:W-:Y:S02]  /*4560*/  IMAD R25, R90, 0xf, RZ ;  /* 0x0000000f5a197824 */ /* 0x000fe400078e02ff */
[----:B------:R-:W-:-:S04]  /*4570*/  IMAD.WIDE.U32 R2, R131, 0xf, R2 ;  /* 0x0000000f83027825 */ /* 0x000fc800078e0002 */
[----:B------:R-:W-:Y:S01]  /*4580*/  IMAD.IADD R3, R25, 0x1, R3 ;  /* 0x0000000119037824 */ /* 0x000fe200078e0203 */
[----:B------:R-:W-:-:S04]  /*4590*/  LEA R56, P0, R2, R133, 0x3 ;  /* 0x0000008502387211 */ /* 0x000fc800078018ff */
[----:B------:R-:W-:-:S06]  /*45a0*/  LEA.HI.X R57, R2, R132, R3, 0x3, P0 ;  /* 0x0000008402397211 */ /* 0x000fcc00000f1c03 */
[----:B------:R-:W5:Y:S03]  /*45b0*/  LDG.E.64 R56, desc[UR10][R56.64] ;  /* 0x0000000a38387981 */ /* 0x000f66000c1e1b00 */
.L_x_82:
[----:B------:R-:W-:Y:S05]  /*45c0*/  BSYNC B0 ;  /* 0x0000000000007941 */ /* 0x000fea0003800000 */
.L_x_80:
[----:B------:R-:W-:Y:S01]  /*45d0*/  LOP3.LUT R91, R42, 0xff, RZ, 0xc0, !PT ;  /* 0x000000ff2a5b7812 */ /* 0x000fe200078ec0ff */
[----:B------:R-:W-:Y:S01]  /*45e0*/  IMAD.U32 R31, R44, 0x10000, RZ ;  /* 0x000100002c1f7824 */ /* 0x000fe200078e00ff */
[----:B------:R-:W-:Y:S01]  /*45f0*/  SHF.R.U32.HI R25, RZ, 0x18, R43 ;  /* 0x00000018ff197819 */ /* 0x000fe2000001162b */
[----:B------:R-:W-:Y:S01]  /*4600*/  IMAD.SHL.U32 R30, R46, 0x1000000, RZ ;  /* 0x010000002e1e7824 */ /* 0x000fe200078e00ff */
[----:B------:R-:W-:Y:S01]  /*4610*/  PRMT R2, R32, 0x6540, R91 ;  /* 0x0000654020027816 */ /* 0x000fe2000000005b */
[----:B------:R-:W-:Y:S01]  /*4620*/  VIADD R0, R82, 0x3 ;  /* 0x0000000352007836 */ /* 0x000fe20000000000 */
[----:B------:R-:W-:Y:S01]  /*4630*/  SHF.R.U32.HI R87, RZ, 0x18, R45 ;  /* 0x00000018ff577819 */ /* 0x000fe2000001162d */
[----:B------:R-:W-:Y:S01]  /*4640*/  IMAD.SHL.U32 R39, R44, 0x100, RZ ;  /* 0x000001002c277824 */ /* 0x000fe200078e00ff */
[----:B------:R-:W-:Y:S01]  /*4650*/  LOP3.LUT R31, R2, 0xff0000, R31, 0xf8, !PT ;  /* 0x00ff0000021f7812 */ /* 0x000fe200078ef81f */
[----:B------:R-:W-:Y:S01]  /*4660*/  IMAD.U32 R86, R60, 0x10000, RZ ;  /* 0x000100003c567824 */ /* 0x000fe200078e00ff */
[----:B------:R-:W-:Y:S01]  /*4670*/  SHF.R.U32.HI R93, RZ, 0x18, R47 ;  /* 0x00000018ff5d7819 */ /* 0x000fe2000001162f */
[----:B------:R-:W-:Y:S01]  /*4680*/  FADD R77, RZ, R77 ;  /* 0x0000004dff4d7221 */ /* 0x000fe20000000000 */
[----:B------:R-:W-:Y:S01]  /*4690*/  LOP3.LUT R30, R31, 0xff000000, R30, 0xf8, !PT ;  /* 0xff0000001f1e7812 */ /* 0x000fe200078ef81e */
[----:B------:R-:W-:Y:S01]  /*46a0*/  BSSY B0, `(.L_x_83) ;  /* 0x00001c6000007945 */ /* 0x000fe20003800000 */
[----:B------:R-:W-:Y:S01]  /*46b0*/  SHF.L.U64.HI R31, R54, 0x18, R55 ;  /* 0x00000018361f7819 */ /* 0x000fe20000010237 */
[----:B------:R-:W-:Y:S01]  /*46c0*/  IMAD.SHL.U32 R22, R93, 0x1000000, RZ ;  /* 0x010000005d167824 */ /* 0x000fe200078e00ff */
[----:B------:R-:W-:-:S02]  /*46d0*/  ISETP.GE.U32.AND P4, PT, R0, R105, PT ;  /* 0x000000690000720c */ /* 0x000fc40003f86070 */
[----:B------:R-:W-:Y:S02]  /*46e0*/  SHF.R.U32.HI R36, RZ, 0x18, R33 ;  /* 0x00000018ff247819 */ /* 0x000fe40000011621 */
[----:B------:R-:W-:Y:S02]  /*46f0*/  SHF.L.U64.HI R24, R25, 0x8, RZ ;  /* 0x0000000819187819 */ /* 0x000fe400000102ff */
[----:B------:R-:W-:Y:S02]  /*4700*/  SHF.L.U64.HI R0, R87, 0x10, RZ ;  /* 0x0000001057007819 */ /* 0x000fe400000102ff */
[----:B------:R-:W-:Y:S02]  /*4710*/  SHF.L.U64.HI R3, R93, 0x18, RZ ;  /* 0x000000185d037819 */ /* 0x000fe400000102ff */
[----:B------:R-:W-:Y:S01]  /*4720*/  LOP3.LUT R5, R64, 0xff000000, R23, 0xf8, !PT ;  /* 0xff00000040057812 */ /* 0x000fe200078ef817 */
[----:B------:R-:W-:Y:S01]  /*4730*/  IMAD.U32 R23, R87, 0x10000, RZ ;  /* 0x0001000057177824 */ /* 0x000fe200078e00ff */
[----:B------:R-:W-:-:S02]  /*4740*/  LOP3.LUT R31, R31, 0xff, RZ, 0xc0, !PT ;  /* 0x000000ff1f1f7812 */ /* 0x000fc400078ec0ff */
[----:B------:R-:W-:Y:S02]  /*4750*/  PRMT R2, R36, 0x6540, R25 ;  /* 0x0000654024027816 */ /* 0x000fe40000000019 */
[----:B------:R-:W-:Y:S01]  /*4760*/  LOP3.LUT R3, R3, R24, R0, 0xfe, !PT ;  /* 0x0000001803037212 */ /* 0x000fe200078efe00 */
[----:B------:R-:W-:Y:S01]  /*4770*/  IMAD.SHL.U32 R0, R60, 0x100, RZ ;  /* 0x000001003c007824 */ /* 0x000fe200078e00ff */
[----:B------:R-:W-:Y:S02]  /*4780*/  SHF.L.U64.HI R91, R91, 0x8, RZ ;  /* 0x000000085b5b7819 */ /* 0x000fe400000102ff */
[----:B------:R-:W-:Y:S02]  /*4790*/  LOP3.LUT R31, R31, 0xff00, R58, 0xf8, !PT ;  /* 0x0000ff001f1f7812 */ /* 0x000fe400078ef83a */
[----:B------:R-:W-:Y:S02]  /*47a0*/  LOP3.LUT R96, R43, 0xff, RZ, 0xc0, !PT ;  /* 0x000000ff2b607812 */ /* 0x000fe400078ec0ff */
[----:B------:R-:W-:Y:S01]  /*47b0*/  LOP3.LUT R22, R22, R2, R23, 0xfe, !PT ;  /* 0x0000000216167212 */ /* 0x000fe200078efe17 */
[----:B------:R-:W-:Y:S01]  /*47c0*/  IMAD.SHL.U32 R2, R58, 0x100, RZ ;  /* 0x000001003a027824 */ /* 0x000fe200078e00ff */
[----:B------:R-:W-:-:S02]  /*47d0*/  SHF.R.U64 R97, R42, 0x18, R43 ;  /* 0x000000182a617819 */ /* 0x000fc4000000122b */
[----:B------:R-:W-:Y:S02]  /*47e0*/  LOP3.LUT R91, R91, 0xff, R54, 0xf8, !PT ;  /* 0x000000ff5b5b7812 */ /* 0x000fe400078ef836 */
[----:B------:R-:W-:Y:S02]  /*47f0*/  LOP3.LUT R31, R31, 0xff0000, R0, 0xf8, !PT ;  /* 0x00ff00001f1f7812 */ /* 0x000fe400078ef800 */
[----:B------:R-:W-:Y:S02]  /*4800*/  SHF.R.U32.HI R95, RZ, 0x8, R43 ;  /* 0x00000008ff5f7819 */ /* 0x000fe4000001162b */
[----:B------:R-:W-:Y:S02]  /*4810*/  SHF.L.U64.HI R0, R96, 0x8, RZ ;  /* 0x0000000860007819 */ /* 0x000fe400000102ff */
[----:B------:R-:W-:Y:S02]  /*4820*/  LOP3.LUT R98, R97, 0xff, RZ, 0xc0, !PT ;  /* 0x000000ff61627812 */ /* 0x000fe400078ec0ff */
[----:B------:R-:W-:-:S02]  /*4830*/  SHF.R.U32.HI R41, RZ, 0x18, R59 ;  /* 0x00000018ff297819 */ /* 0x000fc4000001163b */
[----:B------:R-:W-:Y:S02]  /*4840*/  LOP3.LUT R91, R91, 0xff00, R2, 0xf8, !PT ;  /* 0x0000ff005b5b7812 */ /* 0x000fe400078ef802 */
[----:B------:R-:W-:Y:S01]  /*4850*/  SHF.L.U64.HI R2, R58, 0x8, R59 ;  /* 0x000000083a027819 */ /* 0x000fe2000001023b */
[----:B------:R-:W-:Y:S01]  /*4860*/  IMAD.SHL.U32 R38, R41, 0x100, RZ ;  /* 0x0000010029267824 */ /* 0x000fe200078e00ff */
[----:B------:R-:W-:Y:S02]  /*4870*/  LOP3.LUT R99, R95, 0xff, RZ, 0xc0, !PT ;  /* 0x000000ff5f637812 */ /* 0x000fe400078ec0ff */
[--C-:B------:R-:W-:Y:S02]  /*4880*/  LOP3.LUT R37, R0, 0xff, R55.reuse, 0xf8, !PT ;  /* 0x000000ff00257812 */ /* 0x100fe400078ef837 */
[----:B------:R-:W-:Y:S02]  /*4890*/  SHF.L.U64.HI R89, R54, 0x8, R55 ;  /* 0x0000000836597819 */ /* 0x000fe40000010237 */
[----:B------:R-:W-:-:S02]  /*48a0*/  SHF.L.U64.HI R24, R98, 0x8, RZ ;  /* 0x0000000862187819 */ /* 0x000fc400000102ff */
[----:B------:R-:W-:Y:S02]  /*48b0*/  F2FP.F16.E4M3.UNPACK_B R0, R36 ;  /* 0x00000024ff00723e */ /* 0x000fe400020006ff */
[--C-:B------:R-:W-:Y:S02]  /*48c0*/  SHF.R.U32.HI R94, RZ, 0x8, R55.reuse ;  /* 0x00000008ff5e7819 */ /* 0x100fe40000011637 */
[----:B------:R-:W-:Y:S01]  /*48d0*/  SHF.R.U32.HI R85, RZ, 0x18, R55 ;  /* 0x00000018ff557819 */ /* 0x000fe20000011637 */
[----:B------:R-:W-:Y:S01]  /*48e0*/  HADD2.F32 R0, -RZ, R0.H0_H0 ;  /* 0x20000000ff007230 */ /* 0x000fe20000004100 */
[----:B------:R-:W-:Y:S02]  /*48f0*/  SHF.L.U64.HI R23, R99, 0x8, RZ ;  /* 0x0000000863177819 */ /* 0x000fe400000102ff */
[----:B------:R-:W-:Y:S02]  /*4900*/  LOP3.LUT R37, R37, 0xff00, R2, 0xf8, !PT ;  /* 0x0000ff0025257812 */ /* 0x000fe400078ef802 */
[----:B------:R-:W-:-:S02]  /*4910*/  LOP3.LUT R2, R32, 0xff, RZ, 0xc0, !PT ;  /* 0x000000ff20027812 */ /* 0x000fc400078ec0ff */
[----:B------:R-:W-:Y:S02]  /*4920*/  SHF.R.U64 R92, R32, 0x8, R33 ;  /* 0x00000008205c7819 */ /* 0x000fe40000001221 */
[----:B------:R-:W-:Y:S02]  /*4930*/  LOP3.LUT R89, R24, 0xff, R89, 0xf8, !PT ;  /* 0x000000ff18597812 */ /* 0x000fe400078ef859 */
[----:B------:R-:W-:Y:S02]  /*4940*/  F2FP.F16.E4M3.UNPACK_B R24, R25 ;  /* 0x00000019ff18723e */ /* 0x000fe400020006ff */
[----:B------:R-:W-:Y:S02]  /*4950*/  LOP3.LUT R94, R23, 0xff, R94, 0xf8, !PT ;  /* 0x000000ff175e7812 */ /* 0x000fe400078ef85e */
[----:B------:R-:W-:Y:S01]  /*4960*/  LOP3.LUT R38, R38, R3, R85, 0xfe, !PT ;  /* 0x0000000326267212 */ /* 0x000fe200078efe55 */
[----:B------:R-:W-:Y:S01]  /*4970*/  HADD2.F32 R25, -RZ, R24.H0_H0 ;  /* 0x20000018ff197230 */ /* 0x000fe20000004100 */
[----:B------:R-:W-:Y:S01]  /*4980*/  SHF.R.U32.HI R23, RZ, 0x10, R55 ;  /* 0x00000010ff177819 */ /* 0x000fe20000011637 */
[----:B------:R-:W-:Y:S01]  /*4990*/  FFMA R24, R0, R109, RZ ;  /* 0x0000006d00187223 */ /* 0x000fe200000000ff */
[----:B------:R-:W-:-:S02]  /*49a0*/  LOP3.LUT R3, R42, 0xff, RZ, 0xc0, !PT ;  /* 0x000000ff2a037812 */ /* 0x000fc400078ec0ff */
[----:B------:R-:W-:Y:S01]  /*49b0*/  F2FP.F16.E4M3.UNPACK_B R2, R2 ;  /* 0x00000002ff02723e */ /* 0x000fe200020006ff */
[----:B------:R-:W-:Y:S01]  /*49c0*/  FFMA R36, R25, R109, R24 ;  /* 0x0000006d19247223 */ /* 0x000fe20000000018 */
[----:B------:R-:W-:Y:S01]  /*49d0*/  LOP3.LUT R27, R92, 0xff, RZ, 0xc0, !PT ;  /* 0x000000ff5c1b7812 */ /* 0x000fe200078ec0ff */
[----:B------:R-:W-:Y:S01]  /*49e0*/  IMAD.U32 R24, R46, 0x10000, RZ ;  /* 0x000100002e187824 */ /* 0x000fe200078e00ff */
[----:B------:R-:W-:Y:S01]  /*49f0*/  SHF.R.U64 R100, R42, 0x10, R43 ;  /* 0x000000102a647819 */ /* 0x000fe2000000122b */
[----:B------:R-:W-:Y:S01]  /*4a00*/  HADD2.F32 R0, -RZ, R2.H0_H0 ;  /* 0x20000002ff007230 */ /* 0x000fe20000004100 */
[----:B------:R-:W-:Y:S02]  /*4a10*/  LOP3.LUT R64, R23, 0xffffff00, R13, 0xf8, !PT ;  /* 0xffffff0017407812 */ /* 0x000fe400078ef80d */
[----:B------:R-:W-:Y:S02]  /*4a20*/  F2FP.F16.E4M3.UNPACK_B R3, R3 ;  /* 0x00000003ff03723e */ /* 0x000fe400020006ff */
[----:B------:R-:W-:Y:S01]  /*4a30*/  LOP3.LUT R26, R27, 0xff00, R42, 0xf8, !PT ;  /* 0x0000ff001b1a7812 */ /* 0x000fe200078ef82a */
[----:B------:R-:W-:Y:S01]  /*4a40*/  FFMA R0, R0, R109, RZ ;  /* 0x0000006d00007223 */ /* 0x000fe200000000ff */
[----:B------:R-:W-:Y:S01]  /*4a50*/  LOP3.LUT R34, R100, 0xff, RZ, 0xc0, !PT ;  /* 0x000000ff64227812 */ /* 0x000fe200078ec0ff */
[----:B------:R-:W-:Y:S01]  /*4a60*/  HADD2.F32 R3, -RZ, R3.H0_H0 ;  /* 0x20000003ff037230 */ /* 0x000fe20000004100 */
[----:B------:R-:W-:-:S02]  /*4a70*/  SHF.R.U32.HI R27, RZ, 0x8, R59 ;  /* 0x00000008ff1b7819 */ /* 0x000fc4000001163b */
[----:B------:R-:W-:Y:S02]  /*4a80*/  LOP3.LUT R64, R64, 0xff, RZ, 0xc0, !PT ;  /* 0x000000ff40407812 */ /* 0x000fe400078ec0ff */
[----:B------:R-:W-:Y:S02]  /*4a90*/  LOP3.LUT R39, R26, 0xff0000, R39, 0xf8, !PT ;  /* 0x00ff00001a277812 */ /* 0x000fe400078ef827 */
[----:B------:R-:W-:Y:S02]  /*4aa0*/  SHF.R.U64 R101, R32, 0x10, R33 ;  /* 0x0000001020657819 */ /* 0x000fe40000001221 */
[----:B------:R-:W-:Y:S02]  /*4ab0*/  SHF.L.U64.HI R35, R54, 0x10, R55 ;  /* 0x0000001036237819 */ /* 0x000fe40000010237 */
[----:B------:R-:W-:Y:S02]  /*4ac0*/  SHF.L.U64.HI R26, R34, 0x8, RZ ;  /* 0x00000008221a7819 */ /* 0x000fe400000102ff */
[----:B------:R-:W-:-:S02]  /*4ad0*/  LOP3.LUT R64, R64, 0xff00, R27, 0xf8, !PT ;  /* 0x0000ff0040407812 */ /* 0x000fc400078ef81b */
[----:B------:R-:W-:Y:S01]  /*4ae0*/  PRMT R27, R101, 0x6540, R34 ;  /* 0x00006540651b7816 */ /* 0x000fe20000000022 */
[----:B------:R-:W-:Y:S01]  /*4af0*/  FFMA R34, R3, R109, R0 ;  /* 0x0000006d03227223 */ /* 0x000fe20000000000 */
[----:B------:R-:W-:Y:S01]  /*4b00*/  LOP3.LUT R35, R26, 0xff, R35, 0xf8, !PT ;  /* 0x000000ff1a237812 */ /* 0x000fe200078ef823 */
[----:B------:R-:W-:Y:S01]  /*4b10*/  IMAD.SHL.U32 R26, R46, 0x100, RZ ;  /* 0x000001002e1a7824 */ /* 0x000fe200078e00ff */
[----:B------:R-:W-:Y:S02]  /*4b20*/  SHF.L.U64.HI R2, R58, 0x18, R59 ;  /* 0x000000183a027819 */ /* 0x000fe4000001023b */
[----:B------:R-:W-:Y:S02]  /*4b30*/  LOP3.LUT R0, R33, 0xff, RZ, 0xc0, !PT ;  /* 0x000000ff21007812 */ /* 0x000fe400078ec0ff */
[----:B------:R-:W-:Y:S02]  /*4b40*/  LOP3.LUT R27, R27, 0xff0000, R44, 0xf8, !PT ;  /* 0x00ff00001b1b7812 */ /* 0x000fe400078ef82c */
[----:B------:R-:W-:-:S02]  /*4b50*/  LOP3.LUT R35, R35, 0xff00, R2, 0xf8, !PT ;  /* 0x0000ff0023237812 */ /* 0x000fc400078ef802 */
[----:B------:R-:W-:Y:S02]  /*4b60*/  LOP3.LUT R2, R43, 0xff, RZ, 0xc0, !PT ;  /* 0x000000ff2b027812 */ /* 0x000fe400078ec0ff */
[----:B------:R-:W-:Y:S02]  /*4b70*/  F2FP.F16.E4M3.UNPACK_B R0, R0 ;  /* 0x00000000ff00723e */ /* 0x000fe400020006ff */
[----:B------:R-:W-:Y:S02]  /*4b80*/  LOP3.LUT R26, R27, 0xff000000, R26, 0xf8, !PT ;  /* 0xff0000001b1a7812 */ /* 0x000fe400078ef81a */
[----:B------:R-:W-:Y:S01]  /*4b90*/  SHF.R.U64 R27, R62, 0x8, R63 ;  /* 0x000000083e1b7819 */ /* 0x000fe2000000123f */
[----:B------:R-:W-:Y:S01]  /*4ba0*/  HADD2.F32 R0, -RZ, R0.H0_H0 ;  /* 0x20000000ff007230 */ /* 0x000fe20000004100 */
[----:B------:R-:W-:Y:S02]  /*4bb0*/  F2FP.F16.E4M3.UNPACK_B R2, R2 ;  /* 0x00000002ff02723e */ /* 0x000fe400020006ff */
[----:B------:R-:W-:Y:S01]  /*4bc0*/  LOP3.LUT R24, R39, 0xff000000, R24, 0xf8, !PT ;  /* 0xff00000027187812 */ /* 0x000fe200078ef818 */
[----:B------:R-:W-:Y:S01]  /*4bd0*/  IMAD.SHL.U32 R40, R27, 0x1000000, RZ ;  /* 0x010000001b287824 */ /* 0x000fe200078e00ff */
[----:B------:R-:W-:Y:S01]  /*4be0*/  SHF.R.U32.HI R39, RZ, 0x18, R61 ;  /* 0x00000018ff277819 */ /* 0x000fe2000001163d */
[----:B------:R-:W-:-:S02]  /*4bf0*/  HADD2.F32 R3, -RZ, R2.H0_H0 ;  /* 0x20000002ff037230 */ /* 0x000fc40000004100 */
[----:B------:R-:W-:Y:S01]  /*4c00*/  FFMA R0, R0, R109, RZ ;  /* 0x0000006d00007223 */ /* 0x000fe200000000ff */
[----:B------:R-:W-:Y:S01]  /*4c10*/  F2FP.F16.E4M3.UNPACK_B R2, R87 ;  /* 0x00000057ff02723e */ /* 0x000fe200020006ff */
[----:B------:R-:W-:Y:S01]  /*4c20*/  IMAD.U32 R87, R39, 0x10000, RZ ;  /* 0x0001000027577824 */ /* 0x000fe200078e00ff */
[----:B------:R-:W-:Y:S02]  /*4c30*/  LOP3.LUT R25, R31, R40, RZ, 0xfc, !PT ;  /* 0x000000281f197212 */ /* 0x000fe400078efcff */
[----:B------:R-:W-:Y:S01]  /*4c40*/  LOP3.LUT R91, R91, 0xff0000, R86, 0xf8, !PT ;  /* 0x00ff00005b5b7812 */ /* 0x000fe200078ef856 */
[----:B------:R-:W-:Y:S01]  /*4c50*/  FFMA R86, R3, R109, R0 ;  /* 0x0000006d03567223 */ /* 0x000fe20000000000 */
[----:B------:R-:W-:Y:S01]  /*4c60*/  LOP3.LUT R31, R42, 0xffff, RZ, 0xc0, !PT ;  /* 0x0000ffff2a1f7812 */ /* 0x000fe200078ec0ff */
[----:B------:R-:W-:Y:S01]  /*4c70*/  HADD2.F32 R3, -RZ, R2.H0_H0 ;  /* 0x20000002ff037230 */ /* 0x000fe20000004100 */
[----:B------:R-:W-:Y:S02]  /*4c80*/  LOP3.LUT R42, R38, R87, RZ, 0xfc, !PT ;  /* 0x00000057262a7212 */ /* 0x000fe400078efcff */
[----:B------:R-:W-:-:S02]  /*4c90*/  SHF.R.U64 R87, R32, 0x18, R33 ;  /* 0x0000001820577819 */ /* 0x000fc40000001221 */
[----:B------:R-:W-:Y:S02]  /*4ca0*/  SHF.R.U32.HI R2, RZ, 0x8, R31 ;  /* 0x00000008ff027819 */ /* 0x000fe4000001161f */
[----:B------:R-:W-:Y:S01]  /*4cb0*/  LOP3.LUT R0, R92, 0xff, RZ, 0xc0, !PT ;  /* 0x000000ff5c007812 */ /* 0x000fe200078ec0ff */
[----:B------:R-:W-:Y:S01]  /*4cc0*/  FFMA R92, R3, R109, R36 ;  /* 0x0000006d035c7223 */ /* 0x000fe20000000024 */
[----:B------:R-:W-:Y:S02]  /*4cd0*/  LOP3.LUT R3, R87, 0xff, RZ, 0xc0, !PT ;  /* 0x000000ff57037812 */ /* 0x000fe400078ec0ff */
[----:B------:R-:W-:Y:S02]  /*4ce0*/  LOP3.LUT R32, R97, 0xff, RZ, 0xc0, !PT ;  /* 0x000000ff61207812 */ /* 0x000fe400078ec0ff */
[----:B------:R-:W-:Y:S02]  /*4cf0*/  F2FP.F16.E4M3.UNPACK_B R31, R2 ;  /* 0x00000002ff1f723e */ /* 0x000fe400020006ff */
[----:B------:R-:W-:-:S02]  /*4d00*/  LOP3.LUT R2, R101, 0xff, RZ, 0xc0, !PT ;  /* 0x000000ff65027812 */ /* 0x000fc400078ec0ff */
[----:B------:R-:W-:Y:S01]  /*4d10*/  F2FP.F16.E4M3.UNPACK_B R0, R0 ;  /* 0x00000000ff00723e */ /* 0x000fe200020006ff */
[----:B------:R-:W-:Y:S01]  /*4d20*/  HADD2.F32 R31, -RZ, R31.H0_H0 ;  /* 0x2000001fff1f7230 */ /* 0x000fe20000004100 */
[----:B------:R-:W-:Y:S02]  /*4d30*/  F2FP.F16.E4M3.UNPACK_B R3, R3 ;  /* 0x00000003ff03723e */ /* 0x000fe400020006ff */
[----:B------:R-:W-:Y:S01]  /*4d40*/  F2FP.F16.E4M3.UNPACK_B R36, R32 ;  /* 0x00000020ff24723e */ /* 0x000fe200020006ff */
[----:B------:R-:W-:Y:S01]  /*4d50*/  HADD2.F32 R0, -RZ, R0.H0_H0 ;  /* 0x20000000ff007230 */ /* 0x000fe20000004100 */
[----:B------:R-:W-:Y:S01]  /*4d60*/  F2FP.F16.E4M3.UNPACK_B R2, R2 ;  /* 0x00000002ff02723e */ /* 0x000fe200020006ff */
[----:B------:R-:W-:Y:S01]  /*4d70*/  HADD2.F32 R3, -RZ, R3.H0_H0 ;  /* 0x20000003ff037230 */ /* 0x000fe20000004100 */
[----:B------:R-:W-:Y:S02]  /*4d80*/  LOP3.LUT R32, R100, 0xff, RZ, 0xc0, !PT ;  /* 0x000000ff64207812 */ /* 0x000fe400078ec0ff */
[----:B------:R-:W-:Y:S01]  /*4d90*/  PRMT R98, R87, 0x6540, R98 ;  /* 0x0000654057627816 */ /* 0x000fe20000000062 */
[----:B------:R-:W-:Y:S01]  /*4da0*/  HADD2.F32 R87, -RZ, R36.H0_H0 ;  /* 0x20000024ff577230 */ /* 0x000fe20000004100 */
[----:B------:R-:W-:Y:S01]  /*4db0*/  LOP3.LUT R38, R44, 0xff, RZ, 0xc0, !PT ;  /* 0x000000ff2c267812 */ /* 0x000fe200078ec0ff */
[----:B------:R-:W-:Y:S01]  /*4dc0*/  HADD2.F32 R2, -RZ, R2.H0_H0 ;  /* 0x20000002ff027230 */ /* 0x000fe20000004100 */
[----:B------:R-:W-:Y:S01]  /*4dd0*/  F2FP.F16.E4M3.UNPACK_B R36, R32 ;  /* 0x00000020ff24723e */ /* 0x000fe200020006ff */
[-C--:B------:R-:W-:Y:S01]  /*4de0*/  FFMA R0, R0, R109.reuse, RZ ;  /* 0x0000006d00007223 */ /* 0x080fe200000000ff */
[----:B------:R-:W-:Y:S01]  /*4df0*/  F2FP.F16.E4M3.UNPACK_B R38, R38 ;  /* 0x00000026ff26723e */ /* 0x000fe200020006ff */
[-C--:B------:R-:W-:Y:S01]  /*4e00*/  FFMA R32, R3, R109.reuse, RZ ;  /* 0x0000006d03207223 */ /* 0x080fe200000000ff */
[-C--:B------:R-:W-:Y:S01]  /*4e10*/  FFMA R2, R2, R109.reuse, RZ ;  /* 0x0000006d02027223 */ /* 0x080fe200000000ff */
[----:B------:R-:W-:Y:S01]  /*4e20*/  HADD2.F32 R3, -RZ, R36.H0_H0 ;  /* 0x20000024ff037230 */ /* 0x000fe20000004100 */
[----:B------:R-:W-:Y:S01]  /*4e30*/  SHF.L.U64.HI R40, R60, 0x10, R61 ;  /* 0x000000103c287819 */ /* 0x000fe2000001023d */
[-C--:B------:R-:W-:Y:S01]  /*4e40*/  FFMA R36, R31, R109.reuse, R0 ;  /* 0x0000006d1f247223 */ /* 0x080fe20000000000 */
[----:B------:R-:W-:Y:S01]  /*4e50*/  HADD2.F32 R31, -RZ, R38.H0_H0 ;  /* 0x20000026ff1f7230 */ /* 0x000fe20000004100 */
[----:B------:R-:W-:Y:S01]  /*4e60*/  SHF.L.U64.HI R88, R58, 0x10, R59 ;  /* 0x000000103a587819 */ /* 0x000fe2000001023b */
[-C--:B------:R-:W-:Y:S01]  /*4e70*/  FFMA R38, R3, R109.reuse, R2 ;  /* 0x0000006d03267223 */ /* 0x080fe20000000002 */
[----:B------:R-:W-:Y:S01]  /*4e80*/  IMAD.SHL.U32 R2, R62, 0x1000000, RZ ;  /* 0x010000003e027824 */ /* 0x000fe200078e00ff */
[----:B------:R-:W-:Y:S01]  /*4e90*/  LOP3.LUT R37, R37, 0xff0000, R40, 0xf8, !PT ;  /* 0x00ff000025257812 */ /* 0x000fe200078ef828 */
[----:B------:R-:W-:Y:S01]  /*4ea0*/  FFMA R40, R87, R109, R32 ;  /* 0x0000006d57287223 */ /* 0x000fe20000000020 */
[----:B------:R-:W-:-:S02]  /*4eb0*/  LOP3.LUT R0, R45, 0xff, RZ, 0xc0, !PT ;  /* 0x000000ff2d007812 */ /* 0x000fc400078ec0ff */
[----:B------:R-:W-:Y:S01]  /*4ec0*/  LOP3.LUT R89, R89, 0xff00, R88, 0xf8, !PT ;  /* 0x0000ff0059597812 */ /* 0x000fe200078ef858 */
[----:B------:R-:W-:Y:S01]  /*4ed0*/  FFMA R88, R31, R109, R34 ;  /* 0x0000006d1f587223 */ /* 0x000fe20000000022 */
[C---:B------:R-:W-:Y:S02]  /*4ee0*/  SHF.L.U64.HI R32, R60.reuse, 0x18, R61 ;  /* 0x000000183c207819 */ /* 0x040fe4000001023d */
[----:B------:R-:W-:Y:S02]  /*4ef0*/  LOP3.LUT R31, R91, R2, RZ, 0xfc, !PT ;  /* 0x000000025b1f7212 */ /* 0x000fe400078efcff */
[----:B------:R-:W-:Y:S02]  /*4f00*/  F2FP.F16.E4M3.UNPACK_B R2, R0 ;  /* 0x00000000ff02723e */ /* 0x000fe400020006ff */
[----:B------:R-:W-:Y:S02]  /*4f10*/  LOP3.LUT R3, R89, 0xff0000, R32, 0xf8, !PT ;  /* 0x00ff000059037812 */ /* 0x000fe400078ef820 */
[----:B------:R-:W-:Y:S01]  /*4f20*/  SHF.R.U32.HI R0, RZ, 0x8, R33 ;  /* 0x00000008ff007819 */ /* 0x000fe20000011621 */
[----:B------:R-:W-:Y:S01]  /*4f30*/  HADD2.F32 R89, -RZ, R2.H0_H0 ;  /* 0x20000002ff597230 */ /* 0x000fe20000004100 */
[----:B------:R-:W-:-:S02]  /*4f40*/  SHF.L.U64.HI R87, R60, 0x8, R61 ;  /* 0x000000083c577819 */ /* 0x000fc4000001023d */
[----:B------:R-:W-:Y:S02]  /*4f50*/  LOP3.LUT R32, R94, 0xff00, R59, 0xf8, !PT ;  /* 0x0000ff005e207812 */ /* 0x000fe400078ef83b */
[----:B------:R-:W-:Y:S01]  /*4f60*/  SHF.R.U32.HI R34, RZ, 0x10, R33 ;  /* 0x00000010ff227819 */ /* 0x000fe20000011621 */
[----:B------:R-:W-:Y:S01]  /*4f70*/  FFMA R94, R89, R109, R86 ;  /* 0x0000006d595e7223 */ /* 0x000fe20000000056 */
[----:B------:R-:W-:Y:S02]  /*4f80*/  PRMT R99, R0, 0x6540, R99 ;  /* 0x0000654000637816 */ /* 0x000fe40000000063 */
[----:B------:R-:W-:Y:S02]  /*4f90*/  LOP3.LUT R32, R32, 0xff0000, R87, 0xf8, !PT ;  /* 0x00ff000020207812 */ /* 0x000fe400078ef857 */
[C---:B------:R-:W-:Y:S02]  /*4fa0*/  LOP3.LUT R100, R34.reuse, 0xff, RZ, 0xc0, !PT ;  /* 0x000000ff22647812 */ /* 0x040fe400078ec0ff */
[----:B------:R-:W-:-:S02]  /*4fb0*/  LOP3.LUT R2, R34, 0xff, RZ, 0xc0, !PT ;  /* 0x000000ff22027812 */ /* 0x000fc400078ec0ff */
[----:B------:R-:W-:Y:S02]  /*4fc0*/  LOP3.LUT R0, R0, 0xff, RZ, 0xc0, !PT ;  /* 0x000000ff00007812 */ /* 0x000fe400078ec0ff */
[----:B------:R-:W-:Y:S02]  /*4fd0*/  SHF.R.U32.HI R87, RZ, 0x10, R43 ;  /* 0x00000010ff577819 */ /* 0x000fe4000001162b */
[----:B------:R-:W-:Y:S02]  /*4fe0*/  LOP3.LUT R34, R95, 0xff, RZ, 0xc0, !PT ;  /* 0x000000ff5f227812 */ /* 0x000fe400078ec0ff */
[----:B------:R-:W-:Y:S02]  /*4ff0*/  F2FP.F16.E4M3.UNPACK_B R0, R0 ;  /* 0x00000000ff00723e */ /* 0x000fe400020006ff */
[----:B------:R-:W-:Y:S02]  /*5000*/  LOP3.LUT R87, R87, 0xff, RZ, 0xc0, !PT ;  /* 0x000000ff57577812 */ /* 0x000fe400078ec0ff */
[----:B------:R-:W-:Y:S01]  /*5010*/  F2FP.F16.E4M3.UNPACK_B R34, R34 ;  /* 0x00000022ff22723e */ /* 0x000fe200020006ff */
[----:B------:R-:W-:Y:S01]  /*5020*/  HADD2.F32 R0, -RZ, R0.H0_H0 ;  /* 0x20000000ff007230 */ /* 0x000fe20000004100 */
[----:B------:R-:W-:-:S02]  /*5030*/  SHF.R.U64 R91, R44, 0x8, R45 ;  /* 0x000000082c5b7819 */ /* 0x000fc4000000122d */
[----:B------:R-:W-:Y:S02]  /*5040*/  F2FP.F16.E4M3.UNPACK_B R2, R2 ;  /* 0x00000002ff02723e */ /* 0x000fe400020006ff */
[----:B------:R-:W-:Y:S01]  /*5050*/  F2FP.F16.E4M3.UNPACK_B R86, R87 ;  /* 0x00000057ff56723e */ /* 0x000fe200020006ff */
[----:B------:R-:W-:Y:S01]  /*5060*/  HADD2.F32 R87, -RZ, R34.H0_H0 ;  /* 0x20000022ff577230 */ /* 0x000fe20000004100 */
[----:B------:R-:W-:Y:S01]  /*5070*/  LOP3.LUT R34, R91, 0xff, RZ, 0xc0, !PT ;  /* 0x000000ff5b227812 */ /* 0x000fe200078ec0ff */
[----:B------:R-:W-:Y:S02]  /*5080*/  HADD2.F32 R2, -RZ, R2.H0_H0 ;  /* 0x20000002ff027230 */ /* 0x000fe40000004100 */
[-C--:B------:R-:W-:Y:S01]  /*5090*/  FFMA R0, R0, R109.reuse, RZ ;  /* 0x0000006d00007223 */ /* 0x080fe200000000ff */
[----:B------:R-:W-:Y:S01]  /*50a0*/  LOP3.LUT R97, R98, 0xff0000, R91, 0xf8, !PT ;  /* 0x00ff000062617812 */ /* 0x000fe200078ef85b */
[----:B------:R-:W-:Y:S01]  /*50b0*/  HADD2.F32 R89, -RZ, R86.H0_H0 ;  /* 0x20000056ff597230 */ /* 0x000fe20000004100 */
[----:B------:R-:W-:Y:S01]  /*50c0*/  F2FP.F16.E4M3.UNPACK_B R34, R34 ;  /* 0x00000022ff22723e */ /* 0x000fe200020006ff */
[-C--:B------:R-:W-:Y:S01]  /*50d0*/  FFMA R2, R2, R109.reuse, RZ ;  /* 0x0000006d02027223 */ /* 0x080fe200000000ff */
[C-C-:B------:R-:W-:Y:S01]  /*50e0*/  SHF.R.U64 R91, R44.reuse, 0x10, R45.reuse ;  /* 0x000000102c5b7819 */ /* 0x140fe2000000122d */
[----:B------:R-:W-:Y:S01]  /*50f0*/  FFMA R0, R87, R109, R0 ;  /* 0x0000006d57007223 */ /* 0x000fe20000000000 */
[----:B------:R-:W-:Y:S01]  /*5100*/  F2FP.F16.E4M3.UNPACK_B R86, R93 ;  /* 0x0000005dff56723e */ /* 0x000fe200020006ff */
[----:B------:R-:W-:Y:S01]  /*5110*/  HADD2.F32 R87, -RZ, R34.H0_H0 ;  /* 0x20000022ff577230 */ /* 0x000fe20000004100 */
[----:B------:R-:W-:Y:S01]  /*5120*/  SHF.R.U64 R44, R44, 0x18, R45 ;  /* 0x000000182c2c7819 */ /* 0x000fe2000000122d */
[----:B------:R-:W-:Y:S01]  /*5130*/  FFMA R2, R89, R109, R2 ;  /* 0x0000006d59027223 */ /* 0x000fe20000000002 */
[----:B------:R-:W-:Y:S01]  /*5140*/  LOP3.LUT R34, R91, 0xff, RZ, 0xc0, !PT ;  /* 0x000000ff5b227812 */ /* 0x000fe200078ec0ff */
[----:B------:R-:W-:Y:S01]  /*5150*/  HADD2.F32 R89, -RZ, R86.H0_H0 ;  /* 0x20000056ff597230 */ /* 0x000fe20000004100 */
[----:B------:R-:W-:-:S02]  /*5160*/  PRMT R96, R33, 0x6540, R96 ;  /* 0x0000654021607816 */ /* 0x000fc40000000060 */
[----:B------:R-:W-:Y:S02]  /*5170*/  LOP3.LUT R100, R100, 0xff00, R95, 0xf8, !PT ;  /* 0x0000ff0064647812 */ /* 0x000fe400078ef85f */
[----:B------:R-:W-:Y:S02]  /*5180*/  LOP3.LUT R98, R99, 0xff0000, R44, 0xf8, !PT ;  /* 0x00ff000063627812 */ /* 0x000fe400078ef82c */
[----:B------:R-:W-:Y:S01]  /*5190*/  LOP3.LUT R86, R44, 0xff, RZ, 0xc0, !PT ;  /* 0x000000ff2c567812 */ /* 0x000fe200078ec0ff */
[-C--:B------:R-:W-:Y:S01]  /*51a0*/  FFMA R44, R87, R109.reuse, R36 ;  /* 0x0000006d572c7223 */ /* 0x080fe20000000024 */
[----:B------:R-:W-:Y:S02]  /*51b0*/  F2FP.F16.E4M3.UNPACK_B R34, R34 ;  /* 0x00000022ff22723e */ /* 0x000fe400020006ff */
[----:B------:R-:W-:Y:S01]  /*51c0*/  LOP3.LUT R95, R96, 0xff0000, R91, 0xf8, !PT ;  /* 0x00ff0000605f7812 */ /* 0x000fe200078ef85b */
[----:B------:R-:W-:Y:S01]  /*51d0*/  FFMA R96, R89, R109, R92 ;  /* 0x0000006d59607223 */ /* 0x000fe2000000005c */
[----:B------:R-:W-:Y:S01]  /*51e0*/  LOP3.LUT R36, R46, 0xff, RZ, 0xc0, !PT ;  /* 0x000000ff2e247812 */ /* 0x000fe200078ec0ff */
[----:B------:R-:W-:Y:S01]  /*51f0*/  HADD2.F32 R87, -RZ, R34.H0_H0 ;  /* 0x20000022ff577230 */ /* 0x000fe20000004100 */
[----:B------:R-:W-:-:S02]  /*5200*/  SHF.R.U32.HI R91, RZ, 0x8, R45 ;  /* 0x00000008ff5b7819 */ /* 0x000fc4000001162d */
[----:B------:R-:W-:Y:S02]  /*5210*/  F2FP.F16.E4M3.UNPACK_B R86, R86 ;  /* 0x00000056ff56723e */ /* 0x000fe400020006ff */
[----:B------:R-:W-:Y:S02]  /*5220*/  LOP3.LUT R89, R47, 0xff, RZ, 0xc0, !PT ;  /* 0x000000ff2f597812 */ /* 0x000fe400078ec0ff */
[----:B------:R-:W-:Y:S02]  /*5230*/  F2FP.F16.E4M3.UNPACK_B R36, R36 ;  /* 0x00000024ff24723e */ /* 0x000fe400020006ff */
[----:B------:R-:W-:Y:S02]  /*5240*/  LOP3.LUT R34, R91, 0xff, RZ, 0xc0, !PT ;  /* 0x000000ff5b227812 */ /* 0x000fe400078ec0ff */
[----:B------:R-:W-:Y:S01]  /*5250*/  F2FP.F16.E4M3.UNPACK_B R92, R89 ;  /* 0x00000059ff5c723e */ /* 0x000fe200020006ff */
[----:B------:R-:W-:Y:S01]  /*5260*/  HADD2.F32 R89, -RZ, R86.H0_H0 ;  /* 0x20000056ff597230 */ /* 0x000fe20000004100 */
[----:B------:R-:W-:Y:S01]  /*5270*/  F2FP.F16.E4M3.UNPACK_B R34, R34 ;  /* 0x00000022ff22723e */ /* 0x000fe200020006ff */
[----:B------:R-:W-:Y:S01]  /*5280*/  HADD2.F32 R91, -RZ, R36.H0_H0 ;  /* 0x20000024ff5b7230 */ /* 0x000fe20000004100 */
[----:B------:R-:W-:Y:S01]  /*5290*/  SHF.R.U32.HI R36, RZ, 0x10, R45 ;  /* 0x00000010ff247819 */ /* 0x000fe2000001162d */
[----:B------:R-:W-:Y:S01]  /*52a0*/  FFMA R86, R87, R109, R38 ;  /* 0x0000006d57567223 */ /* 0x000fe20000000026 */
[----:B------:R-:W-:-:S02]  /*52b0*/  HADD2.F32 R93, -RZ, R92.H0_H0 ;  /* 0x2000005cff5d7230 */ /* 0x000fc40000004100 */
[-C--:B------:R-:W-:Y:S01]  /*52c0*/  FFMA R92, R89, R109.reuse, R40 ;  /* 0x0000006d595c7223 */ /* 0x080fe20000000028 */
[----:B------:R-:W-:Y:S01]  /*52d0*/  HADD2.F32 R87, -RZ, R34.H0_H0 ;  /* 0x20000022ff577230 */ /* 0x000fe20000004100 */
[----:B------:R-:W-:Y:S01]  /*52e0*/  LOP3.LUT R34, R36, 0xff, RZ, 0xc0, !PT ;  /* 0x000000ff24227812 */ /* 0x000fe200078ec0ff */
[-C--:B------:R-:W-:Y:S01]  /*52f0*/  FFMA R88, R91, R109.reuse, R88 ;  /* 0x0000006d5b587223 */ /* 0x080fe20000000058 */
[C-C-:B------:R-:W-:Y:S01]  /*5300*/  SHF.R.U64 R36, R46.reuse, 0x8, R47.reuse ;  /* 0x000000082e247819 */ /* 0x140fe2000000122f */
[-C--:B------:R-:W-:Y:S01]  /*5310*/  FFMA R94, R93, R109.reuse, R94 ;  /* 0x0000006d5d5e7223 */ /* 0x080fe2000000005e */
[----:B------:R-:W-:Y:S01]  /*5320*/  SHF.R.U64 R89, R46, 0x10, R47 ;  /* 0x000000102e597819 */ /* 0x000fe2000000122f */
[----:B------:R-:W-:Y:S01]  /*5330*/  FFMA R0, R87, R109, R0 ;  /* 0x0000006d57007223 */ /* 0x000fe20000000000 */
[----:B------:R-:W-:Y:S02]  /*5340*/  LOP3.LUT R87, R36, 0xff, RZ, 0xc0, !PT ;  /* 0x000000ff24577812 */ /* 0x000fe400078ec0ff */
[----:B------:R-:W-:-:S02]  /*5350*/  LOP3.LUT R38, R98, 0xff000000, R89, 0xf8, !PT ;  /* 0xff00000062267812 */ /* 0x000fc400078ef859 */
[----:B------:R-:W-:Y:S02]  /*5360*/  LOP3.LUT R89, R89, 0xff, RZ, 0xc0, !PT ;  /* 0x000000ff59597812 */ /* 0x000fe400078ec0ff */
[----:B------:R-:W-:Y:S02]  /*5370*/  LOP3.LUT R40, R95, 0xff000000, R36, 0xf8, !PT ;  /* 0xff0000005f287812 */ /* 0x000fe400078ef824 */
[----:B------:R-:W-:Y:S02]  /*5380*/  LOP3.LUT R36, R97, 0xff000000, R46, 0xf8, !PT ;  /* 0xff00000061247812 */ /* 0x000fe400078ef82e */
[----:B------:R-:W-:Y:S02]  /*5390*/  SHF.R.U64 R98, R46, 0x18, R47 ;  /* 0x000000182e627819 */ /* 0x000fe4000000122f */
[----:B------:R-:W-:Y:S02]  /*53a0*/  F2FP.F16.E4M3.UNPACK_B R46, R87 ;  /* 0x00000057ff2e723e */ /* 0x000fe400020006ff */
[----:B------:R-:W-:-:S02]  /*53b0*/  F2FP.F16.E4M3.UNPACK_B R91, R89 ;  /* 0x00000059ff5b723e */ /* 0x000fc400020006ff */
[----:B------:R-:W-:Y:S01]  /*53c0*/  F2FP.F16.E4M3.UNPACK_B R34, R34 ;  /* 0x00000022ff22723e */ /* 0x000fe200020006ff */
[----:B------:R-:W-:Y:S01]  /*53d0*/  HADD2.F32 R89, -RZ, R46.H0_H0 ;  /* 0x2000002eff597230 */ /* 0x000fe20000004100 */
[----:B------:R-:W-:Y:S01]  /*53e0*/  LOP3.LUT R46, R54, 0xff, RZ, 0xc0, !PT ;  /* 0x000000ff362e7812 */ /* 0x000fe200078ec0ff */
[----:B------:R-:W-:Y:S01]  /*53f0*/  HADD2.F32 R91, -RZ, R91.H0_H0 ;  /* 0x2000005bff5b7230 */ /* 0x000fe20000004100 */
[----:B------:R-:W-:Y:S01]  /*5400*/  LOP3.LUT R93, R100, 0xff0000, R45, 0xf8, !PT ;  /* 0x00ff0000645d7812 */ /* 0x000fe200078ef82d */
[----:B------:R-:W-:Y:S01]  /*5410*/  HADD2.F32 R87, -RZ, R34.H0_H0 ;  /* 0x20000022ff577230 */ /* 0x000fe20000004100 */
[----:B------:R-:W-:Y:S01]  /*5420*/  F2FP.F16.E4M3.UNPACK_B R46, R46 ;  /* 0x0000002eff2e723e */ /* 0x000fe200020006ff */
[-C--:B------:R-:W-:Y:S01]  /*5430*/  FFMA R44, R89, R109.reuse, R44 ;  /* 0x0000006d592c7223 */ /* 0x080fe2000000002c */
[-C--:B------:R-:W-:Y:S01]  /*5440*/  FFMA R86, R91, R109.reuse, R86 ;  /* 0x0000006d5b567223 */ /* 0x080fe20000000056 */
[----:B------:R-:W-:Y:S01]  /*5450*/  SHF.R.U32.HI R91, RZ, 0x8, R47 ;  /* 0x00000008ff5b7819 */ /* 0x000fe2000001162f */
[----:B------:R-:W-:Y:S01]  /*5460*/  FFMA R2, R87, R109, R2 ;  /* 0x0000006d57027223 */ /* 0x000fe20000000002 */
[----:B------:R-:W-:Y:S01]  /*5470*/  F2FP.F16.E4M3.UNPACK_B R89, R85 ;  /* 0x00000055ff59723e */ /* 0x000fe200020006ff */
[----:B------:R-:W-:Y:S01]  /*5480*/  HADD2.F32 R85, -RZ, R46.H0_H0 ;  /* 0x2000002eff557230 */ /* 0x000fe20000004100 */
[----:B------:R-:W-:-:S02]  /*5490*/  LOP3.LUT R87, R55, 0xff, RZ, 0xc0, !PT ;  /* 0x000000ff37577812 */ /* 0x000fc400078ec0ff */
[----:B------:R-:W-:Y:S01]  /*54a0*/  LOP3.LUT R46, R91, 0xff, RZ, 0xc0, !PT ;  /* 0x000000ff5b2e7812 */ /* 0x000fe200078ec0ff */
[----:B------:R-:W-:Y:S01]  /*54b0*/  HADD2.F32 R89, -RZ, R89.H0_H0 ;  /* 0x20000059ff597230 */ /* 0x000fe20000004100 */
[----:B------:R-:W-:Y:S01]  /*54c0*/  F2FP.F16.E4M3.UNPACK_B R87, R87 ;  /* 0x00000057ff57723e */ /* 0x000fe200020006ff */
[-C--:B------:R-:W-:Y:S01]  /*54d0*/  FFMA R88, R85, R109.reuse, R88 ;  /* 0x0000006d55587223 */ /* 0x080fe20000000058 */
[----:B------:R-:W-:Y:S02]  /*54e0*/  F2FP.F16.E4M3.UNPACK_B R46, R46 ;  /* 0x0000002eff2e723e */ /* 0x000fe400020006ff */
[----:B------:R-:W-:Y:S01]  /*54f0*/  SHF.R.U32.HI R91, RZ, 0x10, R47 ;  /* 0x00000010ff5b7819 */ /* 0x000fe2000001162f */
[----:B------:R-:W-:Y:S02]  /*5500*/  HADD2.F32 R87, -RZ, R87.H0_H0 ;  /* 0x20000057ff577230 */ /* 0x000fe40000004100 */
[----:B------:R-:W-:Y:S01]  /*5510*/  FFMA R96, R89, R109, R96 ;  /* 0x0000006d59607223 */ /* 0x000fe20000000060 */
[----:B------:R-:W-:Y:S01]  /*5520*/  HADD2.F32 R85, -RZ, R46.H0_H0 ;  /* 0x2000002eff557230 */ /* 0x000fe20000004100 */
[----:B------:R-:W-:-:S02]  /*5530*/  LOP3.LUT R46, R91, 0xff, RZ, 0xc0, !PT ;  /* 0x000000ff5b2e7812 */ /* 0x000fc400078ec0ff */
[C-C-:B------:R-:W-:Y:S01]  /*5540*/  SHF.R.U64 R91, R54.reuse, 0x8, R55.reuse ;  /* 0x00000008365b7819 */ /* 0x140fe20000001237 */
[-C--:B------:R-:W-:Y:S01]  /*5550*/  FFMA R94, R87, R109.reuse, R94 ;  /* 0x0000006d575e7223 */ /* 0x080fe2000000005e */
[C---:B------:R-:W-:Y:S01]  /*5560*/  SHF.R.U64 R89, R54.reuse, 0x10, R55 ;  /* 0x0000001036597819 */ /* 0x040fe20000001237 */
[----:B------:R-:W-:Y:S01]  /*5570*/  FFMA R0, R85, R109, R0 ;  /* 0x0000006d55007223 */ /* 0x000fe20000000000 */
[----:B------:R-:W-:Y:S02]  /*5580*/  F2FP.F16.E4M3.UNPACK_B R46, R46 ;  /* 0x0000002eff2e723e */ /* 0x000fe400020006ff */
[----:B------:R-:W-:Y:S01]  /*5590*/  LOP3.LUT R87, R91, 0xff, RZ, 0xc0, !PT ;  /* 0x000000ff5b577812 */ /* 0x000fe200078ec0ff */
[----:B0-----:R-:W-:Y:S01]  /*55a0*/  FADD R91, RZ, R83 ;  /* 0x00000053ff5b7221 */ /* 0x001fe20000000000 */
[----:B------:R-:W-:Y:S01]  /*55b0*/  LOP3.LUT R89, R89, 0xff, RZ, 0xc0, !PT ;  /* 0x000000ff59597812 */ /* 0x000fe200078ec0ff */
[----:B------:R-:W-:Y:S01]  /*55c0*/  HADD2.F32 R85, -RZ, R46.H0_H0 ;  /* 0x2000002eff557230 */ /* 0x000fe20000004100 */
[----:B------:R-:W-:-:S02]  /*55d0*/  SHF.R.U64 R54, R54, 0x18, R55 ;  /* 0x0000001836367819 */ /* 0x000fc40000001237 */
[----:B------:R-:W-:Y:S02]  /*55e0*/  F2FP.F16.E4M3.UNPACK_B R87, R87 ;  /* 0x00000057ff57723e */ /* 0x000fe400020006ff */
[----:B------:R-:W-:Y:S01]  /*55f0*/  LOP3.LUT R34, R93, 0xff000000, R98, 0xf8, !PT ;  /* 0xff0000005d227812 */ /* 0x000fe200078ef862 */
[----:B------:R-:W-:Y:S01]  /*5600*/  FFMA R2, R85, R109, R2 ;  /* 0x0000006d55027223 */ /* 0x000fe20000000002 */
[----:B------:R-:W-:Y:S01]  /*5610*/  F2FP.F16.E4M3.UNPACK_B R89, R89 ;  /* 0x00000059ff59723e */ /* 0x000fe200020006ff */
[----:B------:R-:W-:Y:S01]  /*5620*/  HADD2.F32 R87, -RZ, R87.H0_H0 ;  /* 0x20000057ff577230 */ /* 0x000fe20000004100 */
[----:B------:R-:W-:Y:S02]  /*5630*/  LOP3.LUT R46, R54, 0xff, RZ, 0xc0, !PT ;  /* 0x000000ff362e7812 */ /* 0x000fe400078ec0ff */
[----:B------:R-:W-:Y:S01]  /*5640*/  LOP3.LUT R93, R98, 0xff, RZ, 0xc0, !PT ;  /* 0x000000ff625d7812 */ /* 0x000fe200078ec0ff */
[----:B------:R-:W-:Y:S01]  /*5650*/  HADD2.F32 R89, -RZ, R89.H0_H0 ;  /* 0x20000059ff597230 */ /* 0x000fe20000004100 */
[----:B------:R-:W-:Y:S01]  /*5660*/  LOP3.LUT R54, R58, 0xff, RZ, 0xc0, !PT ;  /* 0x000000ff3a367812 */ /* 0x000fe200078ec0ff */
[----:B------:R-:W-:Y:S01]  /*5670*/  FFMA R44, R87, R109, R44 ;  /* 0x0000006d572c7223 */ /* 0x000fe2000000002c */
[----:B------:R-:W-:-:S02]  /*5680*/  F2FP.F16.E4M3.UNPACK_B R93, R93 ;  /* 0x0000005dff5d723e */ /* 0x000fc400020006ff */
[----:B------:R-:W-:Y:S01]  /*5690*/  F2FP.F16.E4M3.UNPACK_B R46, R46 ;  /* 0x0000002eff2e723e */ /* 0x000fe200020006ff */
[----:B------:R-:W-:Y:S01]  /*56a0*/  FFMA R86, R89, R109, R86 ;  /* 0x0000006d59567223 */ /* 0x000fe20000000056 */
[----:B------:R-:W-:Y:S01]  /*56b0*/  F2FP.F16.E4M3.UNPACK_B R54, R54 ;  /* 0x00000036ff36723e */ /* 0x000fe200020006ff */
[----:B------:R-:W-:Y:S01]  /*56c0*/  HADD2.F32 R93, -RZ, R93.H0_H0 ;  /* 0x2000005dff5d7230 */ /* 0x000fe20000004100 */
[----:B------:R-:W-:Y:S01]  /*56d0*/  SHF.R.U32.HI R89, RZ, 0x8, R55 ;  /* 0x00000008ff597819 */ /* 0x000fe20000011637 */
[----:B------:R-:W-:Y:S01]  /*56e0*/  HADD2.F32 R85, -RZ, R46.H0_H0 ;  /* 0x2000002eff557230 */ /* 0x000fe20000004100 */
[----:B------:R-:W-:Y:S01]  /*56f0*/  LOP3.LUT R46, R59, 0xff, RZ, 0xc0, !PT ;  /* 0x000000ff3b2e7812 */ /* 0x000fe200078ec0ff */
[----:B------:R-:W-:Y:S01]  /*5700*/  HADD2.F32 R87, -RZ, R54.H0_H0 ;  /* 0x20000036ff577230 */ /* 0x000fe20000004100 */
[----:B------:R-:W-:Y:S01]  /*5710*/  F2FP.F16.E4M3.UNPACK_B R54, R41 ;  /* 0x00000029ff36723e */ /* 0x000fe200020006ff */
[----:B------:R-:W-:Y:S01]  /*5720*/  FFMA R92, R93, R109, R92 ;  /* 0x0000006d5d5c7223 */ /* 0x000fe2000000005c */
[----:B------:R-:W-:-:S02]  /*5730*/  LOP3.LUT R41, R89, 0xff, RZ, 0xc0, !PT ;  /* 0x000000ff59297812 */ /* 0x000fc400078ec0ff */
[-C--:B------:R-:W-:Y:S01]  /*5740*/  FFMA R88, R87, R109.reuse, R88 ;  /* 0x0000006d57587223 */ /* 0x080fe20000000058 */
[----:B------:R-:W-:Y:S01]  /*5750*/  F2FP.F16.E4M3.UNPACK_B R46, R46 ;  /* 0x0000002eff2e723e */ /* 0x000fe200020006ff */
[----:B------:R-:W-:Y:S01]  /*5760*/  HADD2.F32 R87, -RZ, R54.H0_H0 ;  /* 0x20000036ff577230 */ /* 0x000fe20000004100 */
[--C-:B------:R-:W-:Y:S01]  /*5770*/  SHF.R.U64 R54, R58, 0x8, R59.reuse ;  /* 0x000000083a367819 */ /* 0x100fe2000000123b */
[----:B------:R-:W-:Y:S01]  /*5780*/  FFMA R92, R85, R109, R92 ;  /* 0x0000006d555c7223 */ /* 0x000fe2000000005c */
[----:B------:R-:W-:Y:S01]  /*5790*/  LOP3.LUT R23, R23, 0xff, RZ, 0xc0, !PT ;  /* 0x000000ff17177812 */ /* 0x000fe200078ec0ff */
[----:B------:R-:W-:Y:S01]  /*57a0*/  HADD2.F32 R85, -RZ, R46.H0_H0 ;  /* 0x2000002eff557230 */ /* 0x000fe20000004100 */
[----:B------:R-:W-:Y:S01]  /*57b0*/  F2FP.F16.E4M3.UNPACK_B R41, R41 ;  /* 0x00000029ff29723e */ /* 0x000fe200020006ff */
[----:B------:R-:W-:Y:S01]  /*57c0*/  FFMA R96, R87, R109, R96 ;  /* 0x0000006d57607223 */ /* 0x000fe20000000060 */
[----:B------:R-:W-:Y:S02]  /*57d0*/  LOP3.LUT R46, R54, 0xff, RZ, 0xc0, !PT ;  /* 0x000000ff362e7812 */ /* 0x000fe400078ec0ff */
[----:B------:R-:W-:Y:S01]  /*57e0*/  F2FP.F16.E4M3.UNPACK_B R23, R23 ;  /* 0x00000017ff17723e */ /* 0x000fe200020006ff */
[----:B------:R-:W-:Y:S01]  /*57f0*/  HADD2.F32 R41, -RZ, R41.H0_H0 ;  /* 0x20000029ff297230 */ /* 0x000fe20000004100 */
[C-C-:B------:R-:W-:Y:S01]  /*5800*/  SHF.R.U64 R54, R58.reuse, 0x10, R59.reuse ;  /* 0x000000103a367819 */ /* 0x140fe2000000123b */
[-C--:B------:R-:W-:Y:S01]  /*5810*/  FFMA R94, R85, R109.reuse, R94 ;  /* 0x0000006d555e7223 */ /* 0x080fe2000000005e */
[----:B------:R-:W-:Y:S01]  /*5820*/  F2FP.F16.E4M3.UNPACK_B R46, R46 ;  /* 0x0000002eff2e723e */ /* 0x000fe200020006ff */
[----:B------:R-:W-:Y:S01]  /*5830*/  HADD2.F32 R23, -RZ, R23.H0_H0 ;  /* 0x20000017ff177230 */ /* 0x000fe20000004100 */
[----:B------:R-:W-:Y:S01]  /*5840*/  SHF.R.U64 R58, R58, 0x18, R59 ;  /* 0x000000183a3a7819 */ /* 0x000fe2000000123b */
[----:B------:R-:W-:Y:S01]  /*5850*/  FFMA R0, R41, R109, R0 ;  /* 0x0000006d29007223 */ /* 0x000fe20000000000 */
[----:B------:R-:W-:Y:S01]  /*5860*/  LOP3.LUT R54, R54, 0xff, RZ, 0xc0, !PT ;  /* 0x000000ff36367812 */ /* 0x000fe200078ec0ff */
[----:B------:R-:W-:-:S02]  /*5870*/  HADD2.F32 R41, -RZ, R46.H0_H0 ;  /* 0x2000002eff297230 */ /* 0x000fc40000004100 */
[-C--:B------:R-:W-:Y:S01]  /*5880*/  FFMA R2, R23, R109.reuse, R2 ;  /* 0x0000006d17027223 */ /* 0x080fe20000000002 */
[----:B------:R-:W-:Y:S02]  /*5890*/  LOP3.LUT R23, R58, 0xff, RZ, 0xc0, !PT ;  /* 0x000000ff3a177812 */ /* 0x000fe400078ec0ff */
[----:B------:R-:W-:Y:S01]  /*58a0*/  F2FP.F16.E4M3.UNPACK_B R54, R54 ;  /* 0x00000036ff36723e */ /* 0x000fe200020006ff */
[----:B------:R-:W-:Y:S01]  /*58b0*/  FFMA R44, R41, R109, R44 ;  /* 0x0000006d292c7223 */ /* 0x000fe2000000002c */
[----:B------:R-:W-:Y:S02]  /*58c0*/  LOP3.LUT R46, R60, 0xff, RZ, 0xc0, !PT ;  /* 0x000000ff3c2e7812 */ /* 0x000fe400078ec0ff */
[----:B------:R-:W-:Y:S01]  /*58d0*/  F2FP.F16.E4M3.UNPACK_B R41, R23 ;  /* 0x00000017ff29723e */ /* 0x000fe200020006ff */
[----:B------:R-:W-:Y:S01]  /*58e0*/  HADD2.F32 R23, -RZ, R54.H0_H0 ;  /* 0x20000036ff177230 */ /* 0x000fe20000004100 */
[----:B------:R-:W-:Y:S02]  /*58f0*/  LOP3.LUT R58, R61, 0xff, RZ, 0xc0, !PT ;  /* 0x000000ff3d3a7812 */ /* 0x000fe400078ec0ff */
[----:B------:R-:W-:Y:S01]  /*5900*/  F2FP.F16.E4M3.UNPACK_B R46, R46 ;  /* 0x0000002eff2e723e */ /* 0x000fe200020006ff */
[----:B------:R-:W-:Y:S01]  /*5910*/  HADD2.F32 R41, -RZ, R41.H0_H0 ;  /* 0x20000029ff297230 */ /* 0x000fe20000004100 */
[----:B------:R-:W-:Y:S01]  /*5920*/  SHF.R.U32.HI R54, RZ, 0x8, R59 ;  /* 0x00000008ff367819 */ /* 0x000fe2000001163b */
[-C--:B------:R-:W-:Y:S01]  /*5930*/  FFMA R86, R23, R109.reuse, R86 ;  /* 0x0000006d17567223 */ /* 0x080fe20000000056 */
[----:B------:R-:W-:Y:S01]  /*5940*/  F2FP.F16.E4M3.UNPACK_B R58, R58 ;  /* 0x0000003aff3a723e */ /* 0x000fe200020006ff */
[----:B------:R-:W-:Y:S01]  /*5950*/  HADD2.F32 R85, -RZ, R46.H0_H0 ;  /* 0x2000002eff557230 */ /* 0x000fe20000004100 */
[----:B------:R-:W-:Y:S01]  /*5960*/  LOP3.LUT R46, R54, 0xff, RZ, 0xc0, !PT ;  /* 0x000000ff362e7812 */ /* 0x000fe200078ec0ff */
[-C--:B------:R-:W-:Y:S01]  /*5970*/  FFMA R92, R41, R109.reuse, R92 ;  /* 0x0000006d295c7223 */ /* 0x080fe2000000005c */
[C---:B------:R-:W-:Y:S01]  /*5980*/  LOP3.LUT R54, R60.reuse, 0xffff, RZ, 0xc0, !PT ;  /* 0x0000ffff3c367812 */ /* 0x040fe200078ec0ff */
[----:B------:R-:W-:Y:S01]  /*5990*/  HADD2.F32 R23, -RZ, R58.H0_H0 ;  /* 0x2000003aff177230 */ /* 0x000fe20000004100 */
[----:B------:R-:W-:Y:S01]  /*59a0*/  F2FP.F16.E4M3.UNPACK_B R46, R46 ;  /* 0x0000002eff2e723e */ /* 0x000fe200020006ff */
[----:B------:R-:W-:Y:S01]  /*59b0*/  FFMA R88, R85, R109, R88 ;  /* 0x0000006d55587223 */ /* 0x000fe20000000058 */
[----:B------:R-:W-:-:S02]  /*59c0*/  SHF.R.U64 R58, R60, 0x10, R61 ;  /* 0x000000103c3a7819 */ /* 0x000fc4000000123d */
[----:B------:R-:W-:Y:S01]  /*59d0*/  FFMA R94, R23, R109, R94 ;  /* 0x0000006d175e7223 */ /* 0x000fe2000000005e */
[----:B------:R-:W-:Y:S01]  /*59e0*/  HADD2.F32 R23, -RZ, R46.H0_H0 ;  /* 0x2000002eff177230 */ /* 0x000fe20000004100 */
[----:B------:R-:W-:Y:S02]  /*59f0*/  SHF.R.U32.HI R41, RZ, 0x10, R59 ;  /* 0x00000010ff297819 */ /* 0x000fe4000001163b */
[----:B------:R-:W-:Y:S02]  /*5a00*/  SHF.R.U32.HI R46, RZ, 0x8, R54 ;  /* 0x00000008ff2e7819 */ /* 0x000fe40000011636 */
[----:B------:R-:W-:Y:S01]  /*5a10*/  F2FP.F16.E4M3.UNPACK_B R54, R39 ;  /* 0x00000027ff36723e */ /* 0x000fe200020006ff */
[----:B------:R-:W-:Y:S01]  /*5a20*/  FFMA R0, R23, R109, R0 ;  /* 0x0000006d17007223 */ /* 0x000fe20000000000 */
[----:B------:R-:W-:Y:S02]  /*5a30*/  LOP3.LUT R39, R58, 0xff, RZ, 0xc0, !PT ;  /* 0x000000ff3a277812 */ /* 0x000fe400078ec0ff */
[----:B------:R-:W-:Y:S01]  /*5a40*/  LOP3.LUT R41, R41, 0xff, RZ, 0xc0, !PT ;  /* 0x000000ff29297812 */ /* 0x000fe200078ec0ff */
[----:B------:R-:W-:Y:S01]  /*5a50*/  HADD2.F32 R85, -RZ, R54.H0_H0 ;  /* 0x20000036ff557230 */ /* 0x000fe20000004100 */
[----:B------:R-:W-:-:S02]  /*5a60*/  F2FP.F16.E4M3.UNPACK_B R46, R46 ;  /* 0x0000002eff2e723e */ /* 0x000fc400020006ff */
[----:B------:R-:W-:Y:S02]  /*5a70*/  F2FP.F16.E4M3.UNPACK_B R39, R39 ;  /* 0x00000027ff27723e */ /* 0x000fe400020006ff */
[----:B------:R-:W-:Y:S01]  /*5a80*/  F2FP.F16.E4M3.UNPACK_B R41, R41 ;  /* 0x00000029ff29723e */ /* 0x000fe200020006ff */
[----:B------:R-:W-:Y:S01]  /*5a90*/  HADD2.F32 R23, -RZ, R46.H0_H0 ;  /* 0x2000002eff177230 */ /* 0x000fe20000004100 */
[----:B------:R-:W-:Y:S01]  /*5aa0*/  LOP3.LUT R89, R35, 0xff0000, R60, 0xf8, !PT ;  /* 0x00ff000023597812 */ /* 0x000fe200078ef83c */
[----:B------:R-:W-:Y:S01]  /*5ab0*/  HADD2.F32 R39, -RZ, R39.H0_H0 ;  /* 0x20000027ff277230 */ /* 0x000fe20000004100 */
[--C-:B------:R-:W-:Y:S01]  /*5ac0*/  SHF.R.U64 R35, R60, 0x18, R61.reuse ;  /* 0x000000183c237819 */ /* 0x100fe2000000123d */
[----:B------:R-:W-:Y:S02]  /*5ad0*/  HADD2.F32 R41, -RZ, R41.H0_H0 ;  /* 0x20000029ff297230 */ /* 0x000fe40000004100 */
[-C--:B------:R-:W-:Y:S01]  /*5ae0*/  FFMA R44, R23, R109.reuse, R44 ;  /* 0x0000006d172c7223 */ /* 0x080fe2000000002c */
[----:B------:R-:W-:Y:S01]  /*5af0*/  LOP3.LUT R23, R62, 0xff, RZ, 0xc0, !PT ;  /* 0x000000ff3e177812 */ /* 0x000fe200078ec0ff */
[-C--:B------:R-:W-:Y:S01]  /*5b00*/  FFMA R86, R39, R109.reuse, R86 ;  /* 0x0000006d27567223 */ /* 0x080fe20000000056 */
[----:B------:R-:W-:Y:S01]  /*5b10*/  LOP3.LUT R35, R35, 0xff, RZ, 0xc0, !PT ;  /* 0x000000ff23237812 */ /* 0x000fe200078ec0ff */
[-C--:B------:R-:W-:Y:S01]  /*5b20*/  FFMA R2, R41, R109.reuse, R2 ;  /* 0x0000006d29027223 */ /* 0x080fe20000000002 */
[----:B------:R-:W-:Y:S01]  /*5b30*/  SHF.R.U32.HI R58, RZ, 0x8, R61 ;  /* 0x00000008ff3a7819 */ /* 0x000fe2000001163d */
[----:B------:R-:W-:Y:S01]  /*5b40*/  FFMA R96, R85, R109, R96 ;  /* 0x0000006d55607223 */ /* 0x000fe20000000060 */
[----:B------:R-:W-:-:S02]  /*5b50*/  F2FP.F16.E4M3.UNPACK_B R35, R35 ;  /* 0x00000023ff23723e */ /* 0x000fc400020006ff */
[----:B------:R-:W-:Y:S02]  /*5b60*/  LOP3.LUT R39, R63, 0xff, RZ, 0xc0, !PT ;  /* 0x000000ff3f277812 */ /* 0x000fe400078ec0ff */
[----:B------:R-:W-:Y:S01]  /*5b70*/  F2FP.F16.E4M3.UNPACK_B R41, R23 ;  /* 0x00000017ff29723e */ /* 0x000fe200020006ff */
[----:B------:R-:W-:Y:S01]  /*5b80*/  HADD2.F32 R35, -RZ, R35.H0_H0 ;  /* 0x20000023ff237230 */ /* 0x000fe20000004100 */
[----:B------:R-:W-:Y:S02]  /*5b90*/  SHF.R.U32.HI R54, RZ, 0x10, R61 ;  /* 0x00000010ff367819 */ /* 0x000fe4000001163d */
[----:B------:R-:W-:Y:S01]  /*5ba0*/  LOP3.LUT R23, R58, 0xff, RZ, 0xc0, !PT ;  /* 0x000000ff3a177812 */ /* 0x000fe200078ec0ff */
[----:B------:R-:W-:Y:S01]  /*5bb0*/  HADD2.F32 R41, -RZ, R41.H0_H0 ;  /* 0x20000029ff297230 */ /* 0x000fe20000004100 */
[----:B------:R-:W-:Y:S01]  /*5bc0*/  F2FP.F16.E4M3.UNPACK_B R46, R39 ;  /* 0x00000027ff2e723e */ /* 0x000fe200020006ff */
[----:B------:R-:W-:Y:S01]  /*5bd0*/  FFMA R92, R35, R109, R92 ;  /* 0x0000006d235c7223 */ /* 0x000fe2000000005c */
[----:B------:R-:W-:-:S02]  /*5be0*/  LOP3.LUT R39, R54, 0xff, RZ, 0xc0, !PT ;  /* 0x000000ff36277812 */ /* 0x000fc400078ec0ff */
[----:B------:R-:W-:Y:S01]  /*5bf0*/  F2FP.F16.E4M3.UNPACK_B R23, R23 ;  /* 0x00000017ff17723e */ /* 0x000fe200020006ff */
[----:B------:R-:W-:Y:S01]  /*5c00*/  FFMA R41, R41, R109, R88 ;  /* 0x0000006d29297223 */ /* 0x000fe20000000058 */
[----:B------:R-:W-:Y:S01]  /*5c10*/  F2FP.F16.E4M3.UNPACK_B R39, R39 ;  /* 0x00000027ff27723e */ /* 0x000fe200020006ff */
[----:B------:R-:W-:Y:S01]  /*5c20*/  HADD2.F32 R85, -RZ, R46.H0_H0 ;  /* 0x2000002eff557230 */ /* 0x000fe20000004100 */
[--C-:B------:R-:W-:Y:S01]  /*5c30*/  SHF.R.U32.HI R35, RZ, 0x18, R63.reuse ;  /* 0x00000018ff237819 */ /* 0x100fe2000001163f */
[----:B------:R-:W-:Y:S01]  /*5c40*/  HADD2.F32 R23, -RZ, R23.H0_H0 ;  /* 0x20000017ff177230 */ /* 0x000fe20000004100 */
[----:B------:R-:W-:Y:S01]  /*5c50*/  SHF.R.U64 R88, R62, 0x10, R63 ;  /* 0x000000103e587819 */ /* 0x000fe2000000123f */
[----:B------:R-:W-:Y:S01]  /*5c60*/  HADD2.F32 R39, -RZ, R39.H0_H0 ;  /* 0x20000027ff277230 */ /* 0x000fe20000004100 */
[----:B------:R-:W-:Y:S01]  /*5c70*/  F2FP.F16.E4M3.UNPACK_B R35, R35 ;  /* 0x00000023ff23723e */ /* 0x000fe200020006ff */
[----:B------:R-:W-:Y:S02]  /*5c80*/  VIADD R46, R166, 0x1 ;  /* 0x00000001a62e7836 */ /* 0x000fe40000000000 */
[-C--:B------:R-:W-:Y:S01]  /*5c90*/  FFMA R0, R23, R109.reuse, R0 ;  /* 0x0000006d17007223 */ /* 0x080fe20000000000 */
[----:B------:R-:W-:Y:S01]  /*5ca0*/  LOP3.LUT R27, R27, 0xff, RZ, 0xc0, !PT ;  /* 0x000000ff1b1b7812 */ /* 0x000fe200078ec0ff */
[----:B------:R-:W-:Y:S01]  /*5cb0*/  FFMA R2, R39, R109, R2 ;  /* 0x0000006d27027223 */ /* 0x000fe20000000002 */
[----:B------:R-:W-:Y:S01]  /*5cc0*/  LOP3.LUT R23, R88, 0xff, RZ, 0xc0, !PT ;  /* 0x000000ff58177812 */ /* 0x000fe200078ec0ff */
[----:B------:R-:W-:Y:S01]  /*5cd0*/  HADD2.F32 R39, -RZ, R35.H0_H0 ;  /* 0x20000023ff277230 */ /* 0x000fe20000004100 */
[----:B------:R-:W-:Y:S01]  /*5ce0*/  F2FP.F16.E4M3.UNPACK_B R27, R27 ;  /* 0x0000001bff1b723e */ /* 0x000fe200020006ff */
[----:B------:R-:W-:Y:S01]  /*5cf0*/  FFMA R85, R85, R109, R94 ;  /* 0x0000006d55557223 */ /* 0x000fe2000000005e */
[----:B------:R-:W-:-:S02]  /*5d00*/  F2FP.F16.E4M3.UNPACK_B R23, R23 ;  /* 0x00000017ff17723e */ /* 0x000fc400020006ff */
[--C-:B------:R-:W-:Y:S01]  /*5d10*/  SHF.R.U32.HI R58, RZ, 0x10, R63.reuse ;  /* 0x00000010ff3a7819 */ /* 0x100fe2000001163f */
[-C--:B------:R-:W-:Y:S01]  /*5d20*/  FFMA R96, R39, R109.reuse, R96 ;  /* 0x0000006d27607223 */ /* 0x080fe20000000060 */
[----:B------:R-:W-:Y:S01]  /*5d30*/  HADD2.F32 R27, -RZ, R27.H0_H0 ;  /* 0x2000001bff1b7230 */ /* 0x000fe20000004100 */
[--C-:B------:R-:W-:Y:S01]  /*5d40*/  SHF.R.U32.HI R60, RZ, 0x8, R63.reuse ;  /* 0x00000008ff3c7819 */ /* 0x100fe2000001163f */
[----:B------:R-:W-:Y:S01]  /*5d50*/  HADD2.F32 R23, -RZ, R23.H0_H0 ;  /* 0x20000017ff177230 */ /* 0x000fe20000004100 */
[----:B------:R-:W-:Y:S02]  /*5d60*/  LOP3.LUT R39, R58, 0xff, RZ, 0xc0, !PT ;  /* 0x000000ff3a277812 */ /* 0x000fe400078ec0ff */
[-C--:B------:R-:W-:Y:S01]  /*5d70*/  FFMA R44, R27, R109.reuse, R44 ;  /* 0x0000006d1b2c7223 */ /* 0x080fe2000000002c */
[----:B------:R-:W-:Y:S01]  /*5d80*/  LOP3.LUT R87, R46, 0x1f, RZ, 0xc0, !PT ;  /* 0x0000001f2e577812 */ /* 0x000fe200078ec0ff */
[----:B------:R-:W-:Y:S01]  /*5d90*/  FFMA R23, R23, R109, R86 ;  /* 0x0000006d17177223 */ /* 0x000fe20000000056 */
[----:B------:R-:W-:Y:S01]  /*5da0*/  F2FP.F16.E4M3.UNPACK_B R39, R39 ;  /* 0x00000027ff27723e */ /* 0x000fe200020006ff */
[----:B------:R-:W-:Y:S01]  /*5db0*/  IMAD.SHL.U32 R46, R63, 0x1000000, RZ ;  /* 0x010000003f2e7824 */ /* 0x000fe200078e00ff */
[----:B------:R-:W-:Y:S01]  /*5dc0*/  LOP3.LUT R27, R60, 0xff, RZ, 0xc0, !PT ;  /* 0x000000ff3c1b7812 */ /* 0x000fe200078ec0ff */
[----:B------:R-:W0:Y:S01]  /*5dd0*/  SHFL.IDX PT, R96, R96, R87, 0x1f ;  /* 0x00001f5760607589 */ /* 0x000e2200000e0000 */
[----:B------:R-:W-:Y:S01]  /*5de0*/  SHF.R.U64 R62, R62, 0x18, R63 ;  /* 0x000000183e3e7819 */ /* 0x000fe2000000123f */
[----:B------:R-:W-:Y:S01]  /*5df0*/  HADD2.F32 R39, -RZ, R39.H0_H0 ;  /* 0x20000027ff277230 */ /* 0x000fe20000004100 */
[----:B------:R-:W-:Y:S01]  /*5e00*/  F2FP.F16.E4M3.UNPACK_B R27, R27 ;  /* 0x0000001bff1b723e */ /* 0x000fe200020006ff */
[----:B------:R-:W-:Y:S01]  /*5e10*/  SHFL.IDX PT, R23, R23, R87, 0x1f ;  /* 0x00001f5717177589 */ /* 0x000fe200000e0000 */
[C---:B------:R-:W-:Y:S01]  /*5e20*/  LOP3.LUT R35, R62.reuse, 0xff, RZ, 0xc0, !PT ;  /* 0x000000ff3e237812 */ /* 0x040fe200078ec0ff */
[----:B------:R-:W-:-:S02]  /*5e30*/  IMAD.SHL.U32 R62, R62, 0x1000000, RZ ;  /* 0x010000003e3e7824 */ /* 0x000fc400078e00ff */
[----:B------:R-:W-:Y:S01]  /*5e40*/  FFMA R2, R39, R109, R2 ;  /* 0x0000006d27027223 */ /* 0x000fe20000000002 */
[----:B------:R-:W1:Y:S01]  /*5e50*/  SHFL.IDX PT, R44, R44, R87, 0x1f ;  /* 0x00001f572c2c7589 */ /* 0x000e6200000e0000 */
[----:B------:R-:W-:Y:S01]  /*5e60*/  HADD2.F32 R27, -RZ, R27.H0_H0 ;  /* 0x2000001bff1b7230 */ /* 0x000fe20000004100 */
[----:B------:R-:W-:Y:S01]  /*5e70*/  F2FP.F16.E4M3.UNPACK_B R35, R35 ;  /* 0x00000023ff23723e */ /* 0x000fe200020006ff */
[----:B------:R-:W-:Y:S01]  /*5e80*/  IMAD.SHL.U32 R39, R60, 0x1000000, RZ ;  /* 0x010000003c277824 */ /* 0x000fe200078e00ff */
[----:B------:R2:W3:Y:S01]  /*5e90*/  SHFL.IDX PT, R54, R41, R87, 0x1f ;  /* 0x00001f5729367589 */ /* 0x0004e200000e0000 */
[----:B------:R-:W-:Y:S01]  /*5ea0*/  LOP3.LUT R64, R64, 0xff0000, R61, 0xf8, !PT ;  /* 0x00ff000040407812 */ /* 0x000fe200078ef83d */
[----:B------:R-:W-:Y:S01]  /*5eb0*/  FFMA R0, R27, R109, R0 ;  /* 0x0000006d1b007223 */ /* 0x000fe20000000000 */
[----:B------:R-:W-:Y:S01]  /*5ec0*/  IMAD.SHL.U32 R27, R58, 0x1000000, RZ ;  /* 0x010000003a1b7824 */ /* 0x000fe200078e00ff */
[----:B------:R-:W3:Y:S01]  /*5ed0*/  SHFL.IDX PT, R2, R2, R87, 0x1f ;  /* 0x00001f5702027589 */ /* 0x000ee200000e0000 */
[----:B------:R-:W-:Y:S01]  /*5ee0*/  HADD2.F32 R35, -RZ, R35.H0_H0 ;  /* 0x20000023ff237230 */ /* 0x000fe20000004100 */
[----:B------:R-:W-:-:S02]  /*5ef0*/  LOP3.LUT R39, R32, R39, RZ, 0xfc, !PT ;  /* 0x0000002720277212 */ /* 0x000fc400078efcff */
[----:B------:R4:W3:Y:S01]  /*5f00*/  SHFL.IDX PT, R58, R0, R87, 0x1f ;  /* 0x00001f57003a7589 */ /* 0x0008e200000e0000 */
[----:B--2---:R-:W-:Y:S01]  /*5f10*/  LOP3.LUT R41, R37, R46, RZ, 0xfc, !PT ;  /* 0x0000002e25297212 */ /* 0x004fe200078efcff */
[----:B------:R-:W-:Y:S02]  /*5f20*/  FADD R46, RZ, R79 ;  /* 0x0000004fff2e7221 */ /* 0x000fe40000000000 */
[----:B------:R-:W2:Y:S01]  /*5f30*/  SHFL.IDX PT, R85, R85, R87, 0x1f ;  /* 0x00001f5755557589 */ /* 0x000ea200000e0000 */
[----:B------:R-:W-:Y:S01]  /*5f40*/  FADD R79, RZ, R74 ;  /* 0x0000004aff4f7221 */ /* 0x000fe20000000000 */
[----:B------:R-:W-:Y:S01]  /*5f50*/  LOP3.LUT R37, R3, R62, RZ, 0xfc, !PT ;  /* 0x0000003e03257212 */ /* 0x000fe200078efcff */
[----:B------:R-:W-:Y:S01]  /*5f60*/  FADD R3, RZ, R78 ;  /* 0x0000004eff037221 */ /* 0x000fe20000000000 */
[----:B------:R-:W-:Y:S01]  /*5f70*/  FFMA R92, R35, R109, R92 ;  /* 0x0000006d235c7223 */ /* 0x000fe2000000005c */
[----:B0-----:R-:W-:Y:S01]  /*5f80*/  FADD R74, R96, R79 ;  /* 0x0000004f604a7221 */ /* 0x001fe20000000000 */
[----:B----4-:R-:W-:Y:S01]  /*5f90*/  FADD R0, RZ, R81 ;  /* 0x00000051ff007221 */ /* 0x010fe20000000000 */
[----:B------:R-:W-:Y:S01]  /*5fa0*/  LOP3.LUT R35, R64, R27, RZ, 0xfc, !PT ;  /* 0x0000001b40237212 */ /* 0x000fe200078efcff */
[----:B-1----:R-:W-:Y:S01]  /*5fb0*/  FADD R78, R44, R3 ;  /* 0x000000032c4e7221 */ /* 0x002fe20000000000 */
[----:B------:R-:W-:Y:S01]  /*5fc0*/  FADD R3, RZ, R75 ;  /* 0x0000004bff037221 */ /* 0x000fe20000000000 */
[----:B------:R-:W-:Y:S01]  /*5fd0*/  FADD R79, R23, R0 ;  /* 0x00000000174f7221 */ /* 0x000fe20000000000 */
[----:B------:R-:W-:Y:S01]  /*5fe0*/  VIADD R0, R80, 0x1d ;  /* 0x0000001d50007836 */ /* 0x000fe20000000000 */
[----:B------:R-:W-:Y:S01]  /*5ff0*/  IADD3 R75, P0, R65, R130, RZ ;  /* 0x00000082414b7210 */ /* 0x000fe20007f1e0ff */
[----:B------:R-:W0:Y:S01]  /*6000*/  SHFL.IDX PT, R92, R92, R87, 0x1f ;  /* 0x00001f575c5c7589 */ /* 0x000e2200000e0000 */
[----:B---3--:R-:W-:Y:S01]  /*6010*/  FADD R54, R54, R77 ;  /* 0x0000004d36367221 */ /* 0x008fe20000000000 */
[----:B------:R-:W-:Y:S01]  /*6020*/  IMAD.SHL.U32 R64, R88, 0x1000000, RZ ;  /* 0x0100000058407824 */ /* 0x000fe200078e00ff */
[----:B------:R-:W-:Y:S01]  /*6030*/  LOP3.LUT R65, R0, 0x1f, RZ, 0xc0, !PT ;  /* 0x0000001f00417812 */ /* 0x000fe200078ec0ff */
[----:B------:R-:W-:Y:S01]  /*6040*/  FADD R91, R2, R91 ;  /* 0x0000005b025b7221 */ /* 0x000fe20000000000 */
[----:B------:R-:W-:-:S02]  /*6050*/  IMAD.X R76, R76, 0x1, R15, P0 ;  /* 0x000000014c4c7824 */ /* 0x000fc400000e060f */
[----:B------:R-:W-:Y:S01]  /*6060*/  FADD R81, RZ, R84 ;  /* 0x00000054ff517221 */ /* 0x000fe20000000000 */
[C---:B------:R-:W-:Y:S01]  /*6070*/  IADD3 R2, P5, R65.reuse, R75, RZ ;  /* 0x0000004b41027210 */ /* 0x040fe20007fbe0ff */
[----:B------:R-:W-:Y:S01]  /*6080*/  FADD R83, R58, R3 ;  /* 0x000000033a537221 */ /* 0x000fe20000000000 */
[-C--:B------:R-:W-:Y:S01]  /*6090*/  ISETP.LT.U32.AND P6, PT, R65, R104.reuse, PT ;  /* 0x000000684100720c */ /* 0x080fe20003fc1070 */
[----:B--2---:R-:W-:Y:S02]  /*60a0*/  FADD R77, R85, R46 ;  /* 0x0000002e554d7221 */ /* 0x004fe40000000000 */
[----:B------:R-:W-:Y:S01]  /*60b0*/  IMAD.X R3, RZ, RZ, R76, P5 ;  /* 0x000000ffff037224 */ /* 0x000fe200028e064c */
[----:B------:R-:W-:Y:S02]  /*60c0*/  ISETP.LT.U32.AND P5, PT, R65, R104, PT ;  /* 0x000000684100720c */ /* 0x000fe40003fa1070 */
[----:B------:R-:W-:Y:S02]  /*60d0*/  P2R R58, PR, RZ, 0x40 ;  /* 0x00000040ff3a7803 */ /* 0x000fe40000000000 */
[----:B------:R-:W-:-:S02]  /*60e0*/  P2R R46, PR, RZ, 0x20 ;  /* 0x00000020ff2e7803 */ /* 0x000fc40000000000 */
[CC--:B------:R-:W-:Y:S02]  /*60f0*/  ISETP.LT.U32.AND P5, PT, R65.reuse, R104.reuse, PT ;  /* 0x000000684100720c */ /* 0x0c0fe40003fa1070 */
[----:B------:R-:W-:Y:S02]  /*6100*/  ISETP.LT.U32.AND P6, PT, R65, R104, PT ;  /* 0x000000684100720c */ /* 0x000fe40003fc1070 */
[----:B------:R-:W-:Y:S01]  /*6110*/  LOP3.LUT R27, R89, R64, RZ, 0xfc, !PT ;  /* 0x00000040591b7212 */ /* 0x000fe200078efcff */
[----:B0-----:R-:W-:Y:S01]  /*6120*/  FADD R81, R92, R81 ;  /* 0x000000515c517221 */ /* 0x001fe20000000000 */
[CC--:B------:R-:W-:Y:S02]  /*6130*/  ISETP.LT.U32.AND P3, PT, R65.reuse, R104.reuse, PT ;  /* 0x000000684100720c */ /* 0x0c0fe40003f61070 */
[CC--:B------:R-:W-:Y:S02]  /*6140*/  ISETP.LT.U32.AND P2, PT, R65.reuse, R104.reuse, PT ;  /* 0x000000684100720c */ /* 0x0c0fe40003f41070 */
[----:B------:R-:W-:-:S02]  /*6150*/  ISETP.LT.U32.AND P1, PT, R65, R104, PT ;  /* 0x000000684100720c */ /* 0x000fc40003f21070 */
[----:B------:R-:W-:Y:S02]  /*6160*/  ISETP.LT.U32.AND P0, PT, R65, R104, PT ;  /* 0x000000684100720c */ /* 0x000fe40003f01070 */
[----:B------:R-:W-:Y:S02]  /*6170*/  LOP3.LUT R23, R42, 0xff000000, R63, 0xf8, !PT ;  /* 0xff0000002a177812 */ /* 0x000fe400078ef83f */
[----:B------:R-:W-:Y:S01]  /*6180*/  P2R R0, PR, RZ, 0x40 ;  /* 0x00000040ff007803 */ /* 0x000fe20000000000 */
[----:B------:R-:W-:Y:S08]  /*6190*/  @!P4 BRA P5, `(.L_x_84) ;  /* 0x000000000044c947 */ /* 0x000ff00002800000 */
        /* <DEDUP_REMOVED lines=17> */
.L_x_84:
[----:B------:R-:W-:-:S05]  /*62b0*/  IADD3 R0, P5, R2, R130, RZ ;  /* 0x0000008202007210 */ /* 0x000fca0007fbe0ff */
[----:B------:R-:W-:Y:S01]  /*62c0*/  IMAD.X R33, R3, 0x1, R15, P5 ;  /* 0x0000000103217824 */ /* 0x000fe200028e060f */
[----:B------:R-:W-:-:S04]  /*62d0*/  LEA R100, P5, R0, R133, 0x3 ;  /* 0x0000008500647211 */ /* 0x000fc800078a18ff */
[----:B------:R-:W-:-:S06]  /*62e0*/  LEA.HI.X R101, R0, R132, R33, 0x3, P5 ;  /* 0x0000008400657211 */ /* 0x000fcc00028f1c21 */
[----:B------:R-:W5:Y:S03]  /*62f0*/  LDG.E.64 R100, desc[UR10][R100.64] ;  /* 0x0000000a64647981 */ /* 0x000f66000c1e1b00 */
.L_x_85:
[----:B------:R-:W-:Y:S05]  /*6300*/  BSYNC B0 ;  /* 0x0000000000007941 */ /* 0x000fea0003800000 */
.L_x_83:
        /* <DEDUP_REMOVED lines=19> */
.L_x_87:
[----:B------:R-:W-:Y:S02]  /*6440*/  IMAD R43, R90, 0x9, RZ ;  /* 0x000000095a2b7824 */ /* 0x000fe400078e02ff */
[----:B------:R-:W-:-:S04]  /*6450*/  IMAD.WIDE.U32 R32, R131, 0x9, R2 ;  /* 0x0000000983207825 */ /* 0x000fc800078e0002 */
[----:B------:R-:W-:Y:S01]  /*6460*/  IMAD.IADD R33, R43, 0x1, R33 ;  /* 0x000000012b217824 */ /* 0x000fe200078e0221 */
[----:B------:R-:W-:-:S04]  /*6470*/  LEA R98, P5, R32, R133, 0x3 ;  /* 0x0000008520627211 */ /* 0x000fc800078a18ff */
[----:B------:R-:W-:-:S06]  /*6480*/  LEA.HI.X R99, R32, R132, R33, 0x3, P5 ;  /* 0x0000008420637211 */ /* 0x000fcc00028f1c21 */
[----:B------:R-:W5:Y:S03]  /*6490*/  LDG.E.64 R98, desc[UR10][R98.64] ;  /* 0x0000000a62627981 */ /* 0x000f66000c1e1b00 */
.L_x_88:
[----:B------:R-:W-:Y:S05]  /*64a0*/  BSYNC B0 ;  /* 0x0000000000007941 */ /* 0x000fea0003800000 */
.L_x_86:
        /* <DEDUP_REMOVED lines=20> */
.L_x_90:
        /* <DEDUP_REMOVED lines=8> */
.L_x_91:
[----:B------:R-:W-:Y:S05]  /*6670*/  BSYNC B0 ;  /* 0x0000000000007941 */ /* 0x000fea0003800000 */
.L_x_89:
        /* <DEDUP_REMOVED lines=20> */
.L_x_93:
        /* <DEDUP_REMOVED lines=8> */
.L_x_94:
[----:B------:R-:W-:Y:S05]  /*6840*/  BSYNC B0 ;  /* 0x0000000000007941 */ /* 0x000fea0003800000 */
.L_x_92:
        /* <DEDUP_REMOVED lines=19> */
.L_x_96:
        /* <DEDUP_REMOVED lines=8> */
.L_x_97:
[----:B------:R-:W-:Y:S05]  /*6a00*/  BSYNC B0 ;  /* 0x0000000000007941 */ /* 0x000fea0003800000 */
.L_x_95:
        /* <DEDUP_REMOVED lines=19> */
.L_x_99:
        /* <DEDUP_REMOVED lines=8> */
.L_x_100:
[----:B------:R-:W-:Y:S05]  /*6bc0*/  BSYNC B0 ;  /* 0x0000000000007941 */ /* 0x000fea0003800000 */
.L_x_98:
        /* <DEDUP_REMOVED lines=19> */
.L_x_102:
        /* <DEDUP_REMOVED lines=8> */
.L_x_103:
[----:B------:R-:W-:Y:S05]  /*6d80*/  BSYNC B0 ;  /* 0x0000000000007941 */ /* 0x000fea0003800000 */
.L_x_101:
        /* <DEDUP_REMOVED lines=19> */
.L_x_105:
[----:B------:R-:W-:Y:S02]  /*6ec0*/  IMAD R33, R90, 0xf, RZ ;  /* 0x0000000f5a217824 */ /* 0x000fe400078e02ff */
[----:B------:R-:W-:-:S04]  /*6ed0*/  IMAD.WIDE.U32 R2, R131, 0xf, R2 ;  /* 0x0000000f83027825 */ /* 0x000fc800078e0002 */
[----:B------:R-:W-:Y:S01]  /*6ee0*/  IMAD.IADD R3, R33, 0x1, R3 ;  /* 0x0000000121037824 */ /* 0x000fe200078e0203 */
[----:B------:R-:W-:-:S04]  /*6ef0*/  LEA R84, P0, R2, R133, 0x3 ;  /* 0x0000008502547211 */ /* 0x000fc800078018ff */
[----:B------:R-:W-:-:S06]  /*6f00*/  LEA.HI.X R85, R2, R132, R3, 0x3, P0 ;  /* 0x0000008402557211 */ /* 0x000fcc00000f1c03 */
[----:B------:R-:W5:Y:S03]  /*6f10*/  LDG.E.64 R84, desc[UR10][R84.64] ;  /* 0x0000000a54547981 */ /* 0x000f66000c1e1b00 */
.L_x_106:
[----:B------:R-:W-:Y:S05]  /*6f20*/  BSYNC B0 ;  /* 0x0000000000007941 */ /* 0x000fea0003800000 */
.L_x_104:
[----:B-----5:R-:W-:Y:S01]  /*6f30*/  SHF.R.U32.HI R43, RZ, 0x18, R53 ;  /* 0x00000018ff2b7819 */ /* 0x020fe20000011635 */
[----:B------:R-:W-:Y:S01]  /*6f40*/  IMAD.U32 R47, R72, 0x10000, RZ ;  /* 0x00010000482f7824 */ /* 0x000fe200078e00ff */
[----:B------:R-:W-:Y:S01]  /*6f50*/  SHF.R.U32.HI R111, RZ, 0x18, R73 ;  /* 0x00000018ff6f7819 */ /* 0x000fe20000011649 */
[----:B------:R-:W-:Y:S01]  /*6f60*/  VIADD R0, R82, 0x4 ;  /* 0x0000000452007836 */ /* 0x000fe20000000000 */
[----:B------:R-:W-:Y:S01]  /*6f70*/  SHF.R.U32.HI R58, RZ, 0x18, R49 ;  /* 0x00000018ff3a7819 */ /* 0x000fe20000011631 */
[----:B------:R-:W-:Y:S01]  /*6f80*/  IMAD.SHL.U32 R113, R72, 0x100, RZ ;  /* 0x0000010048717824 */ /* 0x000fe200078e00ff */
[C---:B------:R-:W-:Y:S01]  /*6f90*/  LOP3.LUT R63, R52.reuse, 0xff, RZ, 0xc0, !PT ;  /* 0x000000ff343f7812 */ /* 0x040fe200078ec0ff */
[----:B------:R-:W-:Y:S01]  /*6fa0*/  IMAD.U32 R33, R111, 0x10000, RZ ;  /* 0x000100006f217824 */ /* 0x000fe200078e00ff */
[----:B------:R-:W-:Y:S01]  /*6fb0*/  SHF.R.U64 R118, R52, 0x10, R53 ;  /* 0x0000001034767819 */ /* 0x000fe20000001235 */
[----:B------:R-:W-:Y:S01]  /*6fc0*/  IMAD.SHL.U32 R32, R58, 0x1000000, RZ ;  /* 0x010000003a207824 */ /* 0x000fe200078e00ff */
[----:B------:R-:W-:Y:S01]  /*6fd0*/  SHF.R.U32.HI R62, RZ, 0x18, R51 ;  /* 0x00000018ff3e7819 */ /* 0x000fe20000011633 */
[----:B------:R-:W-:Y:S01]  /*6fe0*/  IMAD.SHL.U32 R46, R48, 0x1000000, RZ ;  /* 0x01000000302e7824 */ /* 0x000fe200078e00ff */
[----:B------:R-:W-:Y:S01]  /*6ff0*/  SHF.L.U64.HI R42, R43, 0x8, RZ ;  /* 0x000000082b2a7819 */ /* 0x000fe200000102ff */
[----:B------:R-:W-:Y:S01]  /*7000*/  IMAD.U32 R114, R70, 0x10000, RZ ;  /* 0x0001000046727824 */ /* 0x000fe200078e00ff */
[----:B------:R-:W-:Y:S01]  /*7010*/  SHF.L.U64.HI R2, R111, 0x10, RZ ;  /* 0x000000106f027819 */ /* 0x000fe200000102ff */
[----:B------:R-:W-:Y:S01]  /*7020*/  BSSY B0, `(.L_x_107) ;  /* 0x00001bb000007945 */ /* 0x000fe20003800000 */
[----:B------:R-:W-:-:S02]  /*7030*/  SHF.L.U64.HI R103, R58, 0x18, RZ ;  /* 0x000000183a677819 */ /* 0x000fc400000102ff */
[----:B------:R-:W-:Y:S02]  /*7040*/  SHF.R.U64 R116, R52, 0x18, R53 ;  /* 0x0000001834747819 */ /* 0x000fe40000001235 */
[----:B------:R-:W-:Y:S02]  /*7050*/  PRMT R44, R50, 0x6540, R63 ;  /* 0x00006540322c7816 */ /* 0x000fe4000000003f */
[----:B------:R-:W-:Y:S02]  /*7060*/  LOP3.LUT R60, R118, 0xff, RZ, 0xc0, !PT ;  /* 0x000000ff763c7812 */ /* 0x000fe400078ec0ff */
[----:B------:R-:W-:Y:S02]  /*7070*/  LOP3.LUT R124, R53, 0xff, RZ, 0xc0, !PT ;  /* 0x000000ff357c7812 */ /* 0x000fe400078ec0ff */
[----:B------:R-:W-:Y:S02]  /*7080*/  PRMT R3, R62, 0x6540, R43 ;  /* 0x000065403e037816 */ /* 0x000fe4000000002b */
[----:B------:R-:W-:-:S02]  /*7090*/  LOP3.LUT R103, R103, R42, R2, 0xfe, !PT ;  /* 0x0000002a67677212 */ /* 0x000fc400078efe02 */
[----:B------:R-:W-:Y:S02]  /*70a0*/  SHF.R.U64 R120, R50, 0x8, R51 ;  /* 0x0000000832787819 */ /* 0x000fe40000001233 */
[----:B------:R-:W-:Y:S02]  /*70b0*/  LOP3.LUT R126, R116, 0xff, RZ, 0xc0, !PT ;  /* 0x000000ff747e7812 */ /* 0x000fe400078ec0ff */
[----:B------:R-:W-:Y:S02]  /*70c0*/  LOP3.LUT R47, R44, 0xff0000, R47, 0xf8, !PT ;  /* 0x00ff00002c2f7812 */ /* 0x000fe400078ef82f */
[--C-:B------:R-:W-:Y:S02]  /*70d0*/  SHF.L.U64.HI R55, R68, 0x10, R69.reuse ;  /* 0x0000001044377819 */ /* 0x100fe40000010245 */
[----:B------:R-:W-:Y:S02]  /*70e0*/  SHF.L.U64.HI R2, R60, 0x8, RZ ;  /* 0x000000083c027819 */ /* 0x000fe400000102ff */
[----:B------:R-:W-:-:S02]  /*70f0*/  SHF.L.U64.HI R59, R68, 0x18, R69 ;  /* 0x00000018443b7819 */ /* 0x000fc40000010245 */
[----:B------:R-:W-:Y:S02]  /*7100*/  SHF.L.U64.HI R44, R124, 0x8, RZ ;  /* 0x000000087c2c7819 */ /* 0x000fe400000102ff */
[----:B------:R-:W-:Y:S02]  /*7110*/  ISETP.GE.U32.AND P4, PT, R0, R105, PT ;  /* 0x000000690000720c */ /* 0x000fe40003f86070 */
[----:B------:R-:W-:Y:S02]  /*7120*/  LOP3.LUT R32, R32, R3, R33, 0xfe, !PT ;  /* 0x0000000320207212 */ /* 0x000fe400078efe21 */
[----:B------:R-:W-:Y:S02]  /*7130*/  LOP3.LUT R3, R120, 0xff, RZ, 0xc0, !PT ;  /* 0x000000ff78037812 */ /* 0x000fe400078ec0ff */
[----:B------:R-:W-:Y:S02]  /*7140*/  SHF.L.U64.HI R115, R68, 0x8, R69 ;  /* 0x0000000844737819 */ /* 0x000fe40000010245 */
[----:B------:R-:W-:-:S02]  /*7150*/  SHF.L.U64.HI R0, R126, 0x8, RZ ;  /* 0x000000087e007819 */ /* 0x000fc400000102ff */
[----:B------:R-:W-:Y:S02]  /*7160*/  LOP3.LUT R55, R2, 0xff, R55, 0xf8, !PT ;  /* 0x000000ff02377812 */ /* 0x000fe400078ef837 */
[----:B------:R-:W-:Y:S02]  /*7170*/  SHF.L.U64.HI R2, R66, 0x8, R67 ;  /* 0x0000000842027819 */ /* 0x000fe40000010243 */
[----:B------:R-:W-:Y:S02]  /*7180*/  LOP3.LUT R59, R59, 0xff, RZ, 0xc0, !PT ;  /* 0x000000ff3b3b7812 */ /* 0x000fe400078ec0ff */
[----:B------:R-:W-:Y:S01]  /*7190*/  LOP3.LUT R61, R44, 0xff, R69, 0xf8, !PT ;  /* 0x000000ff2c3d7812 */ /* 0x000fe200078ef845 */
[----:B------:R-:W-:Y:S01]  /*71a0*/  IMAD.U32 R44, R48, 0x10000, RZ ;  /* 0x00010000302c7824 */ /* 0x000fe200078e00ff */
[----:B------:R-:W-:Y:S02]  /*71b0*/  LOP3.LUT R42, R3, 0xff00, R52, 0xf8, !PT ;  /* 0x0000ff00032a7812 */ /* 0x000fe400078ef834 */
[----:B------:R-:W-:Y:S01]  /*71c0*/  LOP3.LUT R115, R0, 0xff, R115, 0xf8, !PT ;  /* 0x000000ff00737812 */ /* 0x000fe200078ef873 */
[----:B------:R-:W-:Y:S01]  /*71d0*/  IMAD.SHL.U32 R0, R70, 0x100, RZ ;  /* 0x0000010046007824 */ /* 0x000fe200078e00ff */
[----:B------:R-:W-:-:S02]  /*71e0*/  SHF.R.U32.HI R119, RZ, 0x8, R53 ;  /* 0x00000008ff777819 */ /* 0x000fc40000011635 */
[----:B------:R-:W-:Y:S02]  /*71f0*/  SHF.L.U64.HI R63, R63, 0x8, RZ ;  /* 0x000000083f3f7819 */ /* 0x000fe400000102ff */
[----:B------:R-:W-:Y:S02]  /*7200*/  LOP3.LUT R59, R59, 0xff00, R66, 0xf8, !PT ;  /* 0x0000ff003b3b7812 */ /* 0x000fe400078ef842 */
[----:B------:R-:W-:Y:S02]  /*7210*/  LOP3.LUT R61, R61, 0xff00, R2, 0xf8, !PT ;  /* 0x0000ff003d3d7812 */ /* 0x000fe400078ef802 */
[----:B------:R-:W-:Y:S02]  /*7220*/  F2FP.F16.E4M3.UNPACK_B R2, R43 ;  /* 0x0000002bff02723e */ /* 0x000fe400020006ff */
[----:B------:R-:W-:Y:S01]  /*7230*/  LOP3.LUT R113, R42, 0xff0000, R113, 0xf8, !PT ;  /* 0x00ff00002a717812 */ /* 0x000fe200078ef871 */
[----:B------:R-:W-:Y:S01]  /*7240*/  IMAD.SHL.U32 R42, R66, 0x100, RZ ;  /* 0x00000100422a7824 */ /* 0x000fe200078e00ff */
[----:B------:R-:W-:Y:S01]  /*7250*/  LOP3.LUT R117, R119, 0xff, RZ, 0xc0, !PT ;  /* 0x000000ff77757812 */ /* 0x000fe200078ec0ff */
[----:B------:R-:W-:Y:S01]  /*7260*/  HADD2.F32 R45, -RZ, R2.H0_H0 ;  /* 0x20000002ff2d7230 */ /* 0x000fe20000004100 */
[----:B------:R-:W-:-:S02]  /*7270*/  LOP3.LUT R63, R63, 0xff, R68, 0xf8, !PT ;  /* 0x000000ff3f3f7812 */ /* 0x000fc400078ef844 */
[----:B------:R-:W-:Y:S02]  /*7280*/  LOP3.LUT R59, R59, 0xff0000, R0, 0xf8, !PT ;  /* 0x00ff00003b3b7812 */ /* 0x000fe400078ef800 */
[----:B------:R-:W-:Y:S02]  /*7290*/  SHF.R.U32.HI R33, RZ, 0x18, R67 ;  /* 0x00000018ff217819 */ /* 0x000fe40000011643 */
[----:B------:R-:W-:Y:S02]  /*72a0*/  F2FP.F16.E4M3.UNPACK_B R0, R62 ;  /* 0x0000003eff00723e */ /* 0x000fe400020006ff */
[----:B------:R-:W-:Y:S02]  /*72b0*/  SHF.R.U32.HI R102, RZ, 0x8, R69 ;  /* 0x00000008ff667819 */ /* 0x000fe40000011645 */
[----:B------:R-:W-:Y:S01]  /*72c0*/  SHF.L.U64.HI R3, R117, 0x8, RZ ;  /* 0x0000000875037819 */ /* 0x000fe200000102ff */
[----:B------:R-:W-:Y:S01]  /*72d0*/  HADD2.F32 R0, -RZ, R0.H0_H0 ;  /* 0x20000000ff007230 */ /* 0x000fe20000004100 */
[----:B------:R-:W-:-:S02]  /*72e0*/  LOP3.LUT R2, R50, 0xff, RZ, 0xc0, !PT ;  /* 0x000000ff32027812 */ /* 0x000fc400078ec0ff */
[----:B------:R-:W-:Y:S01]  /*72f0*/  LOP3.LUT R63, R63, 0xff00, R42, 0xf8, !PT ;  /* 0x0000ff003f3f7812 */ /* 0x000fe200078ef82a */
[----:B------:R-:W-:Y:S01]  /*7300*/  IMAD.SHL.U32 R42, R33, 0x100, RZ ;  /* 0x00000100212a7824 */ /* 0x000fe200078e00ff */
[----:B------:R-:W-:Y:S02]  /*7310*/  SHF.R.U32.HI R65, RZ, 0x18, R69 ;  /* 0x00000018ff417819 */ /* 0x000fe40000011645 */
[----:B------:R-:W-:Y:S02]  /*7320*/  LOP3.LUT R102, R3, 0xff, R102, 0xf8, !PT ;  /* 0x000000ff03667812 */ /* 0x000fe400078ef866 */
[----:B------:R-:W-:Y:S02]  /*7330*/  LOP3.LUT R3, R52, 0xff, RZ, 0xc0, !PT ;  /* 0x000000ff34037812 */ /* 0x000fe400078ec0ff */
[----:B------:R-:W-:Y:S02]  /*7340*/  F2FP.F16.E4M3.UNPACK_B R2, R2 ;  /* 0x00000002ff02723e */ /* 0x000fe400020006ff */
[----:B------:R-:W-:Y:S01]  /*7350*/  LOP3.LUT R103, R42, R103, R65, 0xfe, !PT ;  /* 0x000000672a677212 */ /* 0x000fe200078efe41 */
[----:B------:R-:W-:Y:S01]  /*7360*/  FFMA R42, R0, R109, RZ ;  /* 0x0000006d002a7223 */ /* 0x000fe200000000ff */
[----:B------:R-:W-:Y:S01]  /*7370*/  F2FP.F16.E4M3.UNPACK_B R3, R3 ;  /* 0x00000003ff03723e */ /* 0x000fe200020006ff */
[----:B------:R-:W-:Y:S01]  /*7380*/  HADD2.F32 R0, -RZ, R2.H0_H0 ;  /* 0x20000002ff007230 */ /* 0x000fe20000004100 */
[----:B------:R-:W-:Y:S01]  /*7390*/  SHF.R.U32.HI R43, RZ, 0x10, R69 ;  /* 0x00000010ff2b7819 */ /* 0x000fe20000011645 */
[-C--:B------:R-:W-:Y:S01]  /*73a0*/  FFMA R62, R45, R109.reuse, R42 ;  /* 0x0000006d2d3e7223 */ /* 0x080fe2000000002a */
[----:B------:R-:W-:Y:S01]  /*73b0*/  SHF.R.U64 R121, R50, 0x10, R51 ;  /* 0x0000001032797819 */ /* 0x000fe20000001233 */
[----:B------:R-:W-:Y:S01]  /*73c0*/  HADD2.F32 R3, -RZ, R3.H0_H0 ;  /* 0x20000003ff037230 */ /* 0x000fe20000004100 */
[----:B------:R-:W-:Y:S01]  /*73d0*/  LOP3.LUT R110, R43, 0xffffff00, R35, 0xf8, !PT ;  /* 0xffffff002b6e7812 */ /* 0x000fe200078ef823 */
[----:B------:R-:W-:Y:S01]  /*73e0*/  FFMA R0, R0, R109, RZ ;  /* 0x0000006d00007223 */ /* 0x000fe200000000ff */
[----:B------:R-:W-:Y:S01]  /*73f0*/  LOP3.LUT R46, R47, 0xff000000, R46, 0xf8, !PT ;  /* 0xff0000002f2e7812 */ /* 0x000fe200078ef82e */
[----:B------:R-:W-:Y:S01]  /*7400*/  IMAD.SHL.U32 R42, R48, 0x100, RZ ;  /* 0x00000100302a7824 */ /* 0x000fe200078e00ff */
[----:B------:R-:W-:-:S02]  /*7410*/  SHF.R.U32.HI R47, RZ, 0x8, R67 ;  /* 0x00000008ff2f7819 */ /* 0x000fc40000011643 */
[----:B------:R-:W-:Y:S02]  /*7420*/  LOP3.LUT R110, R110, 0xff, RZ, 0xc0, !PT ;  /* 0x000000ff6e6e7812 */ /* 0x000fe400078ec0ff */
[----:B------:R-:W-:Y:S01]  /*7430*/  PRMT R45, R121, 0x6540, R60 ;  /* 0x00006540792d7816 */ /* 0x000fe2000000003c */
[----:B------:R-:W-:Y:S01]  /*7440*/  FFMA R60, R3, R109, R0 ;  /* 0x0000006d033c7223 */ /* 0x000fe20000000000 */
[----:B------:R-:W-:Y:S02]  /*7450*/  SHF.L.U64.HI R2, R66, 0x18, R67 ;  /* 0x0000001842027819 */ /* 0x000fe40000010243 */
[----:B------:R-:W-:Y:S02]  /*7460*/  LOP3.LUT R0, R51, 0xff, RZ, 0xc0, !PT ;  /* 0x000000ff33007812 */ /* 0x000fe400078ec0ff */
[----:B------:R-:W-:Y:S02]  /*7470*/  LOP3.LUT R110, R110, 0xff00, R47, 0xf8, !PT ;  /* 0x0000ff006e6e7812 */ /* 0x000fe400078ef82f */
[----:B------:R-:W-:-:S02]  /*7480*/  LOP3.LUT R55, R55, 0xff00, R2, 0xf8, !PT ;  /* 0x0000ff0037377812 */ /* 0x000fc400078ef802 */
[----:B------:R-:W-:Y:S02]  /*7490*/  SHF.L.U64.HI R64, R66, 0x10, R67 ;  /* 0x0000001042407819 */ /* 0x000fe40000010243 */
[----:B------:R-:W-:Y:S02]  /*74a0*/  SHF.R.U64 R47, R56, 0x8, R57 ;  /* 0x00000008382f7819 */ /* 0x000fe40000001239 */
[----:B------:R-:W-:Y:S02]  /*74b0*/  LOP3.LUT R2, R53, 0xff, RZ, 0xc0, !PT ;  /* 0x000000ff35027812 */ /* 0x000fe400078ec0ff */
[----:B------:R-:W-:Y:S02]  /*74c0*/  F2FP.F16.E4M3.UNPACK_B R0, R0 ;  /* 0x00000000ff00723e */ /* 0x000fe400020006ff */
[----:B------:R-:W-:Y:S01]  /*74d0*/  LOP3.LUT R115, R115, 0xff00, R64, 0xf8, !PT ;  /* 0x0000ff0073737812 */ /* 0x000fe200078ef840 */
[----:B------:R-:W-:Y:S01]  /*74e0*/  IMAD.SHL.U32 R64, R47, 0x1000000, RZ ;  /* 0x010000002f407824 */ /* 0x000fe200078e00ff */
[----:B------:R-:W-:Y:S01]  /*74f0*/  LOP3.LUT R45, R45, 0xff0000, R72, 0xf8, !PT ;  /* 0x00ff00002d2d7812 */ /* 0x000fe200078ef848 */
[----:B------:R-:W-:Y:S01]  /*7500*/  HADD2.F32 R0, -RZ, R0.H0_H0 ;  /* 0x20000000ff007230 */ /* 0x000fe20000004100 */
[----:B------:R-:W-:-:S02]  /*7510*/  F2FP.F16.E4M3.UNPACK_B R2, R2 ;  /* 0x00000002ff02723e */ /* 0x000fc400020006ff */
[----:B------:R-:W-:Y:S02]  /*7520*/  LOP3.LUT R42, R45, 0xff000000, R42, 0xf8, !PT ;  /* 0xff0000002d2a7812 */ /* 0x000fe400078ef82a */
[----:B------:R-:W-:Y:S01]  /*7530*/  LOP3.LUT R45, R59, R64, RZ, 0xfc, !PT ;  /* 0x000000403b2d7212 */ /* 0x000fe200078efcff */
[----:B------:R-:W-:Y:S02]  /*7540*/  HADD2.F32 R3, -RZ, R2.H0_H0 ;  /* 0x20000002ff037230 */ /* 0x000fe40000004100 */
[----:B------:R-:W-:Y:S01]  /*7550*/  FFMA R0, R0, R109, RZ ;  /* 0x0000006d00007223 */ /* 0x000fe200000000ff */
[----:B------:R-:W-:Y:S02]  /*7560*/  F2FP.F16.E4M3.UNPACK_B R64, R111 ;  /* 0x0000006fff40723e */ /* 0x000fe400020006ff */
[----:B------:R-:W-:Y:S02]  /*7570*/  LOP3.LUT R2, R52, 0xffff, RZ, 0xc0, !PT ;  /* 0x0000ffff34027812 */ /* 0x000fe400078ec0ff */
[----:B------:R-:W-:Y:S01]  /*7580*/  LOP3.LUT R59, R63, 0xff0000, R114, 0xf8, !PT ;  /* 0x00ff00003f3b7812 */ /* 0x000fe200078ef872 */
[----:B------:R-:W-:Y:S01]  /*7590*/  FFMA R114, R3, R109, R0 ;  /* 0x0000006d03727223 */ /* 0x000fe20000000000 */
[----:B------:R-:W-:Y:S01]  /*75a0*/  SHF.R.U32.HI R63, RZ, 0x18, R71 ;  /* 0x00000018ff3f7819 */ /* 0x000fe20000011647 */
[----:B------:R-:W-:Y:S01]  /*75b0*/  HADD2.F32 R3, -RZ, R64.H0_H0 ;  /* 0x20000040ff037230 */ /* 0x000fe20000004100 */
[----:B------:R-:W-:-:S02]  /*75c0*/  SHF.R.U32.HI R2, RZ, 0x8, R2 ;  /* 0x00000008ff027819 */ /* 0x000fc40000011602 */
[----:B------:R-:W-:Y:S01]  /*75d0*/  LOP3.LUT R0, R120, 0xff, RZ, 0xc0, !PT ;  /* 0x000000ff78007812 */ /* 0x000fe200078ec0ff */
[----:B------:R-:W-:Y:S01]  /*75e0*/  IMAD.U32 R52, R63, 0x10000, RZ ;  /* 0x000100003f347824 */ /* 0x000fe200078e00ff */
[----:B------:R-:W-:Y:S01]  /*75f0*/  SHF.R.U64 R111, R50, 0x18, R51 ;  /* 0x00000018326f7819 */ /* 0x000fe20000001233 */
[----:B------:R-:W-:Y:S01]  /*7600*/  FFMA R120, R3, R109, R62 ;  /* 0x0000006d03787223 */ /* 0x000fe2000000003e */
[----:B------:R-:W-:Y:S02]  /*7610*/  F2FP.F16.E4M3.UNPACK_B R2, R2 ;  /* 0x00000002ff02723e */ /* 0x000fe400020006ff */
[----:B------:R-:W-:Y:S02]  /*7620*/  F2FP.F16.E4M3.UNPACK_B R0, R0 ;  /* 0x00000000ff00723e */ /* 0x000fe400020006ff */
[----:B------:R-:W-:Y:S02]  /*7630*/  LOP3.LUT R3, R111, 0xff, RZ, 0xc0, !PT ;  /* 0x000000ff6f037812 */ /* 0x000fe400078ec0ff */
[----:B------:R-:W-:Y:S01]  /*7640*/  LOP3.LUT R52, R103, R52, RZ, 0xfc, !PT ;  /* 0x0000003467347212 */ /* 0x000fe200078efcff */
[----:B------:R-:W-:Y:S01]  /*7650*/  HADD2.F32 R103, -RZ, R2.H0_H0 ;  /* 0x20000002ff677230 */ /* 0x000fe20000004100 */
[----:B------:R-:W-:Y:S01]  /*7660*/  LOP3.LUT R2, R121, 0xff, RZ, 0xc0, !PT ;  /* 0x000000ff79027812 */ /* 0x000fe200078ec0ff */
[----:B------:R-:W-:Y:S01]  /*7670*/  HADD2.F32 R0, -RZ, R0.H0_H0 ;  /* 0x20000000ff007230 */ /* 0x000fe20000004100 */
[----:B------:R-:W-:-:S02]  /*7680*/  LOP3.LUT R62, R116, 0xff, RZ, 0xc0, !PT ;  /* 0x000000ff743e7812 */ /* 0x000fc400078ec0ff */
[----:B------:R-:W-:Y:S02]  /*7690*/  LOP3.LUT R50, R118, 0xff, RZ, 0xc0, !PT ;  /* 0x000000ff76327812 */ /* 0x000fe400078ec0ff */
[----:B------:R-:W-:Y:S01]  /*76a0*/  F2FP.F16.E4M3.UNPACK_B R3, R3 ;  /* 0x00000003ff03723e */ /* 0x000fe200020006ff */
[----:B------:R-:W-:Y:S01]  /*76b0*/  FFMA R0, R0, R109, RZ ;  /* 0x0000006d00007223 */ /* 0x000fe200000000ff */
[----:B------:R-:W-:Y:S02]  /*76c0*/  LOP3.LUT R64, R72, 0xff, RZ, 0xc0, !PT ;  /* 0x000000ff48407812 */ /* 0x000fe400078ec0ff */
[----:B------:R-:W-:Y:S01]  /*76d0*/  F2FP.F16.E4M3.UNPACK_B R2, R2 ;  /* 0x00000002ff02723e */ /* 0x000fe200020006ff */
[----:B------:R-:W-:Y:S01]  /*76e0*/  HADD2.F32 R3, -RZ, R3.H0_H0 ;  /* 0x20000003ff037230 */ /* 0x000fe20000004100 */
[----:B------:R-:W-:Y:S02]  /*76f0*/  F2FP.F16.E4M3.UNPACK_B R62, R62 ;  /* 0x0000003eff3e723e */ /* 0x000fe400020006ff */
[----:B------:R-:W-:Y:S01]  /*7700*/  F2FP.F16.E4M3.UNPACK_B R50, R50 ;  /* 0x00000032ff32723e */ /* 0x000fe200020006ff */
[----:B------:R-:W-:Y:S01]  /*7710*/  HADD2.F32 R2, -RZ, R2.H0_H0 ;  /* 0x20000002ff027230 */ /* 0x000fe20000004100 */
[----:B------:R-:W-:-:S02]  /*7720*/  F2FP.F16.E4M3.UNPACK_B R64, R64 ;  /* 0x00000040ff40723e */ /* 0x000fc400020006ff */
[----:B------:R-:W-:Y:S01]  /*7730*/  LOP3.LUT R44, R113, 0xff000000, R44, 0xf8, !PT ;  /* 0xff000000712c7812 */ /* 0x000fe200078ef82c */
[----:B------:R-:W-:Y:S01]  /*7740*/  HADD2.F32 R113, -RZ, R62.H0_H0 ;  /* 0x2000003eff717230 */ /* 0x000fe20000004100 */
[----:B------:R-:W-:Y:S01]  /*7750*/  PRMT R126, R111, 0x6540, R126 ;  /* 0x000065406f7e7816 */ /* 0x000fe2000000007e */
[----:B------:R-:W-:Y:S01]  /*7760*/  HADD2.F32 R111, -RZ, R50.H0_H0 ;  /* 0x20000032ff6f7230 */ /* 0x000fe20000004100 */
[----:B------:R-:W-:Y:S01]  /*7770*/  SHF.L.U64.HI R112, R70, 0x10, R71 ;  /* 0x0000001046707819 */ /* 0x000fe20000010247 */
[-C--:B------:R-:W-:Y:S01]  /*7780*/  FFMA R50, R3, R109.reuse, RZ ;  /* 0x0000006d03327223 */ /* 0x080fe200000000ff */
[-C--:B------:R-:W-:Y:S01]  /*7790*/  FFMA R62, R103, R109.reuse, R0 ;  /* 0x0000006d673e7223 */ /* 0x080fe20000000000 */
[----:B------:R-:W-:Y:S01]  /*77a0*/  HADD2.F32 R3, -RZ, R64.H0_H0 ;  /* 0x20000040ff037230 */ /* 0x000fe20000004100 */
[----:B------:R-:W-:Y:S01]  /*77b0*/  SHF.R.U32.HI R0, RZ, 0x8, R51 ;  /* 0x00000008ff007819 */ /* 0x000fe20000011633 */
[-C--:B------:R-:W-:Y:S01]  /*77c0*/  FFMA R2, R2, R109.reuse, RZ ;  /* 0x0000006d02027223 */ /* 0x080fe200000000ff */
[----:B------:R-:W-:Y:S01]  /*77d0*/  LOP3.LUT R61, R61, 0xff0000, R112, 0xf8, !PT ;  /* 0x00ff00003d3d7812 */ /* 0x000fe200078ef870 */
[-C--:B------:R-:W-:Y:S01]  /*77e0*/  FFMA R112, R113, R109.reuse, R50 ;  /* 0x0000006d71707223 */ /* 0x080fe20000000032 */
[C---:B------:R-:W-:Y:S01]  /*77f0*/  PRMT R117, R0.reuse, 0x6540, R117 ;  /* 0x0000654000757816 */ /* 0x040fe20000000075 */
[-C--:B------:R-:W-:Y:S01]  /*7800*/  FFMA R116, R3, R109.reuse, R60 ;  /* 0x0000006d03747223 */ /* 0x080fe2000000003c */
[----:B------:R-:W-:Y:S01]  /*7810*/  LOP3.LUT R50, R73, 0xff, RZ, 0xc0, !PT ;  /* 0x000000ff49327812 */ /* 0x000fe200078ec0ff */
[----:B------:R-:W-:Y:S01]  /*7820*/  FFMA R64, R111, R109, R2 ;  /* 0x0000006d6f407223 */ /* 0x000fe20000000002 */
[----:B------:R-:W-:-:S02]  /*7830*/  LOP3.LUT R0, R0, 0xff, RZ, 0xc0, !PT ;  /* 0x000000ff00007812 */ /* 0x000fc400078ec0ff */
[----:B------:R-:W-:Y:S02]  /*7840*/  LOP3.LUT R3, R119, 0xff, RZ, 0xc0, !PT ;  /* 0x000000ff77037812 */ /* 0x000fe400078ec0ff */
[----:B------:R-:W-:Y:S02]  /*7850*/  SHF.R.U32.HI R111, RZ, 0x10, R51 ;  /* 0x00000010ff6f7819 */ /* 0x000fe40000011633 */
[----:B------:R-:W-:Y:S02]  /*7860*/  F2FP.F16.E4M3.UNPACK_B R0, R0 ;  /* 0x00000000ff00723e */ /* 0x000fe400020006ff */
[----:B------:R-:W-:Y:S02]  /*7870*/  F2FP.F16.E4M3.UNPACK_B R60, R50 ;  /* 0x00000032ff3c723e */ /* 0x000fe400020006ff */
[----:B------:R-:W-:Y:S01]  /*7880*/  F2FP.F16.E4M3.UNPACK_B R50, R3 ;  /* 0x00000003ff32723e */ /* 0x000fe200020006ff */
[----:B------:R-:W-:Y:S01]  /*7890*/  HADD2.F32 R0, -RZ, R0.H0_H0 ;  /* 0x20000000ff007230 */ /* 0x000fe20000004100 */
[----:B------:R-:W-:-:S02]  /*78a0*/  SHF.R.U32.HI R103, RZ, 0x10, R53 ;  /* 0x00000010ff677819 */ /* 0x000fc40000011635 */
[C---:B------:R-:W-:Y:S02]  /*78b0*/  LOP3.LUT R3, R111.reuse, 0xff, RZ, 0xc0, !PT ;  /* 0x000000ff6f037812 */ /* 0x040fe400078ec0ff */
[----:B------:R-:W-:Y:S01]  /*78c0*/  LOP3.LUT R122, R111, 0xff, RZ, 0xc0, !PT ;  /* 0x000000ff6f7a7812 */ /* 0x000fe200078ec0ff */
[----:B------:R-:W-:Y:S01]  /*78d0*/  HADD2.F32 R111, -RZ, R60.H0_H0 ;  /* 0x2000003cff6f7230 */ /* 0x000fe20000004100 */
[----:B------:R-:W-:Y:S01]  /*78e0*/  LOP3.LUT R60, R103, 0xff, RZ, 0xc0, !PT ;  /* 0x000000ff673c7812 */ /* 0x000fe200078ec0ff */
[----:B------:R-:W-:Y:S01]  /*78f0*/  HADD2.F32 R103, -RZ, R50.H0_H0 ;  /* 0x20000032ff677230 */ /* 0x000fe20000004100 */
[----:B------:R-:W-:Y:S01]  /*7900*/  F2FP.F16.E4M3.UNPACK_B R3, R3 ;  /* 0x00000003ff03723e */ /* 0x000fe200020006ff */
[-C--:B------:R-:W-:Y:S01]  /*7910*/  FFMA R50, R0, R109.reuse, RZ ;  /* 0x0000006d00327223 */ /* 0x080fe200000000ff */
[----:B------:R-:W-:Y:S01]  /*7920*/  F2FP.F16.E4M3.UNPACK_B R60, R60 ;  /* 0x0000003cff3c723e */ /* 0x000fe200020006ff */
[----:B------:R-:W-:Y:S01]  /*7930*/  FFMA R118, R111, R109, R114 ;  /* 0x0000006d6f767223 */ /* 0x000fe20000000072 */
[----:B------:R-:W-:Y:S01]  /*7940*/  SHF.R.U64 R111, R72, 0x8, R73 ;  /* 0x00000008486f7819 */ /* 0x000fe20000001249 */
[----:B------:R-:W-:-:S02]  /*7950*/  HADD2.F32 R0, -RZ, R3.H0_H0 ;  /* 0x20000003ff007230 */ /* 0x000fc40000004100 */
[-C--:B------:R-:W-:Y:S01]  /*7960*/  FFMA R50, R103, R109.reuse, R50 ;  /* 0x0000006d67327223 */ /* 0x080fe20000000032 */
[----:B------:R-:W-:Y:S01]  /*7970*/  HADD2.F32 R3, -RZ, R60.H0_H0 ;  /* 0x2000003cff037230 */ /* 0x000fe20000004100 */
[----:B------:R-:W-:Y:S01]  /*7980*/  LOP3.LUT R60, R111, 0xff, RZ, 0xc0, !PT ;  /* 0x000000ff6f3c7812 */ /* 0x000fe200078ec0ff */
[-C--:B------:R-:W-:Y:S01]  /*7990*/  FFMA R0, R0, R109.reuse, RZ ;  /* 0x0000006d00007223 */ /* 0x080fe200000000ff */
[----:B------:R-:W-:Y:S02]  /*79a0*/  SHF.R.U64 R103, R72, 0x10, R73 ;  /* 0x0000001048677819 */ /* 0x000fe40000001249 */
[----:B------:R-:W-:Y:S01]  /*79b0*/  PRMT R114, R51, 0x6540, R124 ;  /* 0x0000654033727816 */ /* 0x000fe2000000007c */
[----:B------:R-:W-:Y:S01]  /*79c0*/  FFMA R0, R3, R109, R0 ;  /* 0x0000006d03007223 */ /* 0x000fe20000000000 */
[----:B------:R-:W-:Y:S02]  /*79d0*/  F2FP.F16.E4M3.UNPACK_B R3, R58 ;  /* 0x0000003aff03723e */ /* 0x000fe400020006ff */
[----:B------:R-:W-:-:S02]  /*79e0*/  F2FP.F16.E4M3.UNPACK_B R60, R60 ;  /* 0x0000003cff3c723e */ /* 0x000fc400020006ff */
[----:B------:R-:W-:Y:S02]  /*79f0*/  LOP3.LUT R113, R114, 0xff0000, R103, 0xf8, !PT ;  /* 0x00ff000072717812 */ /* 0x000fe400078ef867 */
[----:B------:R-:W-:Y:S01]  /*7a00*/  LOP3.LUT R58, R103, 0xff, RZ, 0xc0, !PT ;  /* 0x000000ff673a7812 */ /* 0x000fe200078ec0ff */
[----:B------:R-:W-:Y:S01]  /*7a10*/  HADD2.F32 R103, -RZ, R3.H0_H0 ;  /* 0x20000003ff677230 */ /* 0x000fe20000004100 */
[--C-:B------:R-:W-:Y:S01]  /*7a20*/  SHF.R.U64 R72, R72, 0x18, R73.reuse ;  /* 0x0000001848487819 */ /* 0x100fe20000001249 */
[----:B------:R-:W-:Y:S01]  /*7a30*/  HADD2.F32 R3, -RZ, R60.H0_H0 ;  /* 0x2000003cff037230 */ /* 0x000fe20000004100 */
[----:B------:R-:W-:Y:S02]  /*7a40*/  F2FP.F16.E4M3.UNPACK_B R58, R58 ;  /* 0x0000003aff3a723e */ /* 0x000fe400020006ff */
[----:B------:R-:W-:Y:S01]  /*7a50*/  LOP3.LUT R124, R117, 0xff0000, R72, 0xf8, !PT ;  /* 0x00ff0000757c7812 */ /* 0x000fe200078ef848 */
[-C--:B------:R-:W-:Y:S01]  /*7a60*/  FFMA R120, R103, R109.reuse, R120 ;  /* 0x0000006d67787223 */ /* 0x080fe20000000078 */
[----:B------:R-:W-:Y:S01]  /*7a70*/  LOP3.LUT R60, R72, 0xff, RZ, 0xc0, !PT ;  /* 0x000000ff483c7812 */ /* 0x000fe200078ec0ff */
[----:B------:R-:W-:Y:S01]  /*7a80*/  FFMA R72, R3, R109, R62 ;  /* 0x0000006d03487223 */ /* 0x000fe2000000003e */
[----:B------:R-:W-:Y:S01]  /*7a90*/  LOP3.LUT R62, R48, 0xff, RZ, 0xc0, !PT ;  /* 0x000000ff303e7812 */ /* 0x000fe200078ec0ff */
[----:B------:R-:W-:Y:S01]  /*7aa0*/  HADD2.F32 R3, -RZ, R58.H0_H0 ;  /* 0x2000003aff037230 */ /* 0x000fe20000004100 */
[----:B------:R-:W-:-:S02]  /*7ab0*/  SHF.R.U32.HI R58, RZ, 0x8, R73 ;  /* 0x00000008ff3a7819 */ /* 0x000fc40000011649 */
[----:B------:R-:W-:Y:S02]  /*7ac0*/  F2FP.F16.E4M3.UNPACK_B R62, R62 ;  /* 0x0000003eff3e723e */ /* 0x000fe400020006ff */
[----:B------:R-:W-:Y:S01]  /*7ad0*/  SHF.L.U64.HI R2, R70, 0x18, R71 ;  /* 0x0000001846027819 */ /* 0x000fe20000010247 */
[-C--:B------:R-:W-:Y:S01]  /*7ae0*/  FFMA R114, R3, R109.reuse, R64 ;  /* 0x0000006d03727223 */ /* 0x080fe20000000040 */
[----:B------:R-:W-:Y:S01]  /*7af0*/  F2FP.F16.E4M3.UNPACK_B R60, R60 ;  /* 0x0000003cff3c723e */ /* 0x000fe200020006ff */
[----:B------:R-:W-:Y:S01]  /*7b00*/  HADD2.F32 R3, -RZ, R62.H0_H0 ;  /* 0x2000003eff037230 */ /* 0x000fe20000004100 */
[----:B------:R-:W-:Y:S02]  /*7b10*/  LOP3.LUT R58, R58, 0xff, RZ, 0xc0, !PT ;  /* 0x000000ff3a3a7812 */ /* 0x000fe400078ec0ff */
[----:B------:R-:W-:Y:S01]  /*7b20*/  LOP3.LUT R2, R115, 0xff0000, R2, 0xf8, !PT ;  /* 0x00ff000073027812 */ /* 0x000fe200078ef802 */
[----:B------:R-:W-:Y:S01]  /*7b30*/  HADD2.F32 R103, -RZ, R60.H0_H0 ;  /* 0x2000003cff677230 */ /* 0x000fe20000004100 */
[----:B------:R-:W-:Y:S01]  /*7b40*/  LOP3.LUT R115, R126, 0xff0000, R111, 0xf8, !PT ;  /* 0x00ff00007e737812 */ /* 0x000fe200078ef86f */
[----:B------:R-:W-:Y:S01]  /*7b50*/  FFMA R116, R3, R109, R116 ;  /* 0x0000006d03747223 */ /* 0x000fe20000000074 */
[----:B------:R-:W-:-:S02]  /*7b60*/  F2FP.F16.E4M3.UNPACK_B R58, R58 ;  /* 0x0000003aff3a723e */ /* 0x000fc400020006ff */
[----:B------:R-:W-:Y:S01]  /*7b70*/  LOP3.LUT R111, R49, 0xff, RZ, 0xc0, !PT ;  /* 0x000000ff316f7812 */ /* 0x000fe200078ec0ff */
[----:B------:R-:W-:Y:S01]  /*7b80*/  FFMA R112, R103, R109, R112 ;  /* 0x0000006d67707223 */ /* 0x000fe20000000070 */
[----:B------:R-:W-:Y:S01]  /*7b90*/  SHF.R.U64 R60, R48, 0x8, R49 ;  /* 0x00000008303c7819 */ /* 0x000fe20000001231 */
[----:B------:R-:W-:Y:S01]  /*7ba0*/  HADD2.F32 R3, -RZ, R58.H0_H0 ;  /* 0x2000003aff037230 */ /* 0x000fe20000004100 */
[----:B------:R-:W-:Y:S02]  /*7bb0*/  F2FP.F16.E4M3.UNPACK_B R111, R111 ;  /* 0x0000006fff6f723e */ /* 0x000fe400020006ff */
[----:B------:R-:W-:Y:S02]  /*7bc0*/  LOP3.LUT R64, R113, 0xff000000, R60, 0xf8, !PT ;  /* 0xff00000071407812 */ /* 0x000fe400078ef83c */
[----:B------:R-:W-:Y:S01]  /*7bd0*/  LOP3.LUT R58, R60, 0xff, RZ, 0xc0, !PT ;  /* 0x000000ff3c3a7812 */ /* 0x000fe200078ec0ff */
[----:B------:R-:W-:Y:S01]  /*7be0*/  HADD2.F32 R111, -RZ, R111.H0_H0 ;  /* 0x2000006fff6f7230 */ /* 0x000fe20000004100 */
[----:B------:R-:W-:Y:S01]  /*7bf0*/  SHF.R.U32.HI R60, RZ, 0x10, R73 ;  /* 0x00000010ff3c7819 */ /* 0x000fe20000011649 */
[----:B------:R-:W-:Y:S01]  /*7c00*/  FFMA R50, R3, R109, R50 ;  /* 0x0000006d03327223 */ /* 0x000fe20000000032 */
[----:B------:R-:W-:-:S02]  /*7c10*/  SHF.R.U64 R113, R48, 0x10, R49 ;  /* 0x0000001030717819 */ /* 0x000fc40000001231 */
[----:B------:R-:W-:Y:S01]  /*7c20*/  LOP3.LUT R3, R60, 0xff, RZ, 0xc0, !PT ;  /* 0x000000ff3c037812 */ /* 0x000fe200078ec0ff */
[----:B------:R-:W-:Y:S01]  /*7c30*/  FFMA R118, R111, R109, R118 ;  /* 0x0000006d6f767223 */ /* 0x000fe20000000076 */
[----:B------:R-:W-:Y:S02]  /*7c40*/  LOP3.LUT R62, R115, 0xff000000, R48, 0xf8, !PT ;  /* 0xff000000733e7812 */ /* 0x000fe400078ef830 */
[----:B------:R-:W-:Y:S02]  /*7c50*/  F2FP.F16.E4M3.UNPACK_B R3, R3 ;  /* 0x00000003ff03723e */ /* 0x000fe400020006ff */
[----:B------:R-:W-:Y:S02]  /*7c60*/  SHF.R.U64 R111, R48, 0x18, R49 ;  /* 0x00000018306f7819 */ /* 0x000fe40000001231 */
[----:B------:R-:W-:Y:S01]  /*7c70*/  LOP3.LUT R48, R113, 0xff, RZ, 0xc0, !PT ;  /* 0x000000ff71307812 */ /* 0x000fe200078ec0ff */
[----:B------:R-:W-:Y:S01]  /*7c80*/  HADD2.F32 R3, -RZ, R3.H0_H0 ;  /* 0x20000003ff037230 */ /* 0x000fe20000004100 */
[----:B------:R-:W-:-:S02]  /*7c90*/  LOP3.LUT R122, R122, 0xff00, R119, 0xf8, !PT ;  /* 0x0000ff007a7a7812 */ /* 0x000fc400078ef877 */
[----:B------:R-:W-:Y:S02]  /*7ca0*/  F2FP.F16.E4M3.UNPACK_B R48, R48 ;  /* 0x00000030ff30723e */ /* 0x000fe400020006ff */
[----:B------:R-:W-:Y:S01]  /*7cb0*/  F2FP.F16.E4M3.UNPACK_B R103, R58 ;  /* 0x0000003aff67723e */ /* 0x000fe200020006ff */
[-C--:B------:R-:W-:Y:S01]  /*7cc0*/  FFMA R0, R3, R109.reuse, R0 ;  /* 0x0000006d03007223 */ /* 0x080fe20000000000 */
[----:B------:R-:W-:Y:S01]  /*7cd0*/  LOP3.LUT R58, R122, 0xff0000, R73, 0xf8, !PT ;  /* 0x00ff00007a3a7812 */ /* 0x000fe200078ef849 */
[----:B------:R-:W-:Y:S01]  /*7ce0*/  HADD2.F32 R3, -RZ, R48.H0_H0 ;  /* 0x20000030ff037230 */ /* 0x000fe20000004100 */
[----:B------:R-:W-:Y:S01]  /*7cf0*/  LOP3.LUT R48, R69, 0xff, RZ, 0xc0, !PT ;  /* 0x000000ff45307812 */ /* 0x000fe200078ec0ff */
[----:B------:R-:W-:Y:S01]  /*7d00*/  HADD2.F32 R103, -RZ, R103.H0_H0 ;  /* 0x20000067ff677230 */ /* 0x000fe20000004100 */
[----:B------:R-:W-:Y:S02]  /*7d10*/  LOP3.LUT R58, R58, 0xff000000, R111, 0xf8, !PT ;  /* 0xff0000003a3a7812 */ /* 0x000fe400078ef86f */
[----:B------:R-:W-:Y:S01]  /*7d20*/  LOP3.LUT R111, R111, 0xff, RZ, 0xc0, !PT ;  /* 0x000000ff6f6f7812 */ /* 0x000fe200078ec0ff */
[-C--:B------:R-:W-:Y:S01]  /*7d30*/  FFMA R114, R3, R109.reuse, R114 ;  /* 0x0000006d03727223 */ /* 0x080fe20000000072 */
[----:B------:R-:W-:Y:S01]  /*7d40*/  SHF.R.U32.HI R3, RZ, 0x8, R49 ;  /* 0x00000008ff037819 */ /* 0x000fe20000011631 */
[----:B------:R-:W-:Y:S01]  /*7d50*/  FFMA R72, R103, R109, R72 ;  /* 0x0000006d67487223 */ /* 0x000fe20000000048 */
[----:B------:R-:W-:-:S02]  /*7d60*/  F2FP.F16.E4M3.UNPACK_B R65, R65 ;  /* 0x00000041ff41723e */ /* 0x000fc400020006ff */
[----:B------:R-:W-:Y:S02]  /*7d70*/  F2FP.F16.E4M3.UNPACK_B R48, R48 ;  /* 0x00000030ff30723e */ /* 0x000fe400020006ff */
[----:B------:R-:W-:Y:S01]  /*7d80*/  F2FP.F16.E4M3.UNPACK_B R111, R111 ;  /* 0x0000006fff6f723e */ /* 0x000fe200020006ff */
[----:B------:R-:W-:Y:S01]  /*7d90*/  HADD2.F32 R103, -RZ, R65.H0_H0 ;  /* 0x20000041ff677230 */ /* 0x000fe20000004100 */
[----:B------:R-:W-:Y:S01]  /*7da0*/  LOP3.LUT R3, R3, 0xff, RZ, 0xc0, !PT ;  /* 0x000000ff03037812 */ /* 0x000fe200078ec0ff */
[----:B------:R-:W-:Y:S01]  /*7db0*/  HADD2.F32 R65, -RZ, R48.H0_H0 ;  /* 0x20000030ff417230 */ /* 0x000fe20000004100 */
[----:B------:R-:W-:Y:S01]  /*7dc0*/  SHF.R.U32.HI R48, RZ, 0x10, R49 ;  /* 0x00000010ff307819 */ /* 0x000fe20000011631 */
[----:B------:R-:W-:Y:S01]  /*7dd0*/  HADD2.F32 R111, -RZ, R111.H0_H0 ;  /* 0x2000006fff6f7230 */ /* 0x000fe20000004100 */
[----:B------:R-:W-:Y:S01]  /*7de0*/  F2FP.F16.E4M3.UNPACK_B R3, R3 ;  /* 0x00000003ff03723e */ /* 0x000fe200020006ff */
[-C--:B------:R-:W-:Y:S01]  /*7df0*/  FFMA R120, R103, R109.reuse, R120 ;  /* 0x0000006d67787223 */ /* 0x080fe20000000078 */
[----:B------:R-:W-:Y:S01]  /*7e00*/  SHF.R.U64 R103, R68, 0x8, R69 ;  /* 0x0000000844677819 */ /* 0x000fe20000001245 */
[-C--:B------:R-:W-:Y:S01]  /*7e10*/  FFMA R118, R65, R109.reuse, R118 ;  /* 0x0000006d41767223 */ /* 0x080fe20000000076 */
[----:B------:R-:W-:Y:S01]  /*7e20*/  LOP3.LUT R48, R48, 0xff, RZ, 0xc0, !PT ;  /* 0x000000ff30307812 */ /* 0x000fe200078ec0ff */
[----:B------:R-:W-:Y:S01]  /*7e30*/  FFMA R112, R111, R109, R112 ;  /* 0x0000006d6f707223 */ /* 0x000fe20000000070 */
[----:B------:R-:W-:Y:S01]  /*7e40*/  LOP3.LUT R60, R124, 0xff000000, R113, 0xf8, !PT ;  /* 0xff0000007c3c7812 */ /* 0x000fe200078ef871 */
[----:B------:R-:W-:Y:S01]  /*7e50*/  HADD2.F32 R3, -RZ, R3.H0_H0 ;  /* 0x20000003ff037230 */ /* 0x000fe20000004100 */
[----:B------:R-:W-:-:S02]  /*7e60*/  LOP3.LUT R113, R68, 0xff, RZ, 0xc0, !PT ;  /* 0x000000ff44717812 */ /* 0x000fc400078ec0ff */
[C-C-:B------:R-:W-:Y:S02]  /*7e70*/  SHF.R.U64 R111, R68.reuse, 0x10, R69.reuse ;  /* 0x00000010446f7819 */ /* 0x140fe40000001245 */
[----:B------:R-:W-:Y:S01]  /*7e80*/  SHF.R.U64 R68, R68, 0x18, R69 ;  /* 0x0000001844447819 */ /* 0x000fe20000001245 */
[----:B------:R-:W-:Y:S01]  /*7e90*/  FFMA R50, R3, R109, R50 ;  /* 0x0000006d03327223 */ /* 0x000fe20000000032 */
[----:B------:R-:W-:Y:S02]  /*7ea0*/  LOP3.LUT R65, R103, 0xff, RZ, 0xc0, !PT ;  /* 0x000000ff67417812 */ /* 0x000fe400078ec0ff */
[----:B------:R-:W-:Y:S02]  /*7eb0*/  F2FP.F16.E4M3.UNPACK_B R48, R48 ;  /* 0x00000030ff30723e */ /* 0x000fe400020006ff */
[----:B------:R-:W-:Y:S02]  /*7ec0*/  LOP3.LUT R3, R68, 0xff, RZ, 0xc0, !PT ;  /* 0x000000ff44037812 */ /* 0x000fe400078ec0ff */
[----:B------:R-:W-:Y:S01]  /*7ed0*/  F2FP.F16.E4M3.UNPACK_B R103, R65 ;  /* 0x00000041ff67723e */ /* 0x000fe200020006ff */
[----:B------:R-:W-:Y:S01]  /*7ee0*/  HADD2.F32 R65, -RZ, R48.H0_H0 ;  /* 0x20000030ff417230 */ /* 0x000fe20000004100 */
[----:B------:R-:W-:-:S02]  /*7ef0*/  F2FP.F16.E4M3.UNPACK_B R113, R113 ;  /* 0x00000071ff71723e */ /* 0x000fc400020006ff */
[C---:B------:R-:W-:Y:S01]  /*7f00*/  LOP3.LUT R48, R66.reuse, 0xff, RZ, 0xc0, !PT ;  /* 0x000000ff42307812 */ /* 0x040fe200078ec0ff */
[----:B------:R-:W-:Y:S01]  /*7f10*/  HADD2.F32 R103, -RZ, R103.H0_H0 ;  /* 0x20000067ff677230 */ /* 0x000fe20000004100 */
[----:B------:R-:W-:Y:S01]  /*7f20*/  F2FP.F16.E4M3.UNPACK_B R3, R3 ;  /* 0x00000003ff03723e */ /* 0x000fe200020006ff */
[----:B------:R-:W-:Y:S01]  /*7f30*/  HADD2.F32 R113, -RZ, R113.H0_H0 ;  /* 0x20000071ff717230 */ /* 0x000fe20000004100 */
[----:B------:R-:W-:Y:S01]  /*7f40*/  F2FP.F16.E4M3.UNPACK_B R48, R48 ;  /* 0x00000030ff30723e */ /* 0x000fe200020006ff */
[----:B------:R-:W-:Y:S01]  /*7f50*/  FFMA R0, R65, R109, R0 ;  /* 0x0000006d41007223 */ /* 0x000fe20000000000 */
[----:B------:R-:W-:Y:S01]  /*7f60*/  F2FP.F16.E4M3.UNPACK_B R68, R33 ;  /* 0x00000021ff44723e */ /* 0x000fe200020006ff */
[----:B------:R-:W-:Y:S02]  /*7f70*/  HADD2.F32 R3, -RZ, R3.H0_H0 ;  /* 0x20000003ff037230 */ /* 0x000fe40000004100 */
[-C--:B------:R-:W-:Y:S01]  /*7f80*/  FFMA R116, R113, R109.reuse, R116 ;  /* 0x0000006d71747223 */ /* 0x080fe20000000074 */
[----:B------:R-:W-:Y:S01]  /*7f90*/  HADD2.F32 R33, -RZ, R48.H0_H0 ;  /* 0x20000030ff217230 */ /* 0x000fe20000004100 */
[----:B------:R-:W-:Y:S01]  /*7fa0*/  LOP3.LUT R43, R43, 0xff, RZ, 0xc0, !PT ;  /* 0x000000ff2b2b7812 */ /* 0x000fe200078ec0ff */
[-C--:B------:R-:W-:Y:S01]  /*7fb0*/  FFMA R72, R103, R109.reuse, R72 ;  /* 0x0000006d67487223 */ /* 0x080fe20000000048 */
[-C--:B------:R-:W-:Y:S01]  /*7fc0*/  FFMA R112, R3, R109.reuse, R112 ;  /* 0x0000006d03707223 */ /* 0x080fe20000000070 */
[----:B------:R-:W-:Y:S01]  /*7fd0*/  SHF.R.U32.HI R3, RZ, 0x8, R69 ;  /* 0x00000008ff037819 */ /* 0x000fe20000011645 */
[----:B------:R-:W-:Y:S01]  /*7fe0*/  FFMA R116, R33, R109, R116 ;  /* 0x0000006d21747223 */ /* 0x000fe20000000074 */
[----:B------:R-:W-:Y:S01]  /*7ff0*/  SHF.R.U64 R33, R66, 0x8, R67 ;  /* 0x0000000842217819 */ /* 0x000fe20000001243 */
[----:B------:R-:W-:Y:S01]  /*8000*/  HADD2.F32 R103, -RZ, R68.H0_H0 ;  /* 0x20000044ff677230 */ /* 0x000fe20000004100 */
[----:B------:R-:W-:Y:S01]  /*8010*/  LOP3.LUT R3, R3, 0xff, RZ, 0xc0, !PT ;  /* 0x000000ff03037812 */ /* 0x000fe200078ec0ff */
[----:B------:R-:W-:Y:S01]  /*8020*/  VIADD R68, R166, 0x2 ;  /* 0x00000002a6447836 */ /* 0x000fe20000000000 */
[----:B------:R-:W-:-:S02]  /*8030*/  F2FP.F16.E4M3.UNPACK_B R43, R43 ;  /* 0x0000002bff2b723e */ /* 0x000fc400020006ff */
[----:B------:R-:W-:Y:S01]  /*8040*/  SHF.R.U64 R48, R66, 0x10, R67 ;  /* 0x0000001042307819 */ /* 0x000fe20000001243 */
[----:B------:R-:W-:Y:S01]  /*8050*/  FFMA R120, R103, R109, R120 ;  /* 0x0000006d67787223 */ /* 0x000fe20000000078 */
[----:B------:R-:W-:Y:S01]  /*8060*/  LOP3.LUT R33, R33, 0xff, RZ, 0xc0, !PT ;  /* 0x000000ff21217812 */ /* 0x000fe200078ec0ff */
[----:B------:R-:W-:Y:S01]  /*8070*/  HADD2.F32 R43, -RZ, R43.H0_H0 ;  /* 0x2000002bff2b7230 */ /* 0x000fe20000004100 */
[----:B------:R-:W-:Y:S02]  /*8080*/  F2FP.F16.E4M3.UNPACK_B R3, R3 ;  /* 0x00000003ff03723e */ /* 0x000fe400020006ff */
        /* <DEDUP_REMOVED lines=10> */
[----:B------:R-:W-:Y:S01]  /*8130*/  F2FP.F16.E4M3.UNPACK_B R48, R48 ;  /* 0x00000030ff30723e */ /* 0x000fe200020006ff */
[----:B------:R-:W-:Y:S01]  /*8140*/  HADD2.F32 R111, -RZ, R111.H0_H0 ;  /* 0x2000006fff6f7230 */ /* 0x000fe20000004100 */
[--C-:B------:R-:W-:Y:S01]  /*8150*/  SHF.R.U32.HI R43, RZ, 0x8, R67.reuse ;  /* 0x00000008ff2b7819 */ /* 0x100fe20000011643 */
[----:B------:R-:W-:Y:S01]  /*8160*/  HADD2.F32 R65, -RZ, R65.H0_H0 ;  /* 0x20000041ff417230 */ /* 0x000fe20000004100 */
[----:B------:R-:W-:Y:S01]  /*8170*/  SHF.R.U64 R66, R66, 0x18, R67 ;  /* 0x0000001842427819 */ /* 0x000fe20000001243 */
[----:B------:R-:W-:Y:S01]  /*8180*/  HADD2.F32 R3, -RZ, R48.H0_H0 ;  /* 0x20000030ff037230 */ /* 0x000fe20000004100 */
[----:B------:R-:W-:Y:S01]  /*8190*/  LOP3.LUT R48, R70, 0xff, RZ, 0xc0, !PT ;  /* 0x000000ff46307812 */ /* 0x000fe200078ec0ff */
[-C--:B------:R-:W-:Y:S01]  /*81a0*/  FFMA R72, R33, R109.reuse, R72 ;  /* 0x0000006d21487223 */ /* 0x080fe20000000048 */
[----:B------:R-:W-:Y:S01]  /*81b0*/  LOP3.LUT R43, R43, 0xff, RZ, 0xc0, !PT ;  /* 0x000000ff2b2b7812 */ /* 0x000fe200078ec0ff */
[-C--:B------:R-:W-:Y:S01]  /*81c0*/  FFMA R114, R111, R109.reuse, R114 ;  /* 0x0000006d6f727223 */ /* 0x080fe20000000072 */
[----:B------:R-:W-:Y:S01]  /*81d0*/  LOP3.LUT R33, R66, 0xff, RZ, 0xc0, !PT ;  /* 0x000000ff42217812 */ /* 0x000fe200078ec0ff */
[-C--:B------:R-:W-:Y:S01]  /*81e0*/  FFMA R118, R65, R109.reuse, R118 ;  /* 0x0000006d41767223 */ /* 0x080fe20000000076 */
[----:B------:R-:W-:Y:S01]  /*81f0*/  LOP3.LUT R65, R71, 0xff, RZ, 0xc0, !PT ;  /* 0x000000ff47417812 */ /* 0x000fe200078ec0ff */
[----:B------:R-:W-:Y:S01]  /*8200*/  FFMA R114, R3, R109, R114 ;  /* 0x0000006d03727223 */ /* 0x000fe20000000072 */
[----:B------:R-:W-:-:S02]  /*8210*/  F2FP.F16.E4M3.UNPACK_B R48, R48 ;  /* 0x00000030ff30723e */ /* 0x000fc400020006ff */
[----:B------:R-:W-:Y:S02]  /*8220*/  F2FP.F16.E4M3.UNPACK_B R43, R43 ;  /* 0x0000002bff2b723e */ /* 0x000fe400020006ff */
[----:B------:R-:W-:Y:S02]  /*8230*/  F2FP.F16.E4M3.UNPACK_B R33, R33 ;  /* 0x00000021ff21723e */ /* 0x000fe400020006ff */
[----:B------:R-:W-:Y:S01]  /*8240*/  F2FP.F16.E4M3.UNPACK_B R3, R65 ;  /* 0x00000041ff03723e */ /* 0x000fe200020006ff */
[----:B------:R-:W-:Y:S01]  /*8250*/  HADD2.F32 R65, -RZ, R48.H0_H0 ;  /* 0x20000030ff417230 */ /* 0x000fe20000004100 */
[----:B------:R-:W-:Y:S01]  /*8260*/  SHF.R.U32.HI R48, RZ, 0x10, R67 ;  /* 0x00000010ff307819 */ /* 0x000fe20000011643 */
[----:B------:R-:W-:Y:S01]  /*8270*/  HADD2.F32 R43, -RZ, R43.H0_H0 ;  /* 0x2000002bff2b7230 */ /* 0x000fe20000004100 */
[----:B------:R-:W-:Y:S01]  /*8280*/  F2FP.F16.E4M3.UNPACK_B R63, R63 ;  /* 0x0000003fff3f723e */ /* 0x000fe200020006ff */
[----:B------:R-:W-:Y:S02]  /*8290*/  HADD2.F32 R33, -RZ, R33.H0_H0 ;  /* 0x20000021ff217230 */ /* 0x000fe40000004100 */
[-C--:B------:R-:W-:Y:S01]  /*82a0*/  FFMA R116, R65, R109.reuse, R116 ;  /* 0x0000006d41747223 */ /* 0x080fe20000000074 */
[----:B------:R-:W-:Y:S01]  /*82b0*/  HADD2.F32 R103, -RZ, R3.H0_H0 ;  /* 0x20000003ff677230 */ /* 0x000fe20000004100 */
[----:B------:R-:W-:Y:S01]  /*82c0*/  LOP3.LUT R3, R48, 0xff, RZ, 0xc0, !PT ;  /* 0x000000ff30037812 */ /* 0x000fe200078ec0ff */
[-C--:B------:R-:W-:Y:S01]  /*82d0*/  FFMA R50, R43, R109.reuse, R50 ;  /* 0x0000006d2b327223 */ /* 0x080fe20000000032 */
[C-C-:B------:R-:W-:Y:S01]  /*82e0*/  SHF.R.U64 R43, R70.reuse, 0x10, R71.reuse ;  /* 0x00000010462b7819 */ /* 0x140fe20000001247 */
[-C--:B------:R-:W-:Y:S01]  /*82f0*/  FFMA R112, R33, R109.reuse, R112 ;  /* 0x0000006d21707223 */ /* 0x080fe20000000070 */
[C---:B------:R-:W-:Y:S01]  /*8300*/  SHF.R.U64 R48, R70.reuse, 0x18, R71 ;  /* 0x0000001846307819 */ /* 0x040fe20000001247 */
[----:B------:R-:W-:Y:S01]  /*8310*/  HADD2.F32 R63, -RZ, R63.H0_H0 ;  /* 0x2000003fff3f7230 */ /* 0x000fe20000004100 */
[----:B------:R-:W-:Y:S01]  /*8320*/  LOP3.LUT R33, R70, 0xffff, RZ, 0xc0, !PT ;  /* 0x0000ffff46217812 */ /* 0x000fe200078ec0ff */
[----:B------:R-:W-:Y:S01]  /*8330*/  FFMA R118, R103, R109, R118 ;  /* 0x0000006d67767223 */ /* 0x000fe20000000076 */
[----:B------:R-:W-:-:S02]  /*8340*/  F2FP.F16.E4M3.UNPACK_B R3, R3 ;  /* 0x00000003ff03723e */ /* 0x000fc400020006ff */
[----:B------:R-:W-:Y:S01]  /*8350*/  LOP3.LUT R43, R43, 0xff, RZ, 0xc0, !PT ;  /* 0x000000ff2b2b7812 */ /* 0x000fe200078ec0ff */
[----:B------:R-:W-:Y:S01]  /*8360*/  FFMA R120, R63, R109, R120 ;  /* 0x0000006d3f787223 */ /* 0x000fe20000000078 */
[----:B------:R-:W-:Y:S01]  /*8370*/  LOP3.LUT R48, R48, 0xff, RZ, 0xc0, !PT ;  /* 0x000000ff30307812 */ /* 0x000fe200078ec0ff */
[----:B------:R-:W-:Y:S01]  /*8380*/  HADD2.F32 R3, -RZ, R3.H0_H0 ;  /* 0x20000003ff037230 */ /* 0x000fe20000004100 */
[----:B------:R-:W-:Y:S02]  /*8390*/  SHF.R.U32.HI R33, RZ, 0x8, R33 ;  /* 0x00000008ff217819 */ /* 0x000fe40000011621 */
[----:B------:R-:W-:Y:S02]  /*83a0*/  F2FP.F16.E4M3.UNPACK_B R43, R43 ;  /* 0x0000002bff2b723e */ /* 0x000fe400020006ff */
[----:B------:R-:W-:Y:S01]  /*83b0*/  F2FP.F16.E4M3.UNPACK_B R48, R48 ;  /* 0x00000030ff30723e */ /* 0x000fe200020006ff */
[----:B------:R-:W-:Y:S01]  /*83c0*/  FFMA R0, R3, R109, R0 ;  /* 0x0000006d03007223 */ /* 0x000fe20000000000 */
[----:B------:R-:W-:Y:S01]  /*83d0*/  F2FP.F16.E4M3.UNPACK_B R33, R33 ;  /* 0x00000021ff21723e */ /* 0x000fe200020006ff */
[----:B------:R-:W-:Y:S01]  /*83e0*/  HADD2.F32 R43, -RZ, R43.H0_H0 ;  /* 0x2000002bff2b7230 */ /* 0x000fe20000004100 */
[----:B------:R-:W-:Y:S01]  /*83f0*/  SHF.R.U32.HI R63, RZ, 0x10, R71 ;  /* 0x00000010ff3f7819 */ /* 0x000fe20000011647 */
[----:B------:R-:W-:Y:S01]  /*8400*/  HADD2.F32 R3, -RZ, R48.H0_H0 ;  /* 0x20000030ff037230 */ /* 0x000fe20000004100 */
[----:B------:R-:W-:Y:S01]  /*8410*/  LOP3.LUT R48, R56, 0xff, RZ, 0xc0, !PT ;  /* 0x000000ff38307812 */ /* 0x000fe200078ec0ff */
[----:B------:R-:W-:-:S02]  /*8420*/  HADD2.F32 R33, -RZ, R33.H0_H0 ;  /* 0x20000021ff217230 */ /* 0x000fc40000004100 */
[-C--:B------:R-:W-:Y:S01]  /*8430*/  FFMA R114, R43, R109.reuse, R114 ;  /* 0x0000006d2b727223 */ /* 0x080fe20000000072 */
[----:B------:R-:W-:Y:S01]  /*8440*/  SHF.R.U32.HI R43, RZ, 0x8, R71 ;  /* 0x00000008ff2b7819 */ /* 0x000fe20000011647 */
[-C--:B------:R-:W-:Y:S01]  /*8450*/  FFMA R112, R3, R109.reuse, R112 ;  /* 0x0000006d03707223 */ /* 0x080fe20000000070 */
[----:B------:R-:W-:Y:S01]  /*8460*/  F2FP.F16.E4M3.UNPACK_B R48, R48 ;  /* 0x00000030ff30723e */ /* 0x000fe200020006ff */
[----:B------:R-:W-:Y:S01]  /*8470*/  FFMA R72, R33, R109, R72 ;  /* 0x0000006d21487223 */ /* 0x000fe20000000048 */
[----:B------:R-:W-:Y:S02]  /*8480*/  LOP3.LUT R33, R57, 0xff, RZ, 0xc0, !PT ;  /* 0x000000ff39217812 */ /* 0x000fe400078ec0ff */
[----:B------:R-:W-:Y:S01]  /*8490*/  LOP3.LUT R3, R43, 0xff, RZ, 0xc0, !PT ;  /* 0x000000ff2b037812 */ /* 0x000fe200078ec0ff */
[----:B------:R-:W-:Y:S01]  /*84a0*/  HADD2.F32 R43, -RZ, R48.H0_H0 ;  /* 0x20000030ff2b7230 */ /* 0x000fe20000004100 */
[----:B------:R-:W-:Y:S02]  /*84b0*/  F2FP.F16.E4M3.UNPACK_B R48, R33 ;  /* 0x00000021ff30723e */ /* 0x000fe400020006ff */
[----:B------:R-:W-:-:S02]  /*84c0*/  LOP3.LUT R33, R63, 0xff, RZ, 0xc0, !PT ;  /* 0x000000ff3f217812 */ /* 0x000fc400078ec0ff */
[--C-:B------:R-:W-:Y:S01]  /*84d0*/  SHF.R.U32.HI R65, RZ, 0x18, R57.reuse ;  /* 0x00000018ff417819 */ /* 0x100fe20000011639 */
[----:B------:R-:W-:Y:S01]  /*84e0*/  HADD2.F32 R63, -RZ, R48.H0_H0 ;  /* 0x20000030ff3f7230 */ /* 0x000fe20000004100 */
[----:B------:R-:W-:Y:S01]  /*84f0*/  F2FP.F16.E4M3.UNPACK_B R33, R33 ;  /* 0x00000021ff21723e */ /* 0x000fe200020006ff */
[----:B------:R-:W-:Y:S01]  /*8500*/  FFMA R43, R43, R109, R116 ;  /* 0x0000006d2b2b7223 */ /* 0x000fe20000000074 */
[----:B------:R-:W-:Y:S02]  /*8510*/  F2FP.F16.E4M3.UNPACK_B R48, R65 ;  /* 0x00000041ff30723e */ /* 0x000fe400020006ff */
[----:B------:R-:W-:Y:S01]  /*8520*/  F2FP.F16.E4M3.UNPACK_B R3, R3 ;  /* 0x00000003ff03723e */ /* 0x000fe200020006ff */
[----:B------:R-:W-:Y:S01]  /*8530*/  HADD2.F32 R33, -RZ, R33.H0_H0 ;  /* 0x20000021ff217230 */ /* 0x000fe20000004100 */
[--C-:B------:R-:W-:Y:S01]  /*8540*/  SHF.R.U64 R116, R56, 0x18, R57.reuse ;  /* 0x0000001838747819 */ /* 0x100fe20000001239 */
[----:B------:R-:W-:Y:S01]  /*8550*/  HADD2.F32 R65, -RZ, R48.H0_H0 ;  /* 0x20000030ff417230 */ /* 0x000fe20000004100 */
[----:B------:R-:W-:Y:S01]  /*8560*/  SHF.R.U32.HI R115, RZ, 0x8, R57 ;  /* 0x00000008ff737819 */ /* 0x000fe20000011639 */
[----:B------:R-:W-:-:S02]  /*8570*/  HADD2.F32 R3, -RZ, R3.H0_H0 ;  /* 0x20000003ff037230 */ /* 0x000fc40000004100 */
[-C--:B------:R-:W-:Y:S01]  /*8580*/  FFMA R0, R33, R109.reuse, R0 ;  /* 0x0000006d21007223 */ /* 0x080fe20000000000 */
[--C-:B------:R-:W-:Y:S01]  /*8590*/  SHF.R.U32.HI R113, RZ, 0x10, R57.reuse ;  /* 0x00000010ff717819 */ /* 0x100fe20000011639 */
[-C--:B------:R-:W-:Y:S01]  /*85a0*/  FFMA R120, R65, R109.reuse, R120 ;  /* 0x0000006d41787223 */ /* 0x080fe20000000078 */
[----:B------:R-:W-:Y:S01]  /*85b0*/  LOP3.LUT R33, R116, 0xff, RZ, 0xc0, !PT ;  /* 0x000000ff74217812 */ /* 0x000fe200078ec0ff */
[-C--:B------:R-:W-:Y:S01]  /*85c0*/  FFMA R50, R3, R109.reuse, R50 ;  /* 0x0000006d03327223 */ /* 0x080fe20000000032 */
[----:B------:R-:W-:Y:S01]  /*85d0*/  SHF.R.U64 R119, R56, 0x10, R57 ;  /* 0x0000001038777819 */ /* 0x000fe20000001239 */
[----:B------:R-:W-:Y:S01]  /*85e0*/  FFMA R63, R63, R109, R118 ;  /* 0x0000006d3f3f7223 */ /* 0x000fe20000000076 */
[----:B------:R-:W-:Y:S02]  /*85f0*/  LOP3.LUT R48, R115, 0xff, RZ, 0xc0, !PT ;  /* 0x000000ff73307812 */ /* 0x000fe400078ec0ff */
[----:B------:R-:W-:Y:S02]  /*8600*/  LOP3.LUT R65, R113, 0xff, RZ, 0xc0, !PT ;  /* 0x000000ff71417812 */ /* 0x000fe400078ec0ff */
[----:B------:R-:W-:-:S02]  /*8610*/  F2FP.F16.E4M3.UNPACK_B R33, R33 ;  /* 0x00000021ff21723e */ /* 0x000fc400020006ff */
[----:B------:R-:W-:Y:S02]  /*8620*/  LOP3.LUT R47, R47, 0xff, RZ, 0xc0, !PT ;  /* 0x000000ff2f2f7812 */ /* 0x000fe400078ec0ff */
[----:B------:R-:W-:Y:S01]  /*8630*/  LOP3.LUT R3, R119, 0xff, RZ, 0xc0, !PT ;  /* 0x000000ff77037812 */ /* 0x000fe200078ec0ff */
[----:B------:R-:W-:Y:S01]  /*8640*/  HADD2.F32 R33, -RZ, R33.H0_H0 ;  /* 0x20000021ff217230 */ /* 0x000fe20000004100 */
[----:B------:R-:W-:Y:S02]  /*8650*/  F2FP.F16.E4M3.UNPACK_B R48, R48 ;  /* 0x00000030ff30723e */ /* 0x000fe400020006ff */
[----:B------:R-:W-:Y:S02]  /*8660*/  F2FP.F16.E4M3.UNPACK_B R66, R65 ;  /* 0x00000041ff42723e */ /* 0x000fe400020006ff */
[----:B------:R-:W-:Y:S01]  /*8670*/  F2FP.F16.E4M3.UNPACK_B R47, R47 ;  /* 0x0000002fff2f723e */ /* 0x000fe200020006ff */
[----:B------:R-:W-:Y:S01]  /*8680*/  HADD2.F32 R65, -RZ, R48.H0_H0 ;  /* 0x20000030ff417230 */ /* 0x000fe20000004100 */
[----:B------:R-:W-:Y:S01]  /*8690*/  F2FP.F16.E4M3.UNPACK_B R3, R3 ;  /* 0x00000003ff03723e */ /* 0x000fe200020006ff */
[----:B------:R-:W-:Y:S01]  /*86a0*/  HADD2.F32 R103, -RZ, R66.H0_H0 ;  /* 0x20000042ff677230 */ /* 0x000fe20000004100 */
[----:B------:R-:W-:Y:S01]  /*86b0*/  LOP3.LUT R68, R68, 0x1f, RZ, 0xc0, !PT ;  /* 0x0000001f44447812 */ /* 0x000fe200078ec0ff */
[----:B------:R-:W-:-:S02]  /*86c0*/  HADD2.F32 R47, -RZ, R47.H0_H0 ;  /* 0x2000002fff2f7230 */ /* 0x000fc40000004100 */
[-C--:B------:R-:W-:Y:S01]  /*86d0*/  FFMA R33, R33, R109.reuse, R112 ;  /* 0x0000006d21217223 */ /* 0x080fe20000000070 */
[----:B------:R-:W-:Y:S02]  /*86e0*/  HADD2.F32 R3, -RZ, R3.H0_H0 ;  /* 0x20000003ff037230 */ /* 0x000fe40000004100 */
[-C--:B------:R-:W-:Y:S01]  /*86f0*/  FFMA R50, R65, R109.reuse, R50 ;  /* 0x0000006d41327223 */ /* 0x080fe20000000032 */
[-C--:B------:R-:W-:Y:S01]  /*8700*/  FFMA R0, R103, R109.reuse, R0 ;  /* 0x0000006d67007223 */ /* 0x080fe20000000000 */
[-C--:B------:R-:W-:Y:S01]  /*8710*/  FFMA R47, R47, R109.reuse, R72 ;  /* 0x0000006d2f2f7223 */ /* 0x080fe20000000048 */
[----:B------:R0:W1:Y:S01]  /*8720*/  SHFL.IDX PT, R48, R33, R68, 0x1f ;  /* 0x00001f4421307589 */ /* 0x00006200000e0000 */
[----:B------:R-:W-:Y:S01]  /*8730*/  FFMA R3, R3, R109, R114 ;  /* 0x0000006d03037223 */ /* 0x000fe20000000072 */
[----:B------:R-:W-:Y:S01]  /*8740*/  IMAD.SHL.U32 R72, R56, 0x1000000, RZ ;  /* 0x0100000038487824 */ /* 0x000fe200078e00ff */
[----:B------:R-:W-:Y:S01]  /*8750*/  LOP3.LUT R55, R55, 0xff0000, R70, 0xf8, !PT ;  /* 0x00ff000037377812 */ /* 0x000fe200078ef846 */
[----:B------:R2:W-:Y:S01]  /*8760*/  SHFL.IDX PT, R103, R43, R68, 0x1f ;  /* 0x00001f442b677589 */ /* 0x0005e200000e0000 */
[----:B------:R-:W-:Y:S01]  /*8770*/  IMAD.SHL.U32 R56, R113, 0x1000000, RZ ;  /* 0x0100000071387824 */ /* 0x000fe200078e00ff */
[----:B------:R-:W-:Y:S01]  /*8780*/  SHF.L.U64.HI R65, R70, 0x8, R71 ;  /* 0x0000000846417819 */ /* 0x000fe20000010247 */
[----:B------:R-:W-:Y:S01]  /*8790*/  IMAD.SHL.U32 R70, R57, 0x1000000, RZ ;  /* 0x0100000039467824 */ /* 0x000fe200078e00ff */
[----:B------:R3:W4:Y:S01]  /*87a0*/  SHFL.IDX PT, R66, R63, R68, 0x1f ;  /* 0x00001f443f427589 */ /* 0x00072200000e0000 */
[----:B------:R-:W-:Y:S01]  /*87b0*/  LOP3.LUT R102, R102, 0xff00, R67, 0xf8, !PT ;  /* 0x0000ff0066667812 */ /* 0x000fe200078ef843 */
[----:B0-----:R-:W-:Y:S01]  /*87c0*/  IMAD.SHL.U32 R33, R116, 0x1000000, RZ ;  /* 0x0100000074217824 */ /* 0x001fe200078e00ff */
[----:B------:R-:W-:Y:S01]  /*87d0*/  IADD3 R161, P0, R75, R130, RZ ;  /* 0x000000824ba17210 */ /* 0x000fe20007f1e0ff */
[----:B------:R-:W0:Y:S01]  /*87e0*/  SHFL.IDX PT, R111, R120, R68, 0x1f ;  /* 0x00001f44786f7589 */ /* 0x000e2200000e0000 */
[----:B--2---:R-:W-:-:S03]  /*87f0*/  LOP3.LUT R43, R110, 0xff0000, R71, 0xf8, !PT ;  /* 0x00ff00006e2b7812 */ /* 0x004fc600078ef847 */
[----:B------:R2:W0:Y:S01]  /*8800*/  SHFL.IDX PT, R117, R47, R68, 0x1f ;  /* 0x00001f442f757589 */ /* 0x00042200000e0000 */
[----:B------:R-:W-:Y:S01]  /*8810*/  IMAD.X R160, R76, 0x1, R15, P0 ;  /* 0x000000014ca07824 */ /* 0x000fe200000e060f */
[----:B---3--:R-:W-:Y:S01]  /*8820*/  LOP3.LUT R63, R2, R33, RZ, 0xfc, !PT ;  /* 0x00000021023f7212 */ /* 0x008fe200078efcff */
[----:B------:R-:W-:Y:S01]  /*8830*/  VIADD R2, R80, 0x1c ;  /* 0x0000001c50027836 */ /* 0x000fe20000000000 */
[----:B------:R3:W0:Y:S01]  /*8840*/  SHFL.IDX PT, R118, R3, R68, 0x1f ;  /* 0x00001f4403767589 */ /* 0x00062200000e0000 */
[----:B------:R-:W-:-:S03]  /*8850*/  LOP3.LUT R33, R52, 0xff000000, R57, 0xf8, !PT ;  /* 0xff00000034217812 */ /* 0x000fc600078ef839 */
[----:B------:R-:W0:Y:S01]  /*8860*/  SHFL.IDX PT, R50, R50, R68, 0x1f ;  /* 0x00001f4432327589 */ /* 0x000e2200000e0000 */
[----:B-1----:R-:W-:Y:S01]  /*8870*/  FADD R81, R81, R48 ;  /* 0x0000003051517221 */ /* 0x002fe20000000000 */
[----:B--2---:R-:W-:Y:S02]  /*8880*/  LOP3.LUT R47, R59, R72, RZ, 0xfc, !PT ;  /* 0x000000483b2f7212 */ /* 0x004fe400078efcff */
[----:B------:R1:W2:Y:S01]  /*8890*/  SHFL.IDX PT, R0, R0, R68, 0x1f ;  /* 0x00001f4400007589 */ /* 0x0002a200000e0000 */
[----:B------:R-:W-:Y:S01]  /*88a0*/  LOP3.LUT R59, R43, R56, RZ, 0xfc, !PT ;  /* 0x000000382b3b7212 */ /* 0x000fe200078efcff */
[----:B------:R-:W-:Y:S01]  /*88b0*/  IMAD.SHL.U32 R56, R115, 0x1000000, RZ ;  /* 0x0100000073387824 */ /* 0x000fe200078e00ff */
[----:B---3--:R-:W-:Y:S01]  /*88c0*/  LOP3.LUT R3, R102, 0xff0000, R65, 0xf8, !PT ;  /* 0x00ff000066037812 */ /* 0x008fe200078ef841 */
[----:B----4-:R-:W-:Y:S01]  /*88d0*/  FADD R115, R77, R66 ;  /* 0x000000424d737221 */ /* 0x010fe20000000000 */
[----:B------:R-:W-:Y:S01]  /*88e0*/  LOP3.LUT R65, R61, R70, RZ, 0xfc, !PT ;  /* 0x000000463d417212 */ /* 0x000fe200078efcff */
[----:B------:R-:W-:Y:S01]  /*88f0*/  FADD R114, R54, R103 ;  /* 0x0000006736727221 */ /* 0x000fe20000000000 */
[----:B------:R-:W-:Y:S01]  /*8900*/  LOP3.LUT R61, R3, R56, RZ, 0xfc, !PT ;  /* 0x00000038033d7212 */ /* 0x000fe200078efcff */
[----:B0-----:R-:W-:Y:S01]  /*8910*/  FADD R116, R74, R111 ;  /* 0x0000006f4a747221 */ /* 0x001fe20000000000 */
[----:B-1----:R-:W-:-:S02]  /*8920*/  IMAD.SHL.U32 R68, R119, 0x1000000, RZ ;  /* 0x0100000077447824 */ /* 0x002fc400078e00ff */
[----:B------:R-:W-:-:S03]  /*8930*/  FADD R117, R78, R117 ;  /* 0x000000754e757221 */ /* 0x000fc60000000000 */
[----:B------:R-:W-:Y:S01]  /*8940*/  LOP3.LUT R43, R55, R68, RZ, 0xfc, !PT ;  /* 0x00000044372b7212 */ /* 0x000fe200078efcff */
[----:B------:R-:W-:Y:S01]  /*8950*/  FADD R118, R79, R118 ;  /* 0x000000764f767221 */ /* 0x000fe20000000000 */
[----:B------:R-:W-:Y:S01]  /*8960*/  LOP3.LUT R55, R2, 0x1f, RZ, 0xc0, !PT ;  /* 0x0000001f02377812 */ /* 0x000fe200078ec0ff */
[----:B------:R-:W-:-:S03]  /*8970*/  FADD R83, R83, R50 ;  /* 0x0000003253537221 */ /* 0x000fc60000000000 */
[C---:B------:R-:W-:Y:S02]  /*8980*/  IADD3 R2, P5, R55.reuse, R161, RZ ;  /* 0x000000a137027210 */ /* 0x040fe40007fbe0ff */
[-C--:B------:R-:W-:Y:S01]  /*8990*/  ISETP.LT.U32.AND P6, PT, R55, R104.reuse, PT ;  /* 0x000000683700720c */ /* 0x080fe20003fc1070 */
[----:B--2---:R-:W-:Y:S01]  /*89a0*/  FADD R91, R91, R0 ;  /* 0x000000005b5b7221 */ /* 0x004fe20000000000 */
[CC--:B------:R-:W-:Y:S01]  /*89b0*/  ISETP.LT.U32.AND P3, PT, R55.reuse, R104.reuse, PT ;  /* 0x000000683700720c */ /* 0x0c0fe20003f61070 */
[----:B------:R-:W-:Y:S01]  /*89c0*/  IMAD.X R3, RZ, RZ, R160, P5 ;  /* 0x000000ffff037224 */ /* 0x000fe200028e06a0 */
[----:B------:R-:W-:Y:S02]  /*89d0*/  ISETP.LT.U32.AND P5, PT, R55, R104, PT ;  /* 0x000000683700720c */ /* 0x000fe40003fa1070 */
[----:B------:R-:W-:Y:S02]  /*89e0*/  P2R R66, PR, RZ, 0x40 ;  /* 0x00000040ff427803 */ /* 0x000fe40000000000 */
[----:B------:R-:W-:-:S02]  /*89f0*/  P2R R56, PR, RZ, 0x20 ;  /* 0x00000020ff387803 */ /* 0x000fc40000000000 */
[CC--:B------:R-:W-:Y:S02]  /*8a00*/  ISETP.LT.U32.AND P5, PT, R55.reuse, R104.reuse, PT ;  /* 0x000000683700720c */ /* 0x0c0fe40003fa1070 */
[CC--:B------:R-:W-:Y:S02]  /*8a10*/  ISETP.LT.U32.AND P6, PT, R55.reuse, R104.reuse, PT ;  /* 0x000000683700720c */ /* 0x0c0fe40003fc1070 */
[CC--:B------:R-:W-:Y:S02]  /*8a20*/  ISETP.LT.U32.AND P2, PT, R55.reuse, R104.reuse, PT ;  /* 0x000000683700720c */ /* 0x0c0fe40003f41070 */
[CC--:B------:R-:W-:Y:S02]  /*8a30*/  ISETP.LT.U32.AND P1, PT, R55.reuse, R104.reuse, PT ;  /* 0x000000683700720c */ /* 0x0c0fe40003f21070 */
[----:B------:R-:W-:Y:S02]  /*8a40*/  ISETP.LT.U32.AND P0, PT, R55, R104, PT ;  /* 0x000000683700720c */ /* 0x000fe40003f01070 */
[----:B------:R-:W-:-:S03]  /*8a50*/  P2R R0, PR, RZ, 0x40 ;  /* 0x00000040ff007803 */ /* 0x000fc60000000000 */
        /* <DEDUP_REMOVED lines=18> */
.L_x_108:
[----:B------:R-:W-:-:S05]  /*8b80*/  IADD3 R0, P5, R2, R130, RZ ;  /* 0x0000008202007210 */ /* 0x000fca0007fbe0ff */
[----:B------:R-:W-:Y:S01]  /*8b90*/  IMAD.X R51, R3, 0x1, R15, P5 ;  /* 0x0000000103337824 */ /* 0x000fe200028e060f */
[----:B------:R-:W-:-:S04]  /*8ba0*/  LEA R54, P5, R0, R133, 0x3 ;  /* 0x0000008500367211 */ /* 0x000fc800078a18ff */
[----:B------:R-:W-:-:S06]  /*8bb0*/  LEA.HI.X R55, R0, R132, R51, 0x3, P5 ;  /* 0x0000008400377211 */ /* 0x000fcc00028f1c33 */
[----:B------:R-:W5:Y:S03]  /*8bc0*/  LDG.E.64 R54, desc[UR10][R54.64] ;  /* 0x0000000a36367981 */ /* 0x000f66000c1e1b00 */
.L_x_109:
[----:B------:R-:W-:Y:S05]  /*8bd0*/  BSYNC B0 ;  /* 0x0000000000007941 */ /* 0x000fea0003800000 */
.L_x_107:
        /* <DEDUP_REMOVED lines=19> */
.L_x_111:
[----:B------:R-:W-:Y:S02]  /*8d10*/  IMAD R53, R90, 0x9, RZ ;  /* 0x000000095a357824 */ /* 0x000fe400078e02ff */
[----:B------:R-:W-:-:S04]  /*8d20*/  IMAD.WIDE.U32 R50, R131, 0x9, R2 ;  /* 0x0000000983327825 */ /* 0x000fc800078e0002 */
[----:B------:R-:W-:Y:S01]  /*8d30*/  IMAD.IADD R51, R53, 0x1, R51 ;  /* 0x0000000135337824 */ /* 0x000fe200078e0233 */
[----:B------:R-:W-:-:S04]  /*8d40*/  LEA R52, P5, R50, R133, 0x3 ;  /* 0x0000008532347211 */ /* 0x000fc800078a18ff */
[----:B------:R-:W-:-:S06]  /*8d50*/  LEA.HI.X R53, R50, R132, R51, 0x3, P5 ;  /* 0x0000008432357211 */ /* 0x000fcc00028f1c33 */
[----:B------:R-:W5:Y:S03]  /*8d60*/  LDG.E.64 R52, desc[UR10][R52.64] ;  /* 0x0000000a34347981 */ /* 0x000f66000c1e1b00 */
.L_x_112:
[----:B------:R-:W-:Y:S05]  /*8d70*/  BSYNC B0 ;  /* 0x0000000000007941 */ /* 0x000fea0003800000 */
.L_x_110:
        /* <DEDUP_REMOVED lines=20> */
.L_x_114:
[----:B------:R-:W-:Y:S02]  /*8ec0*/  IMAD.MOV.U32 R50, RZ, RZ, R2 ;  /* 0x000000ffff327224 */ /* 0x000fe400078e0002 */
[----:B------:R-:W-:Y:S02]  /*8ed0*/  IMAD.MOV.U32 R51, RZ, RZ, R3 ;  /* 0x000000ffff337224 */ /* 0x000fe400078e0003 */
[----:B------:R-:W-:Y:S02]  /*8ee0*/  IMAD R73, R90, 0xa, RZ ;  /* 0x0000000a5a497824 */ /* 0x000fe400078e02ff */
[----:B------:R-:W-:-:S04]  /*8ef0*/  IMAD.WIDE.U32 R50, R131, 0xa, R50 ;  /* 0x0000000a83327825 */ /* 0x000fc800078e0032 */
[----:B------:R-:W-:Y:S01]  /*8f00*/  IMAD.IADD R51, R73, 0x1, R51 ;  /* 0x0000000149337824 */ /* 0x000fe200078e0233 */
[----:B------:R-:W-:-:S04]  /*8f10*/  LEA R72, P5, R50, R133, 0x3 ;  /* 0x0000008532487211 */ /* 0x000fc800078a18ff */
[----:B------:R-:W-:-:S05]  /*8f20*/  LEA.HI.X R73, R50, R132, R51, 0x3, P5 ;  /* 0x0000008432497211 */ /* 0x000fca00028f1c33 */
[----:B------:R0:W5:Y:S04]  /*8f30*/  LDG.E.64 R50, desc[UR10][R72.64] ;  /* 0x0000000a48327981 */ /* 0x000168000c1e1b00 */
.L_x_115:
[----:B------:R-:W-:Y:S05]  /*8f40*/  BSYNC B0 ;  /* 0x0000000000007941 */ /* 0x000fea0003800000 */
.L_x_113:
        /* <DEDUP_REMOVED lines=8> */
[----:B0-----:R-:W-:Y:S01]  /*8fd0*/  LOP3.LUT R73, R0, 0xff, RZ, 0xc0, !PT ;  /* 0x000000ff00497812 */ /* 0x001fe200078ec0ff */
        /* <DEDUP_REMOVED lines=11> */
.L_x_117:
[----:B------:R-:W-:Y:S02]  /*9090*/  IMAD.MOV.U32 R48, RZ, RZ, R2 ;  /* 0x000000ffff307224 */ /* 0x000fe400078e0002 */
[----:B------:R-:W-:Y:S02]  /*90a0*/  IMAD.MOV.U32 R49, RZ, RZ, R3 ;  /* 0x000000ffff317224 */ /* 0x000fe400078e0003 */
[----:B0-----:R-:W-:Y:S02]  /*90b0*/  IMAD R73, R90, 0xb, RZ ;  /* 0x0000000b5a497824 */ /* 0x001fe400078e02ff */
[----:B------:R-:W-:-:S04]  /*90c0*/  IMAD.WIDE.U32 R48, R131, 0xb, R48 ;  /* 0x0000000b83307825 */ /* 0x000fc800078e0030 */
[----:B------:R-:W-:Y:S01]  /*90d0*/  IMAD.IADD R49, R73, 0x1, R49 ;  /* 0x0000000149317824 */ /* 0x000fe200078e0231 */
[----:B------:R-:W-:-:S04]  /*90e0*/  LEA R72, P5, R48, R133, 0x3 ;  /* 0x0000008530487211 */ /* 0x000fc800078a18ff */
[----:B------:R-:W-:-:S05]  /*90f0*/  LEA.HI.X R73, R48, R132, R49, 0x3, P5 ;  /* 0x0000008430497211 */ /* 0x000fca00028f1c31 */
[----:B------:R0:W5:Y:S04]  /*9100*/  LDG.E.64 R48, desc[UR10][R72.64] ;  /* 0x0000000a48307981 */ /* 0x000168000c1e1b00 */
.L_x_118:
[----:B------:R-:W-:Y:S05]  /*9110*/  BSYNC B0 ;  /* 0x0000000000007941 */ /* 0x000fea0003800000 */
.L_x_116:
        /* <DEDUP_REMOVED lines=15> */
[----:B0-----:R-:W-:Y:S02]  /*9210*/  LOP3.LUT R73, R56, R69, RZ, 0xfc, !PT ;  /* 0x0000004538497212 */ /* 0x001fe400078efcff */
[----:B------:R-:W-:Y:S02]  /*9220*/  LOP3.LUT R103, R66, R103, R69, 0xfe, !PT ;  /* 0x0000006742677212 */ /* 0x000fe400078efe45 */
[----:B------:R-:W-:Y:S01]  /*9230*/  LOP3.LUT R102, R73, 0xff000000, R66, 0xf8, !PT ;  /* 0xff00000049667812 */ /* 0x000fe200078ef842 */
[----:B------:R-:W-:Y:S06]  /*9240*/  BRA `(.L_x_121) ;  /* 0x0000000000207947 */ /* 0x000fec0003800000 */
.L_x_120:
[----:B------:R-:W-:Y:S02]  /*9250*/  IMAD.MOV.U32 R68, RZ, RZ, R2 ;  /* 0x000000ffff447224 */ /* 0x000fe400078e0002 */
[----:B------:R-:W-:Y:S02]  /*9260*/  IMAD.MOV.U32 R69, RZ, RZ, R3 ;  /* 0x000000ffff457224 */ /* 0x000fe400078e0003 */
[----:B0-----:R-:W-:Y:S02]  /*9270*/  IMAD R73, R90, 0xc, RZ ;  /* 0x0000000c5a497824 */ /* 0x001fe400078e02ff */
[----:B------:R-:W-:-:S04]  /*9280*/  IMAD.WIDE.U32 R68, R131, 0xc, R68 ;  /* 0x0000000c83447825 */ /* 0x000fc800078e0044 */
[----:B------:R-:W-:Y:S01]  /*9290*/  IMAD.IADD R69, R73, 0x1, R69 ;  /* 0x0000000149457824 */ /* 0x000fe200078e0245 */
[----:B------:R-:W-:-:S04]  /*92a0*/  LEA R102, P0, R68, R133, 0x3 ;  /* 0x0000008544667211 */ /* 0x000fc800078018ff */
[----:B------:R-:W-:-:S06]  /*92b0*/  LEA.HI.X R103, R68, R132, R69, 0x3, P0 ;  /* 0x0000008444677211 */ /* 0x000fcc00000f1c45 */
[----:B------:R-:W5:Y:S03]  /*92c0*/  LDG.E.64 R102, desc[UR10][R102.64] ;  /* 0x0000000a66667981 */ /* 0x000f66000c1e1b00 */
.L_x_121:
[----:B------:R-:W-:Y:S05]  /*92d0*/  BSYNC B0 ;  /* 0x0000000000007941 */ /* 0x000fea0003800000 */
.L_x_119:
        /* <DEDUP_REMOVED lines=19> */
.L_x_123:
        /* <DEDUP_REMOVED lines=8> */
.L_x_124:
[----:B------:R-:W-:Y:S05]  /*9490*/  BSYNC B0 ;  /* 0x0000000000007941 */ /* 0x000fea0003800000 */
.L_x_122:
        /* <DEDUP_REMOVED lines=19> */
.L_x_126:
        /* <DEDUP_REMOVED lines=8> */
.L_x_127:
[----:B------:R-:W-:Y:S05]  /*9650*/  BSYNC B0 ;  /* 0x0000000000007941 */ /* 0x000fea0003800000 */
.L_x_125:
        /* <DEDUP_REMOVED lines=19> */
.L_x_129:
[----:B------:R-:W-:Y:S02]  /*9790*/  IMAD R57, R90, 0xf, RZ ;  /* 0x0000000f5a397824 */ /* 0x000fe400078e02ff */
[----:B------:R-:W-:-:S04]  /*97a0*/  IMAD.WIDE.U32 R2, R131, 0xf, R2 ;  /* 0x0000000f83027825 */ /* 0x000fc800078e0002 */
[----:B------:R-:W-:Y:S01]  /*97b0*/  IMAD.IADD R3, R57, 0x1, R3 ;  /* 0x0000000139037824 */ /* 0x000fe200078e0203 */
[----:B------:R-:W-:-:S04]  /*97c0*/  LEA R122, P0, R2, R133, 0x3 ;  /* 0x00000085027a7211 */ /* 0x000fc800078018ff */
[----:B------:R-:W-:-:S06]  /*97d0*/  LEA.HI.X R123, R2, R132, R3, 0x3, P0 ;  /* 0x00000084027b7211 */ /* 0x000fcc00000f1c03 */
[----:B------:R-:W5:Y:S03]  /*97e0*/  LDG.E.64 R122, desc[UR10][R122.64] ;  /* 0x0000000a7a7a7981 */ /* 0x000f66000c1e1b00 */
.L_x_130:
[----:B------:R-:W-:Y:S05]  /*97f0*/  BSYNC B0 ;  /* 0x0000000000007941 */ /* 0x000fea0003800000 */
.L_x_128:
[----:B------:R-:W-:Y:S01]  /*9800*/  SHF.R.U32.HI R67, RZ, 0x18, R99 ;  /* 0x00000018ff437819 */ /* 0x000fe20000011663 */
        /* <DEDUP_REMOVED lines=38> */
[----:B------:R-:W-:Y:S01]  /*9a70*/  IMAD.SHL.U32 R68, R94, 0x100, RZ ;  /* 0x000001005e447824 */ /* 0x000fe200078e00ff */
        /* <DEDUP_REMOVED lines=22> */
[----:B------:R-:W-:Y:S02]  /*9be0*/  LOP3.LUT R70, R71, 0xff000000, R70, 0xf8, !PT ;  /* 0xff00000047467812 */ /* 0x000fe400078ef846 */
[----:B------:R-:W-:Y:S02]  /*9bf0*/  SHF.R.U32.HI R71, RZ, 0x18, R93 ;  /* 0x00000018ff477819 */ /* 0x000fe4000001165d */
[----:B------:R-:W-:Y:S02]  /*9c00*/  LOP3.LUT R120, R3, 0xff, R120, 0xf8, !PT ;  /* 0x000000ff03787812 */ /* 0x000fe400078ef878 */
[----:B------:R-:W-:Y:S02]  /*9c10*/  LOP3.LUT R3, R98, 0xff, RZ, 0xc0, !PT ;  /* 0x000000ff62037812 */ /* 0x000fe400078ec0ff */
[----:B------:R-:W-:-:S02]  /*9c20*/  F2FP.F16.E4M3.UNPACK_B R2, R2 ;  /* 0x00000002ff02723e */ /* 0x000fc400020006ff */
[----:B------:R-:W-:Y:S01]  /*9c30*/  LOP3.LUT R125, R66, R125, R71, 0xfe, !PT ;  /* 0x0000007d427d7212 */ /* 0x000fe200078efe47 */
[----:B------:R-:W-:Y:S01]  /*9c40*/  FFMA R66, R0, R109, RZ ;  /* 0x0000006d00427223 */ /* 0x000fe200000000ff */
[----:B------:R-:W-:Y:S01]  /*9c50*/  F2FP.F16.E4M3.UNPACK_B R3, R3 ;  /* 0x00000003ff03723e */ /* 0x000fe200020006ff */
[----:B------:R-:W-:Y:S01]  /*9c60*/  HADD2.F32 R0, -RZ, R2.H0_H0 ;  /* 0x20000002ff007230 */ /* 0x000fe20000004100 */
[----:B------:R-:W-:Y:S01]  /*9c70*/  SHF.R.U32.HI R69, RZ, 0x10, R93 ;  /* 0x00000010ff457819 */ /* 0x000fe2000001165d */
[-C--:B------:R-:W-:Y:S01]  /*9c80*/  FFMA R76, R67, R109.reuse, R66 ;  /* 0x0000006d434c7223 */ /* 0x080fe20000000042 */
[----:B------:R-:W-:Y:S01]  /*9c90*/  SHF.R.U64 R141, R100, 0x10, R101 ;  /* 0x00000010648d7819 */ /* 0x000fe20000001265 */
[----:B------:R-:W-:Y:S02]  /*9ca0*/  HADD2.F32 R3, -RZ, R3.H0_H0 ;  /* 0x20000003ff037230 */ /* 0x000fe40000004100 */
[-C--:B------:R-:W-:Y:S01]  /*9cb0*/  FFMA R0, R0, R109.reuse, RZ ;  /* 0x0000006d00007223 */ /* 0x080fe200000000ff */
[----:B------:R-:W-:Y:S01]  /*9cc0*/  LOP3.LUT R124, R69, 0xffffff00, R59, 0xf8, !PT ;  /* 0xffffff00457c7812 */ /* 0x000fe200078ef83b */
[----:B------:R-:W-:Y:S01]  /*9cd0*/  IMAD.U32 R66, R94, 0x10000, RZ ;  /* 0x000100005e427824 */ /* 0x000fe200078e00ff */
[----:B------:R-:W-:Y:S01]  /*9ce0*/  PRMT R67, R141, 0x6540, R78 ;  /* 0x000065408d437816 */ /* 0x000fe2000000004e */
[----:B------:R-:W-:Y:S01]  /*9cf0*/  FFMA R78, R3, R109, R0 ;  /* 0x0000006d034e7223 */ /* 0x000fe20000000000 */
[----:B------:R-:W-:-:S02]  /*9d00*/  SHF.L.U64.HI R2, R88, 0x18, R89 ;  /* 0x0000001858027819 */ /* 0x000fc40000010259 */
[----:B------:R-:W-:Y:S02]  /*9d10*/  LOP3.LUT R0, R101, 0xff, RZ, 0xc0, !PT ;  /* 0x000000ff65007812 */ /* 0x000fe400078ec0ff */
[----:B------:R-:W-:Y:S02]  /*9d20*/  SHF.R.U32.HI R73, RZ, 0x8, R89 ;  /* 0x00000008ff497819 */ /* 0x000fe40000011659 */
[----:B------:R-:W-:Y:S02]  /*9d30*/  LOP3.LUT R124, R124, 0xff, RZ, 0xc0, !PT ;  /* 0x000000ff7c7c7812 */ /* 0x000fe400078ec0ff */
[----:B------:R-:W-:Y:S02]  /*9d40*/  LOP3.LUT R75, R75, 0xff00, R2, 0xf8, !PT ;  /* 0x0000ff004b4b7812 */ /* 0x000fe400078ef802 */
[----:B------:R-:W-:Y:S02]  /*9d50*/  LOP3.LUT R2, R99, 0xff, RZ, 0xc0, !PT ;  /* 0x000000ff63027812 */ /* 0x000fe400078ec0ff */
[----:B------:R-:W-:-:S02]  /*9d60*/  F2FP.F16.E4M3.UNPACK_B R0, R0 ;  /* 0x00000000ff00723e */ /* 0x000fc400020006ff */
[----:B------:R-:W-:Y:S02]  /*9d70*/  LOP3.LUT R124, R124, 0xff00, R73, 0xf8, !PT ;  /* 0x0000ff007c7c7812 */ /* 0x000fe400078ef849 */
[----:B------:R-:W-:Y:S01]  /*9d80*/  SHF.L.U64.HI R126, R88, 0x10, R89 ;  /* 0x00000010587e7819 */ /* 0x000fe20000010259 */
[----:B------:R-:W-:Y:S01]  /*9d90*/  HADD2.F32 R0, -RZ, R0.H0_H0 ;  /* 0x20000000ff007230 */ /* 0x000fe20000004100 */
[----:B------:R-:W-:Y:S02]  /*9da0*/  SHF.R.U64 R73, R84, 0x8, R85 ;  /* 0x0000000854497819 */ /* 0x000fe40000001255 */
[----:B------:R-:W-:Y:S02]  /*9db0*/  F2FP.F16.E4M3.UNPACK_B R2, R2 ;  /* 0x00000002ff02723e */ /* 0x000fe400020006ff */
[----:B------:R-:W-:Y:S01]  /*9dc0*/  LOP3.LUT R129, R129, 0xff00, R126, 0xf8, !PT ;  /* 0x0000ff0081817812 */ /* 0x000fe200078ef87e */
[----:B------:R-:W-:Y:S01]  /*9dd0*/  IMAD.SHL.U32 R126, R73, 0x1000000, RZ ;  /* 0x01000000497e7824 */ /* 0x000fe200078e00ff */
[----:B------:R-:W-:Y:S01]  /*9de0*/  LOP3.LUT R67, R67, 0xff0000, R96, 0xf8, !PT ;  /* 0x00ff000043437812 */ /* 0x000fe200078ef860 */
[----:B------:R-:W-:-:S02]  /*9df0*/  HADD2.F32 R3, -RZ, R2.H0_H0 ;  /* 0x20000002ff037230 */ /* 0x000fc40000004100 */
[-C--:B------:R-:W-:Y:S01]  /*9e00*/  FFMA R0, R0, R109.reuse, RZ ;  /* 0x0000006d00007223 */ /* 0x080fe200000000ff */
[----:B------:R-:W-:Y:S02]  /*9e10*/  LOP3.LUT R2, R98, 0xffff, RZ, 0xc0, !PT ;  /* 0x0000ffff62027812 */ /* 0x000fe400078ec0ff */
[----:B------:R-:W-:Y:S02]  /*9e20*/  LOP3.LUT R68, R67, 0xff000000, R68, 0xf8, !PT ;  /* 0xff00000043447812 */ /* 0x000fe400078ef844 */
[----:B------:R-:W-:Y:S02]  /*9e30*/  LOP3.LUT R67, R77, R126, RZ, 0xfc, !PT ;  /* 0x0000007e4d437212 */ /* 0x000fe400078efcff */
[----:B------:R-:W-:Y:S01]  /*9e40*/  LOP3.LUT R77, R119, 0xff0000, R134, 0xf8, !PT ;  /* 0x00ff0000774d7812 */ /* 0x000fe200078ef886 */
[----:B------:R-:W-:Y:S01]  /*9e50*/  FFMA R134, R3, R109, R0 ;  /* 0x0000006d03867223 */ /* 0x000fe20000000000 */
[----:B------:R-:W-:Y:S02]  /*9e60*/  F2FP.F16.E4M3.UNPACK_B R121, R121 ;  /* 0x00000079ff79723e */ /* 0x000fe400020006ff */
[----:B------:R-:W-:-:S02]  /*9e70*/  SHF.R.U32.HI R119, RZ, 0x18, R87 ;  /* 0x00000018ff777819 */ /* 0x000fc40000011657 */
[----:B------:R-:W-:Y:S01]  /*9e80*/  SHF.R.U32.HI R2, RZ, 0x8, R2 ;  /* 0x00000008ff027819 */ /* 0x000fe20000011602 */
[----:B------:R-:W-:Y:S01]  /*9e90*/  HADD2.F32 R121, -RZ, R121.H0_H0 ;  /* 0x20000079ff797230 */ /* 0x000fe20000004100 */
[----:B------:R-:W-:Y:S01]  /*9ea0*/  SHF.R.U64 R3, R100, 0x18, R101 ;  /* 0x0000001864037819 */ /* 0x000fe20000001265 */
[----:B------:R-:W-:Y:S01]  /*9eb0*/  IMAD.U32 R98, R119, 0x10000, RZ ;  /* 0x0001000077627824 */ /* 0x000fe200078e00ff */
[----:B------:R-:W-:Y:S02]  /*9ec0*/  LOP3.LUT R0, R138, 0xff, RZ, 0xc0, !PT ;  /* 0x000000ff8a007812 */ /* 0x000fe400078ec0ff */
[----:B------:R-:W-:Y:S01]  /*9ed0*/  F2FP.F16.E4M3.UNPACK_B R2, R2 ;  /* 0x00000002ff02723e */ /* 0x000fe200020006ff */
[----:B------:R-:W-:Y:S01]  /*9ee0*/  FFMA R138, R121, R109, R76 ;  /* 0x0000006d798a7223 */ /* 0x000fe2000000004c */
[C---:B------:R-:W-:Y:S02]  /*9ef0*/  PRMT R142, R3.reuse, 0x6540, R142 ;  /* 0x00006540038e7816 */ /* 0x040fe4000000008e */
[----:B------:R-:W-:Y:S01]  /*9f00*/  LOP3.LUT R3, R3, 0xff, RZ, 0xc0, !PT ;  /* 0x000000ff03037812 */ /* 0x000fe200078ec0ff */
[----:B------:R-:W-:Y:S01]  /*9f10*/  HADD2.F32 R121, -RZ, R2.H0_H0 ;  /* 0x20000002ff797230 */ /* 0x000fe20000004100 */
[----:B------:R-:W-:-:S02]  /*9f20*/  LOP3.LUT R100, R136, 0xff, RZ, 0xc0, !PT ;  /* 0x000000ff88647812 */ /* 0x000fc400078ec0ff */
[----:B------:R-:W-:Y:S02]  /*9f30*/  F2FP.F16.E4M3.UNPACK_B R0, R0 ;  /* 0x00000000ff00723e */ /* 0x000fe400020006ff */
[----:B------:R-:W-:Y:S02]  /*9f40*/  LOP3.LUT R76, R139, 0xff, RZ, 0xc0, !PT ;  /* 0x000000ff8b4c7812 */ /* 0x000fe400078ec0ff */
[----:B------:R-:W-:Y:S01]  /*9f50*/  F2FP.F16.E4M3.UNPACK_B R3, R3 ;  /* 0x00000003ff03723e */ /* 0x000fe200020006ff */
[----:B------:R-:W-:Y:S01]  /*9f60*/  HADD2.F32 R0, -RZ, R0.H0_H0 ;  /* 0x20000000ff007230 */ /* 0x000fe20000004100 */
[----:B------:R-:W-:Y:S02]  /*9f70*/  F2FP.F16.E4M3.UNPACK_B R100, R100 ;  /* 0x00000064ff64723e */ /* 0x000fe400020006ff */
[----:B------:R-:W-:Y:S01]  /*9f80*/  LOP3.LUT R98, R125, R98, RZ, 0xfc, !PT ;  /* 0x000000627d627212 */ /* 0x000fe200078efcff */
[----:B------:R-:W-:Y:S01]  /*9f90*/  HADD2.F32 R3, -RZ, R3.H0_H0 ;  /* 0x20000003ff037230 */ /* 0x000fe20000004100 */
[----:B------:R-:W-:Y:S01]  /*9fa0*/  LOP3.LUT R2, R141, 0xff, RZ, 0xc0, !PT ;  /* 0x000000ff8d027812 */ /* 0x000fe200078ec0ff */
[----:B------:R-:W-:Y:S01]  /*9fb0*/  FFMA R0, R0, R109, RZ ;  /* 0x0000006d00007223 */ /* 0x000fe200000000ff */
[----:B------:R-:W-:-:S02]  /*9fc0*/  LOP3.LUT R125, R96, 0xff, RZ, 0xc0, !PT ;  /* 0x000000ff607d7812 */ /* 0x000fc400078ec0ff */
[----:B------:R-:W-:Y:S01]  /*9fd0*/  LOP3.LUT R66, R127, 0xff000000, R66, 0xf8, !PT ;  /* 0xff0000007f427812 */ /* 0x000fe200078ef842 */
[----:B------:R-:W-:Y:S01]  /*9fe0*/  HADD2.F32 R127, -RZ, R100.H0_H0 ;  /* 0x20000064ff7f7230 */ /* 0x000fe20000004100 */
[----:B------:R-:W-:Y:S02]  /*9ff0*/  F2FP.F16.E4M3.UNPACK_B R76, R76 ;  /* 0x0000004cff4c723e */ /* 0x000fe400020006ff */
[----:B------:R-:W-:Y:S02]  /*a000*/  F2FP.F16.E4M3.UNPACK_B R2, R2 ;  /* 0x00000002ff02723e */ /* 0x000fe400020006ff */
[----:B------:R-:W-:Y:S01]  /*a010*/  F2FP.F16.E4M3.UNPACK_B R100, R125 ;  /* 0x0000007dff64723e */ /* 0x000fe200020006ff */
[----:B------:R-:W-:Y:S02]  /*a020*/  HADD2.F32 R125, -RZ, R76.H0_H0 ;  /* 0x2000004cff7d7230 */ /* 0x000fe40000004100 */
[----:B------:R-:W-:Y:S01]  /*a030*/  FFMA R76, R3, R109, RZ ;  /* 0x0000006d034c7223 */ /* 0x000fe200000000ff */
[----:B------:R-:W-:Y:S01]  /*a040*/  HADD2.F32 R2, -RZ, R2.H0_H0 ;  /* 0x20000002ff027230 */ /* 0x000fe20000004100 */
[----:B------:R-:W-:Y:S01]  /*a050*/  SHF.L.U64.HI R128, R86, 0x10, R87 ;  /* 0x0000001056807819 */ /* 0x000fe20000010257 */
[----:B------:R-:W-:-:S02]  /*a060*/  HADD2.F32 R3, -RZ, R100.H0_H0 ;  /* 0x20000064ff037230 */ /* 0x000fc40000004100 */
[-C--:B------:R-:W-:Y:S01]  /*a070*/  FFMA R100, R121, R109.reuse, R0 ;  /* 0x0000006d79647223 */ /* 0x080fe20000000000 */
        /* <DEDUP_REMOVED lines=8> */
[----:B------:R-:W-:Y:S02]  /*a100*/  LOP3.LUT R0, R0, 0xff, RZ, 0xc0, !PT ;  /* 0x000000ff00007812 */ /* 0x000fe400078ec0ff */
[----:B------:R-:W-:-:S02]  /*a110*/  LOP3.LUT R3, R137, 0xff, RZ, 0xc0, !PT ;  /* 0x000000ff89037812 */ /* 0x000fc400078ec0ff */
[----:B------:R-:W-:Y:S02]  /*a120*/  SHF.R.U32.HI R125, RZ, 0x10, R101 ;  /* 0x00000010ff7d7819 */ /* 0x000fe40000011665 */
[----:B------:R-:W-:Y:S02]  /*a130*/  F2FP.F16.E4M3.UNPACK_B R0, R0 ;  /* 0x00000000ff00723e */ /* 0x000fe400020006ff */
[----:B------:R-:W-:Y:S02]  /*a140*/  F2FP.F16.E4M3.UNPACK_B R78, R76 ;  /* 0x0000004cff4e723e */ /* 0x000fe400020006ff */
[----:B------:R-:W-:Y:S01]  /*a150*/  F2FP.F16.E4M3.UNPACK_B R76, R3 ;  /* 0x00000003ff4c723e */ /* 0x000fe200020006ff */
[----:B------:R-:W-:Y:S01]  /*a160*/  HADD2.F32 R0, -RZ, R0.H0_H0 ;  /* 0x20000000ff007230 */ /* 0x000fe20000004100 */
[----:B------:R-:W-:Y:S02]  /*a170*/  SHF.R.U32.HI R121, RZ, 0x10, R99 ;  /* 0x00000010ff797819 */ /* 0x000fe40000011663 */
[----:B------:R-:W-:-:S02]  /*a180*/  LOP3.LUT R3, R125, 0xff, RZ, 0xc0, !PT ;  /* 0x000000ff7d037812 */ /* 0x000fc400078ec0ff */
[----:B------:R-:W-:Y:S01]  /*a190*/  LOP3.LUT R140, R125, 0xff, RZ, 0xc0, !PT ;  /* 0x000000ff7d8c7812 */ /* 0x000fe200078ec0ff */
[----:B------:R-:W-:Y:S01]  /*a1a0*/  HADD2.F32 R125, -RZ, R78.H0_H0 ;  /* 0x2000004eff7d7230 */ /* 0x000fe20000004100 */
[----:B------:R-:W-:Y:S01]  /*a1b0*/  LOP3.LUT R78, R121, 0xff, RZ, 0xc0, !PT ;  /* 0x000000ff794e7812 */ /* 0x000fe200078ec0ff */
[----:B------:R-:W-:Y:S01]  /*a1c0*/  HADD2.F32 R121, -RZ, R76.H0_H0 ;  /* 0x2000004cff797230 */ /* 0x000fe20000004100 */
[----:B------:R-:W-:Y:S01]  /*a1d0*/  F2FP.F16.E4M3.UNPACK_B R3, R3 ;  /* 0x00000003ff03723e */ /* 0x000fe200020006ff */
[-C--:B------:R-:W-:Y:S01]  /*a1e0*/  FFMA R76, R0, R109.reuse, RZ ;  /* 0x0000006d004c7223 */ /* 0x080fe200000000ff */
[----:B------:R-:W-:Y:S01]  /*a1f0*/  F2FP.F16.E4M3.UNPACK_B R78, R78 ;  /* 0x0000004eff4e723e */ /* 0x000fe200020006ff */
[-C--:B------:R-:W-:Y:S01]  /*a200*/  FFMA R134, R125, R109.reuse, R134 ;  /* 0x0000006d7d867223 */ /* 0x080fe20000000086 */
[----:B------:R-:W-:Y:S01]  /*a210*/  SHF.R.U64 R125, R96, 0x8, R97 ;  /* 0x00000008607d7819 */ /* 0x000fe20000001261 */
[----:B------:R-:W-:Y:S01]  /*a220*/  HADD2.F32 R0, -RZ, R3.H0_H0 ;  /* 0x20000003ff007230 */ /* 0x000fe20000004100 */
[----:B------:R-:W-:Y:S01]  /*a230*/  SHF.L.U64.HI R2, R86, 0x18, R87 ;  /* 0x0000001856027819 */ /* 0x000fe20000010257 */
[----:B------:R-:W-:Y:S01]  /*a240*/  HADD2.F32 R3, -RZ, R78.H0_H0 ;  /* 0x2000004eff037230 */ /* 0x000fe20000004100 */
[----:B------:R-:W-:Y:S01]  /*a250*/  LOP3.LUT R78, R125, 0xff, RZ, 0xc0, !PT ;  /* 0x000000ff7d4e7812 */ /* 0x000fe200078ec0ff */
[-C--:B------:R-:W-:Y:S01]  /*a260*/  FFMA R76, R121, R109.reuse, R76 ;  /* 0x0000006d794c7223 */ /* 0x080fe2000000004c */
[----:B------:R-:W-:Y:S01]  /*a270*/  FFMA R0, R0, R109, RZ ;  /* 0x0000006d00007223 */ /* 0x000fe200000000ff */
[----:B------:R-:W-:-:S02]  /*a280*/  SHF.R.U64 R121, R96, 0x10, R97 ;  /* 0x0000001060797819 */ /* 0x000fc40000001261 */
[----:B------:R-:W-:Y:S01]  /*a290*/  PRMT R74, R101, 0x6540, R74 ;  /* 0x00006540654a7816 */ /* 0x000fe2000000004a */
[----:B------:R-:W-:Y:S01]  /*a2a0*/  FFMA R0, R3, R109, R0 ;  /* 0x0000006d03007223 */ /* 0x000fe20000000000 */
[----:B------:R-:W-:Y:S02]  /*a2b0*/  F2FP.F16.E4M3.UNPACK_B R3, R72 ;  /* 0x00000048ff03723e */ /* 0x000fe400020006ff */
[----:B------:R-:W-:Y:S02]  /*a2c0*/  F2FP.F16.E4M3.UNPACK_B R78, R78 ;  /* 0x0000004eff4e723e */ /* 0x000fe400020006ff */
[----:B------:R-:W-:Y:S02]  /*a2d0*/  LOP3.LUT R2, R129, 0xff0000, R2, 0xf8, !PT ;  /* 0x00ff000081027812 */ /* 0x000fe400078ef802 */
[----:B------:R-:W-:Y:S02]  /*a2e0*/  LOP3.LUT R129, R142, 0xff0000, R125, 0xf8, !PT ;  /* 0x00ff00008e817812 */ /* 0x000fe400078ef87d */
[----:B------:R-:W-:-:S02]  /*a2f0*/  LOP3.LUT R72, R121, 0xff, RZ, 0xc0, !PT ;  /* 0x000000ff79487812 */ /* 0x000fc400078ec0ff */
[----:B------:R-:W-:Y:S01]  /*a300*/  LOP3.LUT R125, R74, 0xff0000, R121, 0xf8, !PT ;  /* 0x00ff00004a7d7812 */ /* 0x000fe200078ef879 */
        /* <DEDUP_REMOVED lines=12> */
[----:B------:R-:W-:Y:S01]  /*a3d0*/  F2FP.F16.E4M3.UNPACK_B R78, R78 ;  /* 0x0000004eff4e723e */ /* 0x000fe200020006ff */
[-C--:B------:R-:W-:Y:S01]  /*a3e0*/  FFMA R126, R3, R109.reuse, R126 ;  /* 0x0000006d037e7223 */ /* 0x080fe2000000007e */
[----:B------:R-:W-:Y:S01]  /*a3f0*/  LOP3.LUT R96, R95, 0xff, RZ, 0xc0, !PT ;  /* 0x000000ff5f607812 */ /* 0x000fe200078ec0ff */
[----:B------:R-:W-:Y:S01]  /*a400*/  HADD2.F32 R121, -RZ, R74.H0_H0 ;  /* 0x2000004aff797230 */ /* 0x000fe20000004100 */
[----:B------:R-:W-:Y:S01]  /*a410*/  LOP3.LUT R72, R72, 0xff, RZ, 0xc0, !PT ;  /* 0x000000ff48487812 */ /* 0x000fe200078ec0ff */
[----:B------:R-:W-:Y:S01]  /*a420*/  HADD2.F32 R3, -RZ, R78.H0_H0 ;  /* 0x2000004eff037230 */ /* 0x000fe20000004100 */
[----:B------:R-:W-:Y:S02]  /*a430*/  F2FP.F16.E4M3.UNPACK_B R96, R96 ;  /* 0x00000060ff60723e */ /* 0x000fe400020006ff */
[----:B------:R-:W-:Y:S01]  /*a440*/  F2FP.F16.E4M3.UNPACK_B R72, R72 ;  /* 0x00000048ff48723e */ /* 0x000fe200020006ff */
[----:B------:R-:W-:Y:S01]  /*a450*/  FFMA R128, R121, R109, R128 ;  /* 0x0000006d79807223 */ /* 0x000fe20000000080 */
[----:B------:R-:W-:Y:S01]  /*a460*/  SHF.R.U64 R74, R94, 0x8, R95 ;  /* 0x000000085e4a7819 */ /* 0x000fe2000000125f */
[----:B------:R-:W-:-:S02]  /*a470*/  HADD2.F32 R121, -RZ, R96.H0_H0 ;  /* 0x20000060ff797230 */ /* 0x000fc40000004100 */
[-C--:B------:R-:W-:Y:S01]  /*a480*/  FFMA R136, R3, R109.reuse, R136 ;  /* 0x0000006d03887223 */ /* 0x080fe20000000088 */
[----:B------:R-:W-:Y:S01]  /*a490*/  HADD2.F32 R3, -RZ, R72.H0_H0 ;  /* 0x20000048ff037230 */ /* 0x000fe20000004100 */
[----:B------:R-:W-:Y:S02]  /*a4a0*/  LOP3.LUT R72, R74, 0xff, RZ, 0xc0, !PT ;  /* 0x000000ff4a487812 */ /* 0x000fe400078ec0ff */
[----:B------:R-:W-:Y:S01]  /*a4b0*/  LOP3.LUT R140, R140, 0xff00, R137, 0xf8, !PT ;  /* 0x0000ff008c8c7812 */ /* 0x000fe200078ef889 */
[-C--:B------:R-:W-:Y:S01]  /*a4c0*/  FFMA R134, R121, R109.reuse, R134 ;  /* 0x0000006d79867223 */ /* 0x080fe20000000086 */
[----:B------:R-:W-:Y:S01]  /*a4d0*/  LOP3.LUT R78, R125, 0xff000000, R74, 0xf8, !PT ;  /* 0xff0000007d4e7812 */ /* 0x000fe200078ef84a */
[----:B------:R-:W-:Y:S01]  /*a4e0*/  FFMA R96, R3, R109, R76 ;  /* 0x0000006d03607223 */ /* 0x000fe2000000004c */
[----:B------:R-:W-:Y:S02]  /*a4f0*/  SHF.R.U32.HI R74, RZ, 0x10, R97 ;  /* 0x00000010ff4a7819 */ /* 0x000fe40000011661 */
[----:B------:R-:W-:-:S02]  /*a500*/  F2FP.F16.E4M3.UNPACK_B R121, R72 ;  /* 0x00000048ff79723e */ /* 0x000fc400020006ff */
[----:B------:R-:W-:Y:S02]  /*a510*/  SHF.R.U64 R125, R94, 0x18, R95 ;  /* 0x000000185e7d7819 */ /* 0x000fe4000000125f */
[----:B------:R-:W-:Y:S01]  /*a520*/  LOP3.LUT R72, R140, 0xff0000, R97, 0xf8, !PT ;  /* 0x00ff00008c487812 */ /* 0x000fe200078ef861 */
[----:B------:R-:W-:Y:S01]  /*a530*/  HADD2.F32 R121, -RZ, R121.H0_H0 ;  /* 0x20000079ff797230 */ /* 0x000fe20000004100 */
[----:B------:R-:W-:Y:S02]  /*a540*/  LOP3.LUT R3, R74, 0xff, RZ, 0xc0, !PT ;  /* 0x000000ff4a037812 */ /* 0x000fe400078ec0ff */
[----:B------:R-:W-:Y:S02]  /*a550*/  LOP3.LUT R72, R72, 0xff000000, R125, 0xf8, !PT ;  /* 0xff00000048487812 */ /* 0x000fe400078ef87d */
[----:B------:R-:W-:Y:S01]  /*a560*/  SHF.R.U64 R127, R94, 0x10, R95 ;  /* 0x000000105e7f7819 */ /* 0x000fe2000000125f */
[----:B------:R-:W-:Y:S01]  /*a570*/  FFMA R100, R121, R109, R100 ;  /* 0x0000006d79647223 */ /* 0x000fe20000000064 */
[----:B------:R-:W-:-:S02]  /*a580*/  LOP3.LUT R125, R125, 0xff, RZ, 0xc0, !PT ;  /* 0x000000ff7d7d7812 */ /* 0x000fc400078ec0ff */
[----:B------:R-:W-:Y:S02]  /*a590*/  F2FP.F16.E4M3.UNPACK_B R3, R3 ;  /* 0x00000003ff03723e */ /* 0x000fe400020006ff */
[----:B------:R-:W-:Y:S02]  /*a5a0*/  LOP3.LUT R76, R129, 0xff000000, R94, 0xf8, !PT ;  /* 0xff000000814c7812 */ /* 0x000fe400078ef85e */
[----:B------:R-:W-:Y:S01]  /*a5b0*/  LOP3.LUT R94, R127, 0xff, RZ, 0xc0, !PT ;  /* 0x000000ff7f5e7812 */ /* 0x000fe200078ec0ff */
[----:B------:R-:W-:Y:S01]  /*a5c0*/  HADD2.F32 R3, -RZ, R3.H0_H0 ;  /* 0x20000003ff037230 */ /* 0x000fe20000004100 */
[----:B------:R-:W-:Y:S02]  /*a5d0*/  F2FP.F16.E4M3.UNPACK_B R125, R125 ;  /* 0x0000007dff7d723e */ /* 0x000fe400020006ff */
[----:B------:R-:W-:Y:S02]  /*a5e0*/  F2FP.F16.E4M3.UNPACK_B R94, R94 ;  /* 0x0000005eff5e723e */ /* 0x000fe400020006ff */
[----:B------:R-:W-:Y:S01]  /*a5f0*/  F2FP.F16.E4M3.UNPACK_B R71, R71 ;  /* 0x00000047ff47723e */ /* 0x000fe200020006ff */
[----:B------:R-:W-:-:S02]  /*a600*/  HADD2.F32 R125, -RZ, R125.H0_H0 ;  /* 0x2000007dff7d7230 */ /* 0x000fc40000004100 */
[-C--:B------:R-:W-:Y:S01]  /*a610*/  FFMA R0, R3, R109.reuse, R0 ;  /* 0x0000006d03007223 */ /* 0x080fe20000000000 */
[----:B------:R-:W-:Y:S01]  /*a620*/  HADD2.F32 R3, -RZ, R94.H0_H0 ;  /* 0x2000005eff037230 */ /* 0x000fe20000004100 */
[----:B------:R-:W-:Y:S01]  /*a630*/  LOP3.LUT R94, R93, 0xff, RZ, 0xc0, !PT ;  /* 0x000000ff5d5e7812 */ /* 0x000fe200078ec0ff */
[----:B------:R-:W-:Y:S02]  /*a640*/  HADD2.F32 R71, -RZ, R71.H0_H0 ;  /* 0x20000047ff477230 */ /* 0x000fe40000004100 */
[-C--:B------:R-:W-:Y:S01]  /*a650*/  FFMA R128, R125, R109.reuse, R128 ;  /* 0x0000006d7d807223 */ /* 0x080fe20000000080 */
[--C-:B------:R-:W-:Y:S01]  /*a660*/  SHF.R.U32.HI R125, RZ, 0x10, R95.reuse ;  /* 0x00000010ff7d7819 */ /* 0x100fe2000001165f */
[-C--:B------:R-:W-:Y:S01]  /*a670*/  FFMA R126, R3, R109.reuse, R126 ;  /* 0x0000006d037e7223 */ /* 0x080fe2000000007e */
[----:B------:R-:W-:Y:S01]  /*a680*/  F2FP.F16.E4M3.UNPACK_B R94, R94 ;  /* 0x0000005eff5e723e */ /* 0x000fe200020006ff */
[----:B------:R-:W-:Y:S01]  /*a690*/  FFMA R138, R71, R109, R138 ;  /* 0x0000006d478a7223 */ /* 0x000fe2000000008a */
[----:B------:R-:W-:-:S02]  /*a6a0*/  SHF.R.U32.HI R3, RZ, 0x8, R95 ;  /* 0x00000008ff037819 */ /* 0x000fc4000001165f */
[----:B------:R-:W-:Y:S01]  /*a6b0*/  LOP3.LUT R71, R125, 0xff, RZ, 0xc0, !PT ;  /* 0x000000ff7d477812 */ /* 0x000fe200078ec0ff */
[----:B------:R-:W-:Y:S01]  /*a6c0*/  HADD2.F32 R121, -RZ, R94.H0_H0 ;  /* 0x2000005eff797230 */ /* 0x000fe20000004100 */
[----:B------:R-:W-:Y:S02]  /*a6d0*/  LOP3.LUT R3, R3, 0xff, RZ, 0xc0, !PT ;  /* 0x000000ff03037812 */ /* 0x000fe400078ec0ff */
[----:B------:R-:W-:Y:S02]  /*a6e0*/  F2FP.F16.E4M3.UNPACK_B R71, R71 ;  /* 0x00000047ff47723e */ /* 0x000fe400020006ff */
[----:B------:R-:W-:Y:S01]  /*a6f0*/  SHF.R.U64 R94, R92, 0x8, R93 ;  /* 0x000000085c5e7819 */ /* 0x000fe2000000125d */
[----:B------:R-:W-:Y:S01]  /*a700*/  FFMA R134, R121, R109, R134 ;  /* 0x0000006d79867223 */ /* 0x000fe20000000086 */
[----:B------:R-:W-:Y:S01]  /*a710*/  F2FP.F16.E4M3.UNPACK_B R3, R3 ;  /* 0x00000003ff03723e */ /* 0x000fe200020006ff */
[----:B------:R-:W-:Y:S01]  /*a720*/  HADD2.F32 R71, -RZ, R71.H0_H0 ;  /* 0x20000047ff477230 */ /* 0x000fe20000004100 */
[----:B------:R-:W-:-:S02]  /*a730*/  LOP3.LUT R74, R142, 0xff000000, R127, 0xf8, !PT ;  /* 0xff0000008e4a7812 */ /* 0x000fc400078ef87f */
[----:B------:R-:W-:Y:S01]  /*a740*/  LOP3.LUT R94, R94, 0xff, RZ, 0xc0, !PT ;  /* 0x000000ff5e5e7812 */ /* 0x000fe200078ec0ff */
[----:B------:R-:W-:Y:S01]  /*a750*/  HADD2.F32 R3, -RZ, R3.H0_H0 ;  /* 0x20000003ff037230 */ /* 0x000fe20000004100 */
[C---:B------:R-:W-:Y:S01]  /*a760*/  LOP3.LUT R127, R92.reuse, 0xff, RZ, 0xc0, !PT ;  /* 0x000000ff5c7f7812 */ /* 0x040fe200078ec0ff */
[-C--:B------:R-:W-:Y:S01]  /*a770*/  FFMA R0, R71, R109.reuse, R0 ;  /* 0x0000006d47007223 */ /* 0x080fe20000000000 */
[C-C-:B------:R-:W-:Y:S02]  /*a780*/  SHF.R.U64 R121, R92.reuse, 0x10, R93.reuse ;  /* 0x000000105c797819 */ /* 0x140fe4000000125d */
[----:B------:R-:W-:Y:S01]  /*a790*/  SHF.R.U64 R92, R92, 0x18, R93 ;  /* 0x000000185c5c7819 */ /* 0x000fe2000000125d */
[----:B------:R-:W-:Y:S01]  /*a7a0*/  FFMA R96, R3, R109, R96 ;  /* 0x0000006d03607223 */ /* 0x000fe20000000060 */
[----:B------:R-:W-:Y:S02]  /*a7b0*/  F2FP.F16.E4M3.UNPACK_B R94, R94 ;  /* 0x0000005eff5e723e */ /* 0x000fe400020006ff */
[----:B------:R-:W-:-:S02]  /*a7c0*/  F2FP.F16.E4M3.UNPACK_B R127, R127 ;  /* 0x0000007fff7f723e */ /* 0x000fc400020006ff */
[----:B------:R-:W-:Y:S01]  /*a7d0*/  LOP3.LUT R71, R88, 0xff, RZ, 0xc0, !PT ;  /* 0x000000ff58477812 */ /* 0x000fe200078ec0ff */
[----:B------:R-:W-:Y:S01]  /*a7e0*/  HADD2.F32 R3, -RZ, R94.H0_H0 ;  /* 0x2000005eff037230 */ /* 0x000fe20000004100 */
[----:B------:R-:W-:Y:S01]  /*a7f0*/  LOP3.LUT R92, R92, 0xff, RZ, 0xc0, !PT ;  /* 0x000000ff5c5c7812 */ /* 0x000fe200078ec0ff */
[----:B------:R-:W-:Y:S01]  /*a800*/  HADD2.F32 R127, -RZ, R127.H0_H0 ;  /* 0x2000007fff7f7230 */ /* 0x000fe20000004100 */
[----:B------:R-:W-:Y:S02]  /*a810*/  F2FP.F16.E4M3.UNPACK_B R71, R71 ;  /* 0x00000047ff47723e */ /* 0x000fe400020006ff */
[----:B------:R-:W-:Y:S01]  /*a820*/  F2FP.F16.E4M3.UNPACK_B R92, R92 ;  /* 0x0000005cff5c723e */ /* 0x000fe200020006ff */
[----:B------:R-:W-:Y:S01]  /*a830*/  FFMA R100, R3, R109, R100 ;  /* 0x0000006d03647223 */ /* 0x000fe20000000064 */
[----:B------:R-:W-:Y:S01]  /*a840*/  F2FP.F16.E4M3.UNPACK_B R94, R57 ;  /* 0x00000039ff5e723e */ /* 0x000fe200020006ff */
[----:B------:R-:W-:Y:S01]  /*a850*/  HADD2.F32 R71, -RZ, R71.H0_H0 ;  /* 0x20000047ff477230 */ /* 0x000fe20000004100 */
[----:B------:R-:W-:Y:S01]  /*a860*/  LOP3.LUT R57, R89, 0xff, RZ, 0xc0, !PT ;  /* 0x000000ff59397812 */ /* 0x000fe200078ec0ff */
[----:B------:R-:W-:Y:S01]  /*a870*/  FFMA R136, R127, R109, R136 ;  /* 0x0000006d7f887223 */ /* 0x000fe20000000088 */
[----:B------:R-:W-:Y:S01]  /*a880*/  HADD2.F32 R3, -RZ, R92.H0_H0 ;  /* 0x2000005cff037230 */ /* 0x000fe20000004100 */
[----:B------:R-:W-:-:S02]  /*a890*/  SHF.R.U64 R92, R88, 0x8, R89 ;  /* 0x00000008585c7819 */ /* 0x000fc40000001259 */
[----:B------:R-:W-:Y:S01]  /*a8a0*/  F2FP.F16.E4M3.UNPACK_B R57, R57 ;  /* 0x00000039ff39723e */ /* 0x000fe200020006ff */
[-C--:B------:R-:W-:Y:S01]  /*a8b0*/  FFMA R136, R71, R109.reuse, R136 ;  /* 0x0000006d47887223 */ /* 0x080fe20000000088 */
[-C--:B------:R-:W-:Y:S01]  /*a8c0*/  FFMA R128, R3, R109.reuse, R128 ;  /* 0x0000006d03807223 */ /* 0x080fe20000000080 */
[----:B------:R-:W-:Y:S02]  /*a8d0*/  SHF.R.U32.HI R3, RZ, 0x8, R93 ;  /* 0x00000008ff037819 */ /* 0x000fe4000001165d */
[----:B------:R-:W-:Y:S01]  /*a8e0*/  HADD2.F32 R71, -RZ, R57.H0_H0 ;  /* 0x20000039ff477230 */ /* 0x000fe20000004100 */
[----:B------:R-:W-:Y:S02]  /*a8f0*/  LOP3.LUT R57, R92, 0xff, RZ, 0xc0, !PT ;  /* 0x000000ff5c397812 */ /* 0x000fe400078ec0ff */
[----:B------:R-:W-:Y:S02]  /*a900*/  LOP3.LUT R3, R3, 0xff, RZ, 0xc0, !PT ;  /* 0x000000ff03037812 */ /* 0x000fe400078ec0ff */
[----:B------:R-:W-:Y:S01]  /*a910*/  LOP3.LUT R69, R69, 0xff, RZ, 0xc0, !PT ;  /* 0x000000ff45457812 */ /* 0x000fe200078ec0ff */
[----:B------:R-:W-:Y:S01]  /*a920*/  FFMA R134, R71, R109, R134 ;  /* 0x0000006d47867223 */ /* 0x000fe20000000086 */
[----:B------:R-:W-:-:S02]  /*a930*/  F2FP.F16.E4M3.UNPACK_B R57, R57 ;  /* 0x00000039ff39723e */ /* 0x000fc400020006ff */
[----:B------:R-:W-:Y:S02]  /*a940*/  F2FP.F16.E4M3.UNPACK_B R3, R3 ;  /* 0x00000003ff03723e */ /* 0x000fe400020006ff */
[----:B------:R-:W-:Y:S01]  /*a950*/  F2FP.F16.E4M3.UNPACK_B R69, R69 ;  /* 0x00000045ff45723e */ /* 0x000fe200020006ff */
[----:B------:R-:W-:Y:S01]  /*a960*/  HADD2.F32 R57, -RZ, R57.H0_H0 ;  /* 0x20000039ff397230 */ /* 0x000fe20000004100 */
[C-C-:B------:R-:W-:Y:S01]  /*a970*/  SHF.R.U64 R92, R88.reuse, 0x10, R89.reuse ;  /* 0x00000010585c7819 */ /* 0x140fe20000001259 */
[----:B------:R-:W-:Y:S01]  /*a980*/  HADD2.F32 R3, -RZ, R3.H0_H0 ;  /* 0x20000003ff037230 */ /* 0x000fe20000004100 */
[--C-:B------:R-:W-:Y:S01]  /*a990*/  SHF.R.U64 R88, R88, 0x18, R89.reuse ;  /* 0x0000001858587819 */ /* 0x100fe20000001259 */
[----:B------:R-:W-:Y:S02]  /*a9a0*/  HADD2.F32 R69, -RZ, R69.H0_H0 ;  /* 0x20000045ff457230 */ /* 0x000fe40000004100 */
[-C--:B------:R-:W-:Y:S01]  /*a9b0*/  FFMA R100, R57, R109.reuse, R100 ;  /* 0x0000006d39647223 */ /* 0x080fe20000000064 */
[----:B------:R-:W-:Y:S01]  /*a9c0*/  SHF.R.U32.HI R57, RZ, 0x8, R89 ;  /* 0x00000008ff397819 */ /* 0x000fe20000011659 */
[-C--:B------:R-:W-:Y:S01]  /*a9d0*/  FFMA R96, R3, R109.reuse, R96 ;  /* 0x0000006d03607223 */ /* 0x080fe20000000060 */
[----:B------:R-:W-:Y:S01]  /*a9e0*/  LOP3.LUT R121, R121, 0xff, RZ, 0xc0, !PT ;  /* 0x000000ff79797812 */ /* 0x000fe200078ec0ff */
[----:B------:R-:W-:Y:S01]  /*a9f0*/  FFMA R0, R69, R109, R0 ;  /* 0x0000006d45007223 */ /* 0x000fe20000000000 */
[----:B------:R-:W-:-:S02]  /*aa00*/  LOP3.LUT R3, R88, 0xff, RZ, 0xc0, !PT ;  /* 0x000000ff58037812 */ /* 0x000fc400078ec0ff */
[----:B------:R-:W-:Y:S02]  /*aa10*/  LOP3.LUT R69, R86, 0xff, RZ, 0xc0, !PT ;  /* 0x000000ff56457812 */ /* 0x000fe400078ec0ff */
[----:B------:R-:W-:Y:S02]  /*aa20*/  LOP3.LUT R57, R57, 0xff, RZ, 0xc0, !PT ;  /* 0x000000ff39397812 */ /* 0x000fe400078ec0ff */
[----:B------:R-:W-:Y:S02]  /*aa30*/  F2FP.F16.E4M3.UNPACK_B R121, R121 ;  /* 0x00000079ff79723e */ /* 0x000fe400020006ff */
[----:B------:R-:W-:Y:S02]  /*aa40*/  LOP3.LUT R71, R92, 0xff, RZ, 0xc0, !PT ;  /* 0x000000ff5c477812 */ /* 0x000fe400078ec0ff */
[----:B------:R-:W-:Y:S01]  /*aa50*/  F2FP.F16.E4M3.UNPACK_B R3, R3 ;  /* 0x00000003ff03723e */ /* 0x000fe200020006ff */
[----:B------:R-:W-:Y:S01]  /*aa60*/  HADD2.F32 R121, -RZ, R121.H0_H0 ;  /* 0x20000079ff797230 */ /* 0x000fe20000004100 */
[----:B------:R-:W-:-:S02]  /*aa70*/  F2FP.F16.E4M3.UNPACK_B R69, R69 ;  /* 0x00000045ff45723e */ /* 0x000fc400020006ff */
[----:B------:R-:W-:Y:S01]  /*aa80*/  F2FP.F16.E4M3.UNPACK_B R57, R57 ;  /* 0x00000039ff39723e */ /* 0x000fe200020006ff */
[----:B------:R-:W-:Y:S01]  /*aa90*/  HADD2.F32 R3, -RZ, R3.H0_H0 ;  /* 0x20000003ff037230 */ /* 0x000fe20000004100 */
[----:B------:R-:W-:Y:S01]  /*aaa0*/  F2FP.F16.E4M3.UNPACK_B R71, R71 ;  /* 0x00000047ff47723e */ /* 0x000fe200020006ff */
[----:B------:R-:W-:Y:S01]  /*aab0*/  HADD2.F32 R69, -RZ, R69.H0_H0 ;  /* 0x20000045ff457230 */ /* 0x000fe20000004100 */
[----:B------:R-:W-:Y:S01]  /*aac0*/  LOP3.LUT R88, R87, 0xff, RZ, 0xc0, !PT ;  /* 0x000000ff57587812 */ /* 0x000fe200078ec0ff */
[----:B------:R-:W-:Y:S01]  /*aad0*/  HADD2.F32 R57, -RZ, R57.H0_H0 ;  /* 0x20000039ff397230 */ /* 0x000fe20000004100 */
[----:B------:R-:W-:Y:S01]  /*aae0*/  SHF.R.U32.HI R92, RZ, 0x10, R89 ;  /* 0x00000010ff5c7819 */ /* 0x000fe20000011659 */
[----:B------:R-:W-:Y:S02]  /*aaf0*/  HADD2.F32 R71, -RZ, R71.H0_H0 ;  /* 0x20000047ff477230 */ /* 0x000fe40000004100 */
[-C--:B------:R-:W-:Y:S01]  /*ab00*/  FFMA R126, R121, R109.reuse, R126 ;  /* 0x0000006d797e7223 */ /* 0x080fe2000000007e */
[----:B------:R-:W-:Y:S01]  /*ab10*/  F2FP.F16.E4M3.UNPACK_B R88, R88 ;  /* 0x00000058ff58723e */ /* 0x000fe200020006ff */
[-C--:B------:R-:W-:Y:S01]  /*ab20*/  FFMA R128, R3, R109.reuse, R128 ;  /* 0x0000006d03807223 */ /* 0x080fe20000000080 */
[-C--:B------:R-:W-:Y:S01]  /*ab30*/  FFMA R136, R69, R109.reuse, R136 ;  /* 0x0000006d45887223 */ /* 0x080fe20000000088 */
[-C--:B------:R-:W-:Y:S01]  /*ab40*/  FFMA R96, R57, R109.reuse, R96 ;  /* 0x0000006d39607223 */ /* 0x080fe20000000060 */
[----:B------:R-:W-:Y:S01]  /*ab50*/  LOP3.LUT R3, R92, 0xff, RZ, 0xc0, !PT ;  /* 0x000000ff5c037812 */ /* 0x000fe200078ec0ff */
[----:B------:R-:W-:Y:S01]  /*ab60*/  FFMA R126, R71, R109, R126 ;  /* 0x0000006d477e7223 */ /* 0x000fe2000000007e */
[C---:B------:R-:W-:Y:S01]  /*ab70*/  LOP3.LUT R57, R86.reuse, 0xffff, RZ, 0xc0, !PT ;  /* 0x0000ffff56397812 */ /* 0x040fe200078ec0ff */
[----:B------:R-:W-:Y:S01]  /*ab80*/  HADD2.F32 R71, -RZ, R88.H0_H0 ;  /* 0x20000058ff477230 */ /* 0x000fe20000004100 */
[----:B------:R-:W-:Y:S01]  /*ab90*/  SHF.R.U64 R69, R86, 0x10, R87 ;  /* 0x0000001056457819 */ /* 0x000fe20000001257 */
[----:B------:R-:W-:Y:S01]  /*aba0*/  HADD2.F32 R121, -RZ, R94.H0_H0 ;  /* 0x2000005eff797230 */ /* 0x000fe20000004100 */
[----:B------:R-:W-:Y:S01]  /*abb0*/  F2FP.F16.E4M3.UNPACK_B R3, R3 ;  /* 0x00000003ff03723e */ /* 0x000fe200020006ff */
[----:B------:R-:W-:Y:S01]  /*abc0*/  VIADD R94, R166, 0x3 ;  /* 0x00000003a65e7836 */ /* 0x000fe20000000000 */
[----:B------:R-:W-:Y:S01]  /*abd0*/  SHF.R.U32.HI R57, RZ, 0x8, R57 ;  /* 0x00000008ff397819 */ /* 0x000fe20000011639 */
[----:B------:R-:W-:Y:S01]  /*abe0*/  FFMA R134, R71, R109, R134 ;  /* 0x0000006d47867223 */ /* 0x000fe20000000086 */
[----:B------:R-:W-:Y:S01]  /*abf0*/  LOP3.LUT R69, R69, 0xff, RZ, 0xc0, !PT ;  /* 0x000000ff45457812 */ /* 0x000fe200078ec0ff */
[----:B------:R-:W-:Y:S01]  /*ac00*/  HADD2.F32 R3, -RZ, R3.H0_H0 ;  /* 0x20000003ff037230 */ /* 0x000fe20000004100 */
[----:B------:R-:W-:Y:S01]  /*ac10*/  F2FP.F16.E4M3.UNPACK_B R57, R57 ;  /* 0x00000039ff39723e */ /* 0x000fe200020006ff */
[----:B------:R-:W-:Y:S01]  /*ac20*/  FFMA R138, R121, R109, R138 ;  /* 0x0000006d798a7223 */ /* 0x000fe2000000008a */
[----:B------:R-:W-:-:S02]  /*ac30*/  F2FP.F16.E4M3.UNPACK_B R69, R69 ;  /* 0x00000045ff45723e */ /* 0x000fc400020006ff */
[--C-:B------:R-:W-:Y:S01]  /*ac40*/  SHF.R.U64 R71, R86, 0x18, R87.reuse ;  /* 0x0000001856477819 */ /* 0x100fe20000001257 */
[----:B------:R-:W-:Y:S02]  /*ac50*/  HADD2.F32 R57, -RZ, R57.H0_H0 ;  /* 0x20000039ff397230 */ /* 0x000fe40000004100 */
[-C--:B------:R-:W-:Y:S01]  /*ac60*/  FFMA R0, R3, R109.reuse, R0 ;  /* 0x0000006d03007223 */ /* 0x080fe20000000000 */
[----:B------:R-:W-:Y:S01]  /*ac70*/  HADD2.F32 R69, -RZ, R69.H0_H0 ;  /* 0x20000045ff457230 */ /* 0x000fe20000004100 */
[----:B------:R-:W-:Y:S02]  /*ac80*/  LOP3.LUT R71, R71, 0xff, RZ, 0xc0, !PT ;  /* 0x000000ff47477812 */ /* 0x000fe400078ec0ff */
[----:B------:R-:W-:Y:S01]  /*ac90*/  LOP3.LUT R3, R84, 0xff, RZ, 0xc0, !PT ;  /* 0x000000ff54037812 */ /* 0x000fe200078ec0ff */
[----:B------:R-:W-:Y:S01]  /*aca0*/  FFMA R100, R57, R109, R100 ;  /* 0x0000006d39647223 */ /* 0x000fe20000000064 */
[----:B------:R-:W-:Y:S01]  /*acb0*/  F2FP.F16.E4M3.UNPACK_B R71, R71 ;  /* 0x00000047ff47723e */ /* 0x000fe200020006ff */
[----:B------:R-:W-:Y:S01]  /*acc0*/  FFMA R126, R69, R109, R126 ;  /* 0x0000006d457e7223 */ /* 0x000fe2000000007e */
[----:B------:R-:W-:-:S02]  /*acd0*/  SHF.R.U32.HI R69, RZ, 0x8, R87 ;  /* 0x00000008ff457819 */ /* 0x000fc40000011657 */
[----:B------:R-:W-:Y:S01]  /*ace0*/  F2FP.F16.E4M3.UNPACK_B R57, R3 ;  /* 0x00000003ff39723e */ /* 0x000fe200020006ff */
[----:B------:R-:W-:Y:S01]  /*acf0*/  HADD2.F32 R71, -RZ, R71.H0_H0 ;  /* 0x20000047ff477230 */ /* 0x000fe20000004100 */
[----:B------:R-:W-:Y:S02]  /*ad00*/  SHF.R.U32.HI R88, RZ, 0x10, R87 ;  /* 0x00000010ff587819 */ /* 0x000fe40000011657 */
[----:B------:R-:W-:Y:S01]  /*ad10*/  LOP3.LUT R3, R69, 0xff, RZ, 0xc0, !PT ;  /* 0x000000ff45037812 */ /* 0x000fe200078ec0ff */
[----:B------:R-:W-:Y:S01]  /*ad20*/  HADD2.F32 R69, -RZ, R57.H0_H0 ;  /* 0x20000039ff457230 */ /* 0x000fe20000004100 */
[----:B------:R-:W-:Y:S01]  /*ad30*/  LOP3.LUT R57, R88, 0xff, RZ, 0xc0, !PT ;  /* 0x000000ff58397812 */ /* 0x000fe200078ec0ff */
[----:B------:R-:W-:Y:S01]  /*ad40*/  FFMA R128, R71, R109, R128 ;  /* 0x0000006d47807223 */ /* 0x000fe20000000080 */
[----:B------:R-:W-:Y:S02]  /*ad50*/  LOP3.LUT R71, R85, 0xff, RZ, 0xc0, !PT ;  /* 0x000000ff55477812 */ /* 0x000fe400078ec0ff */
[----:B------:R-:W-:Y:S01]  /*ad60*/  F2FP.F16.E4M3.UNPACK_B R57, R57 ;  /* 0x00000039ff39723e */ /* 0x000fe200020006ff */
[----:B------:R-:W-:Y:S01]  /*ad70*/  FFMA R69, R69, R109, R136 ;  /* 0x0000006d45457223 */ /* 0x000fe20000000088 */
[----:B------:R-:W-:-:S02]  /*ad80*/  F2FP.F16.E4M3.UNPACK_B R71, R71 ;  /* 0x00000047ff47723e */ /* 0x000fc400020006ff */
[----:B------:R-:W-:Y:S01]  /*ad90*/  F2FP.F16.E4M3.UNPACK_B R119, R119 ;  /* 0x00000077ff77723e */ /* 0x000fe200020006ff */
[----:B------:R-:W-:Y:S01]  /*ada0*/  HADD2.F32 R57, -RZ, R57.H0_H0 ;  /* 0x20000039ff397230 */ /* 0x000fe20000004100 */
[C-C-:B------:R-:W-:Y:S01]  /*adb0*/  SHF.R.U64 R129, R84.reuse, 0x18, R85.reuse ;  /* 0x0000001854817819 */ /* 0x140fe20000001255 */
[----:B------:R-:W-:Y:S01]  /*adc0*/  HADD2.F32 R71, -RZ, R71.H0_H0 ;  /* 0x20000047ff477230 */ /* 0x000fe20000004100 */
[----:B------:R-:W-:Y:S01]  /*add0*/  F2FP.F16.E4M3.UNPACK_B R3, R3 ;  /* 0x00000003ff03723e */ /* 0x000fe200020006ff */
[----:B------:R-:W-:Y:S01]  /*ade0*/  HADD2.F32 R119, -RZ, R119.H0_H0 ;  /* 0x20000077ff777230 */ /* 0x000fe20000004100 */
[--C-:B------:R-:W-:Y:S01]  /*adf0*/  SHF.R.U32.HI R88, RZ, 0x18, R85.reuse ;  /* 0x00000018ff587819 */ /* 0x100fe20000011655 */
[-C--:B------:R-:W-:Y:S01]  /*ae00*/  FFMA R0, R57, R109.reuse, R0 ;  /* 0x0000006d39007223 */ /* 0x080fe20000000000 */
[----:B------:R-:W-:Y:S01]  /*ae10*/  LOP3.LUT R73, R73, 0xff, RZ, 0xc0, !PT ;  /* 0x000000ff49497812 */ /* 0x000fe200078ec0ff */
[----:B------:R-:W-:Y:S01]  /*ae20*/  HADD2.F32 R3, -RZ, R3.H0_H0 ;  /* 0x20000003ff037230 */ /* 0x000fe20000004100 */
[----:B------:R-:W-:Y:S01]  /*ae30*/  LOP3.LUT R57, R129, 0xff, RZ, 0xc0, !PT ;  /* 0x000000ff81397812 */ /* 0x000fe200078ec0ff */
[-C--:B------:R-:W-:Y:S01]  /*ae40*/  FFMA R71, R71, R109.reuse, R134 ;  /* 0x0000006d47477223 */ /* 0x080fe20000000086 */
[----:B------:R-:W-:Y:S01]  /*ae50*/  F2FP.F16.E4M3.UNPACK_B R88, R88 ;  /* 0x00000058ff58723e */ /* 0x000fe200020006ff */
[----:B------:R-:W-:Y:S01]  /*ae60*/  FFMA R138, R119, R109, R138 ;  /* 0x0000006d778a7223 */ /* 0x000fe2000000008a */
[----:B------:R-:W-:Y:S01]  /*ae70*/  F2FP.F16.E4M3.UNPACK_B R73, R73 ;  /* 0x00000049ff49723e */ /* 0x000fe200020006ff */
[----:B------:R-:W-:Y:S01]  /*ae80*/  FFMA R96, R3, R109, R96 ;  /* 0x0000006d03607223 */ /* 0x000fe20000000060 */
[--C-:B------:R-:W-:Y:S01]  /*ae90*/  SHF.R.U64 R134, R84, 0x10, R85.reuse ;  /* 0x0000001054867819 */ /* 0x100fe20000001255 */
[----:B------:R-:W-:Y:S01]  /*aea0*/  HADD2.F32 R119, -RZ, R88.H0_H0 ;  /* 0x20000058ff777230 */ /* 0x000fe20000004100 */
[----:B------:R-:W-:Y:S01]  /*aeb0*/  SHF.R.U32.HI R127, RZ, 0x8, R85 ;  /* 0x00000008ff7f7819 */ /* 0x000fe20000011655 */
[----:B------:R-:W-:Y:S01]  /*aec0*/  HADD2.F32 R73, -RZ, R73.H0_H0 ;  /* 0x20000049ff497230 */ /* 0x000fe20000004100 */
[----:B------:R-:W-:-:S02]  /*aed0*/  F2FP.F16.E4M3.UNPACK_B R57, R57 ;  /* 0x00000039ff39723e */ /* 0x000fc400020006ff */
[----:B------:R-:W-:Y:S01]  /*aee0*/  SHF.R.U32.HI R125, RZ, 0x10, R85 ;  /* 0x00000010ff7d7819 */ /* 0x000fe20000011655 */
[-C--:B------:R-:W-:Y:S01]  /*aef0*/  FFMA R138, R119, R109.reuse, R138 ;  /* 0x0000006d778a7223 */ /* 0x080fe2000000008a */
        /* <DEDUP_REMOVED lines=10> */
[----:B------:R-:W-:Y:S01]  /*afa0*/  LOP3.LUT R94, R94, 0x1f, RZ, 0xc0, !PT ;  /* 0x0000001f5e5e7812 */ /* 0x000fe200078ec0ff */
[----:B------:R-:W-:Y:S01]  /*afb0*/  HADD2.F32 R119, -RZ, R88.H0_H0 ;  /* 0x20000058ff777230 */ /* 0x000fe20000004100 */
[----:B------:R-:W-:Y:S01]  /*afc0*/  IADD3 R161, P0, R161, R130, RZ ;  /* 0x00000082a1a17210 */ /* 0x000fe20007f1e0ff */
[----:B------:R-:W-:Y:S02]  /*afd0*/  HADD2.F32 R121, -RZ, R92.H0_H0 ;  /* 0x2000005cff797230 */ /* 0x000fe40000004100 */
[-C--:B------:R-:W-:Y:S01]  /*afe0*/  FFMA R3, R3, R109.reuse, R126 ;  /* 0x0000006d03037223 */ /* 0x080fe2000000007e */
[----:B------:R0:W1:Y:S01]  /*aff0*/  SHFL.IDX PT, R88, R73, R94, 0x1f ;  /* 0x00001f5e49587589 */ /* 0x00006200000e0000 */
[----:B------:R-:W-:Y:S02]  /*b000*/  IMAD.SHL.U32 R126, R84, 0x1000000, RZ ;  /* 0x01000000547e7824 */ /* 0x000fe400078e00ff */
[-C--:B------:R-:W-:Y:S01]  /*b010*/  FFMA R96, R119, R109.reuse, R96 ;  /* 0x0000006d77607223 */ /* 0x080fe20000000060 */
[----:B------:R-:W-:Y:S01]  /*b020*/  FFMA R0, R121, R109, R0 ;  /* 0x0000006d79007223 */ /* 0x000fe20000000000 */
[----:B------:R2:W3:Y:S01]  /*b030*/  SHFL.IDX PT, R92, R57, R94, 0x1f ;  /* 0x00001f5e395c7589 */ /* 0x0004e200000e0000 */
[----:B------:R-:W-:Y:S01]  /*b040*/  IMAD.X R160, R160, 0x1, R15, P0 ;  /* 0x00000001a0a07824 */ /* 0x000fe200000e060f */
[--C-:B------:R-:W-:Y:S01]  /*b050*/  SHF.L.U64.HI R135, R86, 0x8, R87.reuse ;  /* 0x0000000856877819 */ /* 0x100fe20000010257 */
[----:B------:R-:W-:Y:S01]  /*b060*/  IMAD.SHL.U32 R84, R125, 0x1000000, RZ ;  /* 0x010000007d547824 */ /* 0x000fe200078e00ff */
[----:B------:R-:W4:Y:S01]  /*b070*/  SHFL.IDX PT, R3, R3, R94, 0x1f ;  /* 0x00001f5e03037589 */ /* 0x000f2200000e0000 */
[----:B------:R-:W-:-:S02]  /*b080*/  LOP3.LUT R125, R124, 0xff0000, R87, 0xf8, !PT ;  /* 0x00ff00007c7d7812 */ /* 0x000fc400078ef857 */
[----:B------:R-:W-:Y:S01]  /*b090*/  LOP3.LUT R120, R120, 0xff00, R89, 0xf8, !PT ;  /* 0x0000ff0078787812 */ /* 0x000fe200078ef859 */
[----:B------:R1:W4:Y:S01]  /*b0a0*/  SHFL.IDX PT, R100, R71, R94, 0x1f ;  /* 0x00001f5e47647589 */ /* 0x00032200000e0000 */
[----:B0-----:R-:W-:Y:S01]  /*b0b0*/  LOP3.LUT R73, R125, R84, RZ, 0xfc, !PT ;  /* 0x000000547d497212 */ /* 0x001fe200078efcff */
[----:B--2---:R-:W-:Y:S02]  /*b0c0*/  IMAD.SHL.U32 R57, R129, 0x1000000, RZ ;  /* 0x0100000081397824 */ /* 0x004fe400078e00ff */
[----:B------:R-:W0:Y:S01]  /*b0d0*/  SHFL.IDX PT, R0, R0, R94, 0x1f ;  /* 0x00001f5e00007589 */ /* 0x000e2200000e0000 */
[----:B------:R-:W-:-:S03]  /*b0e0*/  IMAD.SHL.U32 R84, R127, 0x1000000, RZ ;  /* 0x010000007f547824 */ /* 0x000fc600078e00ff */
[----:B------:R2:W0:Y:S01]  /*b0f0*/  SHFL.IDX PT, R119, R69, R94, 0x1f ;  /* 0x00001f5e45777589 */ /* 0x00042200000e0000 */
[----:B-1----:R-:W-:Y:S02]  /*b100*/  LOP3.LUT R71, R77, R126, RZ, 0xfc, !PT ;  /* 0x0000007e4d477212 */ /* 0x002fe400078efcff */
[----:B------:R-:W-:Y:S01]  /*b110*/  LOP3.LUT R77, R2, R57, RZ, 0xfc, !PT ;  /* 0x00000039024d7212 */ /* 0x000fe200078efcff */
[----:B------:R-:W-:Y:S02]  /*b120*/  VIADD R2, R80, 0x1b ;  /* 0x0000001b50027836 */ /* 0x000fe40000000000 */
[----:B------:R-:W-:Y:S01]  /*b130*/  FADD R117, R117, R88 ;  /* 0x0000005875757221 */ /* 0x000fe20000000000 */
[----:B------:R-:W1:Y:S01]  /*b140*/  SHFL.IDX PT, R121, R138, R94, 0x1f ;  /* 0x00001f5e8a797589 */ /* 0x000e6200000e0000 */
[----:B---3--:R-:W-:Y:S01]  /*b150*/  FADD R88, R81, R92 ;  /* 0x0000005c51587221 */ /* 0x008fe20000000000 */
[----:B------:R-:W-:Y:S02]  /*b160*/  LOP3.LUT R57, R98, 0xff000000, R85, 0xf8, !PT ;  /* 0xff00000062397812 */ /* 0x000fe400078ef855 */
[----:B------:R-:W-:Y:S01]  /*b170*/  LOP3.LUT R81, R2, 0x1f, RZ, 0xc0, !PT ;  /* 0x0000001f02517812 */ /* 0x000fe200078ec0ff */
[----:B------:R3:W1:Y:S01]  /*b180*/  SHFL.IDX PT, R96, R96, R94, 0x1f ;  /* 0x00001f5e60607589 */ /* 0x00066200000e0000 */
[----:B----4-:R-:W-:Y:S01]  /*b190*/  FADD R118, R118, R3 ;  /* 0x0000000376767221 */ /* 0x010fe20000000000 */
[----:B--2---:R-:W-:Y:S01]  /*b1a0*/  LOP3.LUT R69, R75, 0xff0000, R86, 0xf8, !PT ;  /* 0x00ff00004b457812 */ /* 0x004fe200078ef856 */
[----:B------:R-:W-:Y:S01]  /*b1b0*/  IMAD.SHL.U32 R86, R85, 0x1000000, RZ ;  /* 0x0100000055567824 */ /* 0x000fe200078e00ff */
[----:B------:R-:W-:Y:S01]  /*b1c0*/  IADD3 R2, P5, R81, R161, RZ ;  /* 0x000000a151027210 */ /* 0x000fe20007fbe0ff */
[----:B------:R-:W-:Y:S01]  /*b1d0*/  FADD R115, R115, R100 ;  /* 0x0000006473737221 */ /* 0x000fe20000000000 */
[----:B------:R-:W-:-:S02]  /*b1e0*/  ISETP.LT.U32.AND P6, PT, R81, R104, PT ;  /* 0x000000685100720c */ /* 0x000fc40003fc1070 */
[----:B------:R-:W-:Y:S01]  /*b1f0*/  LOP3.LUT R75, R120, 0xff0000, R135, 0xf8, !PT ;  /* 0x00ff0000784b7812 */ /* 0x000fe200078ef887 */
[----:B------:R-:W-:Y:S01]  /*b200*/  IMAD.X R3, RZ, RZ, R160, P5 ;  /* 0x000000ffff037224 */ /* 0x000fe200028e06a0 */
[-C--:B------:R-:W-:Y:S01]  /*b210*/  ISETP.LT.U32.AND P5, PT, R81, R104.reuse, PT ;  /* 0x000000685100720c */ /* 0x080fe20003fa1070 */
[----:B---3--:R-:W-:Y:S01]  /*b220*/  IMAD.SHL.U32 R94, R134, 0x1000000, RZ ;  /* 0x01000000865e7824 */ /* 0x008fe200078e00ff */
[----:B------:R-:W-:Y:S01]  /*b230*/  P2R R100, PR, RZ, 0x40 ;  /* 0x00000040ff647803 */ /* 0x000fe20000000000 */
[----:B0-----:R-:W-:Y:S01]  /*b240*/  FADD R91, R91, R0 ;  /* 0x000000005b5b7221 */ /* 0x001fe20000000000 */
[----:B------:R-:W-:Y:S01]  /*b250*/  ISETP.LT.U32.AND P6, PT, R81, R104, PT ;  /* 0x000000685100720c */ /* 0x000fe20003fc1070 */
[----:B------:R-:W-:Y:S01]  /*b260*/  FADD R114, R114, R119 ;  /* 0x0000007772727221 */ /* 0x000fe20000000000 */
[----:B------:R-:W-:Y:S02]  /*b270*/  LOP3.LUT R69, R69, R94, RZ, 0xfc, !PT ;  /* 0x0000005e45457212 */ /* 0x000fe400078efcff */
[----:B------:R-:W-:Y:S01]  /*b280*/  P2R R94, PR, RZ, 0x20 ;  /* 0x00000020ff5e7803 */ /* 0x000fe20000000000 */
[----:B-1----:R-:W-:Y:S01]  /*b290*/  FADD R116, R116, R121 ;  /* 0x0000007974747221 */ /* 0x002fe20000000000 */
[----:B------:R-:W-:-:S02]  /*b2a0*/  ISETP.LT.U32.AND P5, PT, R81, R104, PT ;  /* 0x000000685100720c */ /* 0x000fc40003fa1070 */
[----:B------:R-:W-:Y:S02]  /*b2b0*/  LOP3.LUT R79, R79, R86, RZ, 0xfc, !PT ;  /* 0x000000564f4f7212 */ /* 0x000fe400078efcff */
[----:B------:R-:W-:Y:S01]  /*b2c0*/  LOP3.LUT R75, R75, R84, RZ, 0xfc, !PT ;  /* 0x000000544b4b7212 */ /* 0x000fe200078efcff */
[----:B------:R-:W-:Y:S01]  /*b2d0*/  FADD R83, R83, R96 ;  /* 0x0000006053537221 */ /* 0x000fe20000000000 */
[CC--:B------:R-:W-:Y:S02]  /*b2e0*/  ISETP.LT.U32.AND P3, PT, R81.reuse, R104.reuse, PT ;  /* 0x000000685100720c */ /* 0x0c0fe40003f61070 */
[CC--:B------:R-:W-:Y:S02]  /*b2f0*/  ISETP.LT.U32.AND P2, PT, R81.reuse, R104.reuse, PT ;  /* 0x000000685100720c */ /* 0x0c0fe40003f41070 */
[CC--:B------:R-:W-:Y:S02]  /*b300*/  ISETP.LT.U32.AND P1, PT, R81.reuse, R104.reuse, PT ;  /* 0x000000685100720c */ /* 0x0c0fe40003f21070 */
[----:B------:R-:W-:-:S02]  /*b310*/  ISETP.LT.U32.AND P0, PT, R81, R104, PT ;  /* 0x000000685100720c */ /* 0x000fc40003f01070 */
[----:B------:R-:W-:Y:S01]  /*b320*/  P2R R0, PR, RZ, 0x40 ;  /* 0x00000040ff007803 */ /* 0x000fe20000000000 */
[----:B------:R-:W-:Y:S10]  /*b330*/  @!P4 BRA P5, `(.L_x_132) ;  /* 0x000000000044c947 */ /* 0x000ff40002800000 */
        /* <DEDUP_REMOVED lines=8> */
[----:B------:R-:W-:Y:S01]  /*b3c0*/  IMAD.SHL.U32 R92, R84, 0x100, RZ ;  /* 0x00000100545c7824 */ /* 0x000fe200078e00ff */
        /* <DEDUP_REMOVED lines=8> */
.L_x_132:
[----:B------:R-:W-:-:S05]  /*b450*/  IADD3 R0, P5, R2, R130, RZ ;  /* 0x0000008202007210 */ /* 0x000fca0007fbe0ff */
[----:B------:R-:W-:Y:S01]  /*b460*/  IMAD.X R81, R3, 0x1, R15, P5 ;  /* 0x0000000103517824 */ /* 0x000fe200028e060f */
[----:B------:R-:W-:-:S04]  /*b470*/  LEA R134, P5, R0, R133, 0x3 ;  /* 0x0000008500867211 */ /* 0x000fc800078a18ff */
[----:B------:R-:W-:-:S06]  /*b480*/  LEA.HI.X R135, R0, R132, R81, 0x3, P5 ;  /* 0x0000008400877211 */ /* 0x000fcc00028f1c51 */
[----:B------:R-:W5:Y:S03]  /*b490*/  LDG.E.64 R134, desc[UR10][R134.64] ;  /* 0x0000000a86867981 */ /* 0x000f66000c1e1b00 */
.L_x_133:
[----:B------:R-:W-:Y:S05]  /*b4a0*/  BSYNC B0 ;  /* 0x0000000000007941 */ /* 0x000fea0003800000 */
.L_x_131:
        /* <DEDUP_REMOVED lines=19> */
.L_x_135:
[----:B------:R-:W-:Y:S02]  /*b5e0*/  IMAD R81, R90, 0x9, RZ ;  /* 0x000000095a517824 */ /* 0x000fe400078e02ff */
[----:B------:R-:W-:-:S04]  /*b5f0*/  IMAD.WIDE.U32 R98, R131, 0x9, R2 ;  /* 0x0000000983627825 */ /* 0x000fc800078e0002 */
[----:B------:R-:W-:Y:S01]  /*b600*/  IMAD.IADD R81, R81, 0x1, R99 ;  /* 0x0000000151517824 */ /* 0x000fe200078e0263 */
[----:B------:R-:W-:-:S04]  /*b610*/  LEA R136, P5, R98, R133, 0x3 ;  /* 0x0000008562887211 */ /* 0x000fc800078a18ff */
[----:B------:R-:W-:-:S06]  /*b620*/  LEA.HI.X R137, R98, R132, R81, 0x3, P5 ;  /* 0x0000008462897211 */ /* 0x000fcc00028f1c51 */
[----:B------:R-:W5:Y:S03]  /*b630*/  LDG.E.64 R136, desc[UR10][R136.64] ;  /* 0x0000000a88887981 */ /* 0x000f66000c1e1b00 */
.L_x_136:
[----:B------:R-:W-:Y:S05]  /*b640*/  BSYNC B0 ;  /* 0x0000000000007941 */ /* 0x000fea0003800000 */
.L_x_134:
        /* <DEDUP_REMOVED lines=20> */
.L_x_138:
        /* <DEDUP_REMOVED lines=8> */
.L_x_139:
[----:B------:R-:W-:Y:S05]  /*b810*/  BSYNC B0 ;  /* 0x0000000000007941 */ /* 0x000fea0003800000 */
.L_x_137:
        /* <DEDUP_REMOVED lines=20> */
.L_x_141:
        /* <DEDUP_REMOVED lines=8> */
.L_x_142:
[----:B------:R-:W-:Y:S05]  /*b9e0*/  BSYNC B0 ;  /* 0x0000000000007941 */ /* 0x000fea0003800000 */
.L_x_140:
        /* <DEDUP_REMOVED lines=19> */
.L_x_144:
        /* <DEDUP_REMOVED lines=8> */
.L_x_145:
[----:B------:R-:W-:Y:S05]  /*bba0*/  BSYNC B0 ;  /* 0x0000000000007941 */ /* 0x000fea0003800000 */
.L_x_143:
        /* <DEDUP_REMOVED lines=19> */
.L_x_147:
        /* <DEDUP_REMOVED lines=8> */
.L_x_148:
[----:B------:R-:W-:Y:S05]  /*bd60*/  BSYNC B0 ;  /* 0x0000000000007941 */ /* 0x000fea0003800000 */
.L_x_146:
        /* <DEDUP_REMOVED lines=19> */
.L_x_150:
        /* <DEDUP_REMOVED lines=8> */
.L_x_151:
[----:B------:R-:W-:Y:S05]  /*bf20*/  BSYNC B0 ;  /* 0x0000000000007941 */ /* 0x000fea0003800000 */
.L_x_149:
        /* <DEDUP_REMOVED lines=8> */
[----:B------:R-:W-:Y:S01]  /*bfb0*/  IMAD.U32 R0, R81, 0x10000, RZ ;  /* 0x0001000051007824 */ /* 0x000fe200078e00ff */
        /* <DEDUP_REMOVED lines=10> */
.L_x_153:
[----:B------:R-:W-:Y:S02]  /*c060*/  IMAD R81, R90, 0xf, RZ ;  /* 0x0000000f5a517824 */ /* 0x000fe400078e02ff */
[----:B------:R-:W-:-:S04]  /*c070*/  IMAD.WIDE.U32 R2, R131, 0xf, R2 ;  /* 0x0000000f83027825 */ /* 0x000fc800078e0002 */
[----:B------:R-:W-:Y:S01]  /*c080*/  IMAD.IADD R3, R81, 0x1, R3 ;  /* 0x0000000151037824 */ /* 0x000fe200078e0203 */
[----:B------:R-:W-:-:S04]  /*c090*/  LEA R158, P0, R2, R133, 0x3 ;  /* 0x00000085029e7211 */ /* 0x000fc800078018ff */
[----:B------:R-:W-:-:S06]  /*c0a0*/  LEA.HI.X R159, R2, R132, R3, 0x3, P0 ;  /* 0x00000084029f7211 */ /* 0x000fcc00000f1c03 */
[----:B------:R-:W5:Y:S03]  /*c0b0*/  LDG.E.64 R158, desc[UR10][R158.64] ;  /* 0x0000000a9e9e7981 */ /* 0x000f66000c1e1b00 */
.L_x_154:
[----:B------:R-:W-:Y:S05]  /*c0c0*/  BSYNC B0 ;  /* 0x0000000000007941 */ /* 0x000fea0003800000 */
.L_x_152:
[----:B-----5:R-:W-:Y:S01]  /*c0d0*/  SHF.R.U32.HI R86, RZ, 0x18, R53 ;  /* 0x00000018ff567819 */ /* 0x020fe20000011635 */
[----:B------:R-:W-:Y:S01]  /*c0e0*/  VIADD R80, R80, 0x1a ;  /* 0x0000001a50507836 */ /* 0x000fe20000000000 */
[----:B------:R-:W-:Y:S01]  /*c0f0*/  SHF.R.U32.HI R119, RZ, 0x18, R51 ;  /* 0x00000018ff777819 */ /* 0x000fe20000011633 */
[C---:B------:R-:W-:Y:S01]  /*c100*/  IMAD.U32 R81, R50.reuse, 0x10000, RZ ;  /* 0x0001000032517824 */ /* 0x040fe200078e00ff */
[----:B------:R-:W-:Y:S01]  /*c110*/  SHF.R.U32.HI R92, RZ, 0x18, R49 ;  /* 0x00000018ff5c7819 */ /* 0x000fe20000011631 */
[----:B------:R-:W-:Y:S01]  /*c120*/  IMAD.SHL.U32 R121, R50, 0x100, RZ ;  /* 0x0000010032797824 */ /* 0x000fe200078e00ff */
[----:B------:R-:W-:Y:S01]  /*c130*/  SHF.L.U64.HI R0, R86, 0x8, RZ ;  /* 0x0000000856007819 */ /* 0x000fe200000102ff */
[----:B------:R-:W-:Y:S01]  /*c140*/  VIADD R82, R82, 0x6 ;  /* 0x0000000652527836 */ /* 0x000fe20000000000 */
[----:B------:R-:W-:Y:S01]  /*c150*/  SHF.L.U64.HI R3, R119, 0x10, RZ ;  /* 0x0000001077037819 */ /* 0x000fe200000102ff */
[----:B------:R-:W-:Y:S01]  /*c160*/  IMAD.U32 R128, R112, 0x10000, RZ ;  /* 0x0001000070807824 */ /* 0x000fe200078e00ff */
[----:B------:R-:W-:Y:S01]  /*c170*/  SHF.L.U64.HI R84, R92, 0x18, RZ ;  /* 0x000000185c547819 */ /* 0x000fe200000102ff */
[----:B------:R-:W-:Y:S01]  /*c180*/  BSSY B0, `(.L_x_155) ;  /* 0x00001b3000007945 */ /* 0x000fe20003800000 */
[----:B------:R-:W-:-:S02]  /*c190*/  LOP3.LUT R101, R52, 0xff, RZ, 0xc0, !PT ;  /* 0x000000ff34657812 */ /* 0x000fc400078ec0ff */
[----:B------:R-:W-:Y:S02]  /*c1a0*/  LOP3.LUT R84, R84, R0, R3, 0xfe, !PT ;  /* 0x0000000054547212 */ /* 0x000fe400078efe03 */
[----:B------:R-:W-:Y:S01]  /*c1b0*/  LOP3.LUT R3, R80, 0x1f, RZ, 0xc0, !PT ;  /* 0x0000001f50037812 */ /* 0x000fe200078ec0ff */
[----:B------:R-:W-:Y:S01]  /*c1c0*/  IMAD.SHL.U32 R80, R48, 0x1000000, RZ ;  /* 0x0100000030507824 */ /* 0x000fe200078e00ff */
[----:B------:R-:W-:Y:S02]  /*c1d0*/  SHF.R.U64 R142, R54, 0x8, R55 ;  /* 0x00000008368e7819 */ /* 0x000fe40000001237 */
[----:B------:R-:W-:Y:S02]  /*c1e0*/  SHF.R.U64 R148, R52, 0x10, R53 ;  /* 0x0000001034947819 */ /* 0x000fe40000001235 */
[----:B------:R-:W-:Y:S02]  /*c1f0*/  PRMT R2, R54, 0x6540, R101 ;  /* 0x0000654036027816 */ /* 0x000fe40000000065 */
[----:B------:R-:W-:-:S02]  /*c200*/  ISETP.LT.U32.AND P1, PT, R3, R104, PT ;  /* 0x000000680300720c */ /* 0x000fc40003f21070 */
[----:B------:R-:W-:Y:S02]  /*c210*/  LOP3.LUT R3, R142, 0xff, RZ, 0xc0, !PT ;  /* 0x000000ff8e037812 */ /* 0x000fe400078ec0ff */
[----:B------:R-:W-:Y:S02]  /*c220*/  SHF.R.U64 R125, R52, 0x18, R53 ;  /* 0x00000018347d7819 */ /* 0x000fe40000001235 */
[----:B------:R-:W-:Y:S02]  /*c230*/  LOP3.LUT R96, R148, 0xff, RZ, 0xc0, !PT ;  /* 0x000000ff94607812 */ /* 0x000fe400078ec0ff */
[----:B------:R-:W-:Y:S02]  /*c240*/  LOP3.LUT R81, R2, 0xff0000, R81, 0xf8, !PT ;  /* 0x00ff000002517812 */ /* 0x000fe400078ef851 */
[----:B------:R-:W-:Y:S02]  /*c250*/  LOP3.LUT R2, R3, 0xff00, R52, 0xf8, !PT ;  /* 0x0000ff0003027812 */ /* 0x000fe400078ef834 */
[----:B------:R-:W-:-:S02]  /*c260*/  LOP3.LUT R150, R125, 0xff, RZ, 0xc0, !PT ;  /* 0x000000ff7d967812 */ /* 0x000fc400078ec0ff */
[----:B------:R-:W-:Y:S02]  /*c270*/  SHF.L.U64.HI R95, R102, 0x10, R103 ;  /* 0x00000010665f7819 */ /* 0x000fe40000010267 */
[----:B------:R-:W-:Y:S02]  /*c280*/  SHF.L.U64.HI R0, R96, 0x8, RZ ;  /* 0x0000000860007819 */ /* 0x000fe400000102ff */
[----:B------:R-:W-:Y:S02]  /*c290*/  LOP3.LUT R94, R53, 0xff, RZ, 0xc0, !PT ;  /* 0x000000ff355e7812 */ /* 0x000fe400078ec0ff */
[----:B------:R-:W-:Y:S02]  /*c2a0*/  LOP3.LUT R121, R2, 0xff0000, R121, 0xf8, !PT ;  /* 0x00ff000002797812 */ /* 0x000fe400078ef879 */
[----:B------:R-:W-:Y:S02]  /*c2b0*/  SHF.L.U64.HI R101, R101, 0x8, RZ ;  /* 0x0000000865657819 */ /* 0x000fe400000102ff */
[----:B------:R-:W-:-:S02]  /*c2c0*/  ISETP.GE.U32.AND P0, PT, R82, R105, PT ;  /* 0x000000695200720c */ /* 0x000fc40003f06070 */
[----:B------:R-:W-:Y:S02]  /*c2d0*/  SHF.L.U64.HI R127, R102, 0x8, R103 ;  /* 0x00000008667f7819 */ /* 0x000fe40000010267 */
[----:B------:R-:W-:Y:S02]  /*c2e0*/  SHF.L.U64.HI R2, R150, 0x8, RZ ;  /* 0x0000000896027819 */ /* 0x000fe400000102ff */
[----:B------:R-:W-:Y:S01]  /*c2f0*/  LOP3.LUT R95, R0, 0xff, R95, 0xf8, !PT ;  /* 0x000000ff005f7812 */ /* 0x000fe200078ef85f */
[----:B------:R-:W-:Y:S01]  /*c300*/  IMAD.SHL.U32 R0, R110, 0x100, RZ ;  /* 0x000001006e007824 */ /* 0x000fe200078e00ff */
[----:B------:R-:W-:Y:S02]  /*c310*/  SHF.L.U64.HI R97, R102, 0x18, R103 ;  /* 0x0000001866617819 */ /* 0x000fe40000010267 */
[----:B------:R-:W-:Y:S02]  /*c320*/  SHF.L.U64.HI R82, R94, 0x8, RZ ;  /* 0x000000085e527819 */ /* 0x000fe400000102ff */
[----:B------:R-:W-:-:S02]  /*c330*/  LOP3.LUT R101, R101, 0xff, R102, 0xf8, !PT ;  /* 0x000000ff65657812 */ /* 0x000fc400078ef866 */
[----:B------:R-:W-:Y:S02]  /*c340*/  LOP3.LUT R127, R2, 0xff, R127, 0xf8, !PT ;  /* 0x000000ff027f7812 */ /* 0x000fe400078ef87f */
[----:B------:R-:W-:Y:S02]  /*c350*/  LOP3.LUT R97, R97, 0xff, RZ, 0xc0, !PT ;  /* 0x000000ff61617812 */ /* 0x000fe400078ec0ff */
[----:B------:R-:W-:Y:S02]  /*c360*/  SHF.L.U64.HI R2, R110, 0x8, R111 ;  /* 0x000000086e027819 */ /* 0x000fe4000001026f */
[----:B------:R-:W-:Y:S02]  /*c370*/  LOP3.LUT R99, R82, 0xff, R103, 0xf8, !PT ;  /* 0x000000ff52637812 */ /* 0x000fe400078ef867 */
[----:B------:R-:W-:Y:S01]  /*c380*/  LOP3.LUT R101, R101, 0xff00, R0, 0xf8, !PT ;  /* 0x0000ff0065657812 */ /* 0x000fe200078ef800 */
[----:B------:R-:W-:Y:S01]  /*c390*/  IMAD.SHL.U32 R0, R112, 0x100, RZ ;  /* 0x0000010070007824 */ /* 0x000fe200078e00ff */
[----:B------:R-:W-:-:S02]  /*c3a0*/  SHF.R.U32.HI R143, RZ, 0x8, R53 ;  /* 0x00000008ff8f7819 */ /* 0x000fc40000011635 */
[----:B------:R-:W-:Y:S02]  /*c3b0*/  LOP3.LUT R97, R97, 0xff00, R110, 0xf8, !PT ;  /* 0x0000ff0061617812 */ /* 0x000fe400078ef86e */
[----:B------:R-:W-:Y:S02]  /*c3c0*/  LOP3.LUT R99, R99, 0xff00, R2, 0xf8, !PT ;  /* 0x0000ff0063637812 */ /* 0x000fe400078ef802 */
[----:B------:R-:W-:Y:S02]  /*c3d0*/  SHF.R.U32.HI R3, RZ, 0x18, R55 ;  /* 0x00000018ff037819 */ /* 0x000fe40000011637 */
[----:B------:R-:W-:Y:S01]  /*c3e0*/  F2FP.F16.E4M3.UNPACK_B R2, R86 ;  /* 0x00000056ff02723e */ /* 0x000fe200020006ff */
[----:B------:R-:W-:Y:S01]  /*c3f0*/  IMAD.U32 R86, R48, 0x10000, RZ ;  /* 0x0001000030567824 */ /* 0x000fe200078e00ff */
[----:B------:R-:W-:Y:S02]  /*c400*/  LOP3.LUT R129, R143, 0xff, RZ, 0xc0, !PT ;  /* 0x000000ff8f817812 */ /* 0x000fe400078ec0ff */
[----:B------:R-:W-:Y:S01]  /*c410*/  LOP3.LUT R97, R97, 0xff0000, R0, 0xf8, !PT ;  /* 0x00ff000061617812 */ /* 0x000fe200078ef800 */
[----:B------:R-:W-:Y:S01]  /*c420*/  HADD2.F32 R87, -RZ, R2.H0_H0 ;  /* 0x20000002ff577230 */ /* 0x000fe20000004100 */
[----:B------:R-:W-:-:S02]  /*c430*/  SHF.R.U32.HI R85, RZ, 0x18, R111 ;  /* 0x00000018ff557819 */ /* 0x000fc4000001166f */
[----:B------:R-:W-:Y:S02]  /*c440*/  F2FP.F16.E4M3.UNPACK_B R0, R3 ;  /* 0x00000003ff00723e */ /* 0x000fe400020006ff */
[--C-:B------:R-:W-:Y:S01]  /*c450*/  SHF.R.U32.HI R82, RZ, 0x8, R103.reuse ;  /* 0x00000008ff527819 */ /* 0x100fe20000011667 */
[----:B------:R-:W-:Y:S01]  /*c460*/  IMAD.SHL.U32 R120, R85, 0x100, RZ ;  /* 0x0000010055787824 */ /* 0x000fe200078e00ff */
[----:B------:R-:W-:Y:S01]  /*c470*/  SHF.L.U64.HI R3, R129, 0x8, RZ ;  /* 0x0000000881037819 */ /* 0x000fe200000102ff */
[----:B------:R-:W-:Y:S01]  /*c480*/  HADD2.F32 R0, -RZ, R0.H0_H0 ;  /* 0x20000000ff007230 */ /* 0x000fe20000004100 */
[----:B------:R-:W-:Y:S02]  /*c490*/  LOP3.LUT R2, R54, 0xff, RZ, 0xc0, !PT ;  /* 0x000000ff36027812 */ /* 0x000fe400078ec0ff */
[----:B------:R-:W-:Y:S02]  /*c4a0*/  LOP3.LUT R80, R81, 0xff000000, R80, 0xf8, !PT ;  /* 0xff00000051507812 */ /* 0x000fe400078ef850 */
[----:B------:R-:W-:-:S02]  /*c4b0*/  SHF.R.U32.HI R81, RZ, 0x18, R103 ;  /* 0x00000018ff517819 */ /* 0x000fc40000011667 */
[----:B------:R-:W-:Y:S02]  /*c4c0*/  LOP3.LUT R82, R3, 0xff, R82, 0xf8, !PT ;  /* 0x000000ff03527812 */ /* 0x000fe400078ef852 */
[----:B------:R-:W-:Y:S02]  /*c4d0*/  LOP3.LUT R3, R52, 0xff, RZ, 0xc0, !PT ;  /* 0x000000ff34037812 */ /* 0x000fe400078ec0ff */
[----:B------:R-:W-:Y:S02]  /*c4e0*/  F2FP.F16.E4M3.UNPACK_B R2, R2 ;  /* 0x00000002ff02723e */ /* 0x000fe400020006ff */
[----:B------:R-:W-:Y:S01]  /*c4f0*/  LOP3.LUT R120, R120, R84, R81, 0xfe, !PT ;  /* 0x0000005478787212 */ /* 0x000fe200078efe51 */
[----:B------:R-:W-:Y:S01]  /*c500*/  FFMA R84, R0, R109, RZ ;  /* 0x0000006d00547223 */ /* 0x000fe200000000ff */
[----:B------:R-:W-:Y:S01]  /*c510*/  SHF.R.U32.HI R89, RZ, 0x10, R103 ;  /* 0x00000010ff597819 */ /* 0x000fe20000011667 */
[----:B------:R-:W-:Y:S01]  /*c520*/  HADD2.F32 R0, -RZ, R2.H0_H0 ;  /* 0x20000002ff007230 */ /* 0x000fe20000004100 */
[----:B------:R-:W-:Y:S01]  /*c530*/  F2FP.F16.E4M3.UNPACK_B R3, R3 ;  /* 0x00000003ff03723e */ /* 0x000fe200020006ff */
[----:B------:R-:W-:Y:S01]  /*c540*/  FFMA R98, R87, R109, R84 ;  /* 0x0000006d57627223 */ /* 0x000fe20000000054 */
[----:B------:R-:W-:Y:S01]  /*c550*/  LOP3.LUT R100, R89, 0xffffff00, R73, 0xf8, !PT ;  /* 0xffffff0059647812 */ /* 0x000fe200078ef849 */
[----:B------:R-:W-:Y:S01]  /*c560*/  IMAD.SHL.U32 R84, R48, 0x100, RZ ;  /* 0x0000010030547824 */ /* 0x000fe200078e00ff */
[----:B------:R-:W-:Y:S01]  /*c570*/  SHF.R.U64 R149, R54, 0x10, R55 ;  /* 0x0000001036957819 */ /* 0x000fe20000001237 */
[----:B------:R-:W-:-:S02]  /*c580*/  HADD2.F32 R3, -RZ, R3.H0_H0 ;  /* 0x20000003ff037230 */ /* 0x000fc40000004100 */
[-C--:B------:R-:W-:Y:S01]  /*c590*/  FFMA R0, R0, R109.reuse, RZ ;  /* 0x0000006d00007223 */ /* 0x080fe200000000ff */
[--C-:B------:R-:W-:Y:S02]  /*c5a0*/  SHF.R.U32.HI R93, RZ, 0x8, R111.reuse ;  /* 0x00000008ff5d7819 */ /* 0x100fe4000001166f */
[----:B------:R-:W-:Y:S02]  /*c5b0*/  LOP3.LUT R100, R100, 0xff, RZ, 0xc0, !PT ;  /* 0x000000ff64647812 */ /* 0x000fe400078ec0ff */
[----:B------:R-:W-:Y:S01]  /*c5c0*/  PRMT R87, R149, 0x6540, R96 ;  /* 0x0000654095577816 */ /* 0x000fe20000000060 */
[----:B------:R-:W-:Y:S01]  /*c5d0*/  FFMA R96, R3, R109, R0 ;  /* 0x0000006d03607223 */ /* 0x000fe20000000000 */
[----:B------:R-:W-:Y:S02]  /*c5e0*/  SHF.L.U64.HI R2, R110, 0x18, R111 ;  /* 0x000000186e027819 */ /* 0x000fe4000001026f */
[----:B------:R-:W-:Y:S02]  /*c5f0*/  LOP3.LUT R0, R55, 0xff, RZ, 0xc0, !PT ;  /* 0x000000ff37007812 */ /* 0x000fe400078ec0ff */
[----:B------:R-:W-:-:S02]  /*c600*/  LOP3.LUT R100, R100, 0xff00, R93, 0xf8, !PT ;  /* 0x0000ff0064647812 */ /* 0x000fc400078ef85d */
[----:B------:R-:W-:Y:S02]  /*c610*/  SHF.L.U64.HI R124, R110, 0x10, R111 ;  /* 0x000000106e7c7819 */ /* 0x000fe4000001026f */
[----:B------:R-:W-:Y:S02]  /*c620*/  SHF.R.U64 R93, R122, 0x8, R123 ;  /* 0x000000087a5d7819 */ /* 0x000fe4000000127b */
[----:B------:R-:W-:Y:S02]  /*c630*/  LOP3.LUT R95, R95, 0xff00, R2, 0xf8, !PT ;  /* 0x0000ff005f5f7812 */ /* 0x000fe400078ef802 */
        /* <DEDUP_REMOVED lines=9> */
[----:B------:R-:W-:Y:S01]  /*c6d0*/  HADD2.F32 R3, -RZ, R2.H0_H0 ;  /* 0x20000002ff037230 */ /* 0x000fe20000004100 */
[--C-:B------:R-:W-:Y:S01]  /*c6e0*/  SHF.L.U64.HI R126, R112, 0x10, R113.reuse ;  /* 0x00000010707e7819 */ /* 0x100fe20000010271 */
[-C--:B------:R-:W-:Y:S01]  /*c6f0*/  FFMA R0, R0, R109.reuse, RZ ;  /* 0x0000006d00007223 */ /* 0x080fe200000000ff */
[----:B------:R-:W-:Y:S02]  /*c700*/  LOP3.LUT R97, R101, 0xff0000, R128, 0xf8, !PT ;  /* 0x00ff000065617812 */ /* 0x000fe400078ef880 */
[----:B------:R-:W-:Y:S02]  /*c710*/  SHF.R.U32.HI R101, RZ, 0x18, R113 ;  /* 0x00000018ff657819 */ /* 0x000fe40000011671 */
[----:B------:R-:W-:Y:S01]  /*c720*/  LOP3.LUT R99, R99, 0xff0000, R126, 0xf8, !PT ;  /* 0x00ff000063637812 */ /* 0x000fe200078ef87e */
[----:B------:R-:W-:Y:S01]  /*c730*/  FFMA R126, R3, R109, R0 ;  /* 0x0000006d037e7223 */ /* 0x000fe20000000000 */
[----:B------:R-:W-:Y:S01]  /*c740*/  LOP3.LUT R2, R52, 0xffff, RZ, 0xc0, !PT ;  /* 0x0000ffff34027812 */ /* 0x000fe200078ec0ff */
[----:B------:R-:W-:Y:S01]  /*c750*/  IMAD.U32 R3, R101, 0x10000, RZ ;  /* 0x0001000065037824 */ /* 0x000fe200078e00ff */
[----:B------:R-:W-:-:S02]  /*c760*/  F2FP.F16.E4M3.UNPACK_B R119, R119 ;  /* 0x00000077ff77723e */ /* 0x000fc400020006ff */
[----:B------:R-:W-:Y:S02]  /*c770*/  SHF.R.U32.HI R2, RZ, 0x8, R2 ;  /* 0x00000008ff027819 */ /* 0x000fe40000011602 */
[----:B------:R-:W-:Y:S01]  /*c780*/  LOP3.LUT R52, R120, R3, RZ, 0xfc, !PT ;  /* 0x0000000378347212 */ /* 0x000fe200078efcff */
[----:B------:R-:W-:Y:S01]  /*c790*/  HADD2.F32 R119, -RZ, R119.H0_H0 ;  /* 0x20000077ff777230 */ /* 0x000fe20000004100 */
[----:B------:R-:W-:Y:S02]  /*c7a0*/  SHF.R.U64 R3, R54, 0x18, R55 ;  /* 0x0000001836037819 */ /* 0x000fe40000001237 */
[----:B------:R-:W-:Y:S02]  /*c7b0*/  LOP3.LUT R0, R142, 0xff, RZ, 0xc0, !PT ;  /* 0x000000ff8e007812 */ /* 0x000fe400078ec0ff */
[----:B------:R-:W-:Y:S01]  /*c7c0*/  F2FP.F16.E4M3.UNPACK_B R2, R2 ;  /* 0x00000002ff02723e */ /* 0x000fe200020006ff */
[----:B------:R-:W-:Y:S01]  /*c7d0*/  FFMA R142, R119, R109, R98 ;  /* 0x0000006d778e7223 */ /* 0x000fe20000000062 */
[----:B------:R-:W-:-:S02]  /*c7e0*/  PRMT R150, R3, 0x6540, R150 ;  /* 0x0000654003967816 */ /* 0x000fc40000000096 */
[----:B------:R-:W-:Y:S01]  /*c7f0*/  F2FP.F16.E4M3.UNPACK_B R0, R0 ;  /* 0x00000000ff00723e */ /* 0x000fe200020006ff */
[----:B------:R-:W-:Y:S01]  /*c800*/  HADD2.F32 R119, -RZ, R2.H0_H0 ;  /* 0x20000002ff777230 */ /* 0x000fe20000004100 */
[----:B------:R-:W-:Y:S02]  /*c810*/  LOP3.LUT R3, R3, 0xff, RZ, 0xc0, !PT ;  /* 0x000000ff03037812 */ /* 0x000fe400078ec0ff */
[----:B------:R-:W-:Y:S01]  /*c820*/  LOP3.LUT R2, R149, 0xff, RZ, 0xc0, !PT ;  /* 0x000000ff95027812 */ /* 0x000fe200078ec0ff */
[----:B------:R-:W-:Y:S01]  /*c830*/  HADD2.F32 R0, -RZ, R0.H0_H0 ;  /* 0x20000000ff007230 */ /* 0x000fe20000004100 */
[----:B------:R-:W-:Y:S02]  /*c840*/  LOP3.LUT R98, R125, 0xff, RZ, 0xc0, !PT ;  /* 0x000000ff7d627812 */ /* 0x000fe400078ec0ff */
[----:B------:R-:W-:Y:S02]  /*c850*/  LOP3.LUT R54, R148, 0xff, RZ, 0xc0, !PT ;  /* 0x000000ff94367812 */ /* 0x000fe400078ec0ff */
[----:B------:R-:W-:Y:S01]  /*c860*/  F2FP.F16.E4M3.UNPACK_B R3, R3 ;  /* 0x00000003ff03723e */ /* 0x000fe200020006ff */
[----:B------:R-:W-:Y:S01]  /*c870*/  FFMA R0, R0, R109, RZ ;  /* 0x0000006d00007223 */ /* 0x000fe200000000ff */
        /* <DEDUP_REMOVED lines=8> */
[----:B------:R-:W-:Y:S01]  /*c900*/  LOP3.LUT R86, R121, 0xff000000, R86, 0xf8, !PT ;  /* 0xff00000079567812 */ /* 0x000fe200078ef856 */
[----:B------:R-:W-:Y:S02]  /*c910*/  HADD2.F32 R121, -RZ, R54.H0_H0 ;  /* 0x20000036ff797230 */ /* 0x000fe40000004100 */
[-C--:B------:R-:W-:Y:S01]  /*c920*/  FFMA R54, R3, R109.reuse, RZ ;  /* 0x0000006d03367223 */ /* 0x080fe200000000ff */
[-C--:B------:R-:W-:Y:S01]  /*c930*/  FFMA R98, R119, R109.reuse, R0 ;  /* 0x0000006d77627223 */ /* 0x080fe20000000000 */
[----:B------:R-:W-:Y:S01]  /*c940*/  HADD2.F32 R3, -RZ, R120.H0_H0 ;  /* 0x20000078ff037230 */ /* 0x000fe20000004100 */
[----:B------:R-:W-:Y:S01]  /*c950*/  SHF.R.U32.HI R0, RZ, 0x8, R55 ;  /* 0x00000008ff007819 */ /* 0x000fe20000011637 */
[-C--:B------:R-:W-:Y:S01]  /*c960*/  FFMA R2, R2, R109.reuse, RZ ;  /* 0x0000006d02027223 */ /* 0x080fe200000000ff */
[-C--:B------:R-:W-:Y:S01]  /*c970*/  FFMA R124, R125, R109.reuse, R54 ;  /* 0x0000006d7d7c7223 */ /* 0x080fe20000000036 */
[----:B------:R-:W-:Y:S01]  /*c980*/  LOP3.LUT R54, R51, 0xff, RZ, 0xc0, !PT ;  /* 0x000000ff33367812 */ /* 0x000fe200078ec0ff */
[-C--:B------:R-:W-:Y:S01]  /*c990*/  FFMA R128, R3, R109.reuse, R96 ;  /* 0x0000006d03807223 */ /* 0x080fe20000000060 */
[C---:B------:R-:W-:Y:S01]  /*c9a0*/  PRMT R125, R0.reuse, 0x6540, R129 ;  /* 0x00006540007d7816 */ /* 0x040fe20000000081 */
        /* <DEDUP_REMOVED lines=54> */
[-C--:B------:R-:W-:Y:S01]  /*cd10*/  FFMA R124, R119, R109.reuse, R124 ;  /* 0x0000006d777c7223 */ /* 0x080fe2000000007c */
[C-C-:B------:R-:W-:Y:S01]  /*cd20*/  SHF.R.U64 R94, R48.reuse, 0x8, R49.reuse ;  /* 0x00000008305e7819 */ /* 0x140fe20000001231 */
[----:B------:R-:W-:Y:S01]  /*cd30*/  FFMA R128, R3, R109, R128 ;  /* 0x0000006d03807223 */ /* 0x000fe20000000080 */
[----:B------:R-:W-:Y:S01]  /*cd40*/  HADD2.F32 R119, -RZ, R98.H0_H0 ;  /* 0x20000062ff777230 */ /* 0x000fe20000004100 */
[----:B------:R-:W-:Y:S01]  /*cd50*/  SHF.R.U64 R125, R48, 0x10, R49 ;  /* 0x00000010307d7819 */ /* 0x000fe20000001231 */
[----:B------:R-:W-:Y:S01]  /*cd60*/  HADD2.F32 R3, -RZ, R92.H0_H0 ;  /* 0x2000005cff037230 */ /* 0x000fe20000004100 */
[----:B------:R-:W-:-:S02]  /*cd70*/  LOP3.LUT R98, R121, 0xff000000, R94, 0xf8, !PT ;  /* 0xff00000079627812 */ /* 0x000fc400078ef85e */
[----:B------:R-:W-:Y:S01]  /*cd80*/  LOP3.LUT R92, R94, 0xff, RZ, 0xc0, !PT ;  /* 0x000000ff5e5c7812 */ /* 0x000fe200078ec0ff */
[-C--:B------:R-:W-:Y:S01]  /*cd90*/  FFMA R126, R119, R109.reuse, R126 ;  /* 0x0000006d777e7223 */ /* 0x080fe2000000007e */
[----:B------:R-:W-:Y:S01]  /*cda0*/  SHF.R.U32.HI R94, RZ, 0x10, R51 ;  /* 0x00000010ff5e7819 */ /* 0x000fe20000011633 */
[----:B------:R-:W-:Y:S01]  /*cdb0*/  FFMA R54, R3, R109, R54 ;  /* 0x0000006d03367223 */ /* 0x000fe20000000036 */
[----:B------:R-:W-:Y:S02]  /*cdc0*/  LOP3.LUT R96, R127, 0xff000000, R48, 0xf8, !PT ;  /* 0xff0000007f607812 */ /* 0x000fe400078ef830 */
[----:B------:R-:W-:Y:S02]  /*cdd0*/  LOP3.LUT R3, R94, 0xff, RZ, 0xc0, !PT ;  /* 0x000000ff5e037812 */ /* 0x000fe400078ec0ff */
[----:B------:R-:W-:Y:S02]  /*cde0*/  SHF.R.U64 R121, R48, 0x18, R49 ;  /* 0x0000001830797819 */ /* 0x000fe40000001231 */
[----:B------:R-:W-:-:S02]  /*cdf0*/  F2FP.F16.E4M3.UNPACK_B R3, R3 ;  /* 0x00000003ff03723e */ /* 0x000fc400020006ff */
[----:B------:R-:W-:Y:S02]  /*ce00*/  LOP3.LUT R48, R125, 0xff, RZ, 0xc0, !PT ;  /* 0x000000ff7d307812 */ /* 0x000fe400078ec0ff */
[----:B------:R-:W-:Y:S01]  /*ce10*/  LOP3.LUT R148, R148, 0xff00, R143, 0xf8, !PT ;  /* 0x0000ff0094947812 */ /* 0x000fe200078ef88f */
[----:B------:R-:W-:Y:S01]  /*ce20*/  HADD2.F32 R3, -RZ, R3.H0_H0 ;  /* 0x20000003ff037230 */ /* 0x000fe20000004100 */
[----:B------:R-:W-:Y:S02]  /*ce30*/  F2FP.F16.E4M3.UNPACK_B R48, R48 ;  /* 0x00000030ff30723e */ /* 0x000fe400020006ff */
[----:B------:R-:W-:Y:S02]  /*ce40*/  F2FP.F16.E4M3.UNPACK_B R119, R92 ;  /* 0x0000005cff77723e */ /* 0x000fe400020006ff */
[----:B------:R-:W-:Y:S01]  /*ce50*/  FFMA R0, R3, R109, R0 ;  /* 0x0000006d03007223 */ /* 0x000fe20000000000 */
[----:B------:R-:W-:Y:S01]  /*ce60*/  LOP3.LUT R92, R148, 0xff0000, R51, 0xf8, !PT ;  /* 0x00ff0000945c7812 */ /* 0x000fe200078ef833 */
[----:B------:R-:W-:Y:S01]  /*ce70*/  HADD2.F32 R3, -RZ, R48.H0_H0 ;  /* 0x20000030ff037230 */ /* 0x000fe20000004100 */
[----:B------:R-:W-:Y:S01]  /*ce80*/  LOP3.LUT R48, R103, 0xff, RZ, 0xc0, !PT ;  /* 0x000000ff67307812 */ /* 0x000fe200078ec0ff */
[----:B------:R-:W-:Y:S01]  /*ce90*/  HADD2.F32 R119, -RZ, R119.H0_H0 ;  /* 0x20000077ff777230 */ /* 0x000fe20000004100 */
[----:B------:R-:W-:-:S02]  /*cea0*/  LOP3.LUT R92, R92, 0xff000000, R121, 0xf8, !PT ;  /* 0xff0000005c5c7812 */ /* 0x000fc400078ef879 */
[----:B------:R-:W-:Y:S01]  /*ceb0*/  LOP3.LUT R121, R121, 0xff, RZ, 0xc0, !PT ;  /* 0x000000ff79797812 */ /* 0x000fe200078ec0ff */
[-C--:B------:R-:W-:Y:S01]  /*cec0*/  FFMA R120, R3, R109.reuse, R120 ;  /* 0x0000006d03787223 */ /* 0x080fe20000000078 */
[----:B------:R-:W-:Y:S01]  /*ced0*/  SHF.R.U32.HI R3, RZ, 0x8, R49 ;  /* 0x00000008ff037819 */ /* 0x000fe20000011631 */
[----:B------:R-:W-:Y:S01]  /*cee0*/  FFMA R50, R119, R109, R50 ;  /* 0x0000006d77327223 */ /* 0x000fe20000000032 */
[----:B------:R-:W-:Y:S02]  /*cef0*/  F2FP.F16.E4M3.UNPACK_B R121, R121 ;  /* 0x00000079ff79723e */ /* 0x000fe400020006ff */
[----:B------:R-:W-:Y:S02]  /*cf00*/  F2FP.F16.E4M3.UNPACK_B R81, R81 ;  /* 0x00000051ff51723e */ /* 0x000fe400020006ff */
[----:B------:R-:W-:Y:S01]  /*cf10*/  LOP3.LUT R3, R3, 0xff, RZ, 0xc0, !PT ;  /* 0x000000ff03037812 */ /* 0x000fe200078ec0ff */
[----:B------:R-:W-:Y:S01]  /*cf20*/  HADD2.F32 R121, -RZ, R121.H0_H0 ;  /* 0x20000079ff797230 */ /* 0x000fe20000004100 */
[----:B------:R-:W-:Y:S01]  /*cf30*/  F2FP.F16.E4M3.UNPACK_B R48, R48 ;  /* 0x00000030ff30723e */ /* 0x000fe200020006ff */
[----:B------:R-:W-:Y:S01]  /*cf40*/  HADD2.F32 R119, -RZ, R81.H0_H0 ;  /* 0x20000051ff777230 */ /* 0x000fe20000004100 */
[----:B------:R-:W-:-:S02]  /*cf50*/  F2FP.F16.E4M3.UNPACK_B R3, R3 ;  /* 0x00000003ff03723e */ /* 0x000fc400020006ff */
[----:B------:R-:W-:Y:S01]  /*cf60*/  LOP3.LUT R94, R150, 0xff000000, R125, 0xf8, !PT ;  /* 0xff000000965e7812 */ /* 0x000fe200078ef87d */
[----:B------:R-:W-:Y:S01]  /*cf70*/  HADD2.F32 R81, -RZ, R48.H0_H0 ;  /* 0x20000030ff517230 */ /* 0x000fe20000004100 */
[----:B------:R-:W-:Y:S01]  /*cf80*/  SHF.R.U32.HI R48, RZ, 0x10, R49 ;  /* 0x00000010ff307819 */ /* 0x000fe20000011631 */
[-C--:B------:R-:W-:Y:S01]  /*cf90*/  FFMA R124, R121, R109.reuse, R124 ;  /* 0x0000006d797c7223 */ /* 0x080fe2000000007c */
[-C--:B------:R-:W-:Y:S01]  /*cfa0*/  FFMA R142, R119, R109.reuse, R142 ;  /* 0x0000006d778e7223 */ /* 0x080fe2000000008e */
[----:B------:R-:W-:Y:S01]  /*cfb0*/  HADD2.F32 R3, -RZ, R3.H0_H0 ;  /* 0x20000003ff037230 */ /* 0x000fe20000004100 */
[C---:B------:R-:W-:Y:S01]  /*cfc0*/  LOP3.LUT R125, R102.reuse, 0xff, RZ, 0xc0, !PT ;  /* 0x000000ff667d7812 */ /* 0x040fe200078ec0ff */
[-C--:B------:R-:W-:Y:S01]  /*cfd0*/  FFMA R126, R81, R109.reuse, R126 ;  /* 0x0000006d517e7223 */ /* 0x080fe2000000007e */
[C-C-:B------:R-:W-:Y:S02]  /*cfe0*/  SHF.R.U64 R119, R102.reuse, 0x8, R103.reuse ;  /* 0x0000000866777819 */ /* 0x140fe40000001267 */
[C-C-:B------:R-:W-:Y:S01]  /*cff0*/  SHF.R.U64 R121, R102.reuse, 0x10, R103.reuse ;  /* 0x0000001066797819 */ /* 0x140fe20000001267 */
[----:B------:R-:W-:Y:S01]  /*d000*/  FFMA R54, R3, R109, R54 ;  /* 0x0000006d03367223 */ /* 0x000fe20000000036 */
[----:B------:R-:W-:-:S02]  /*d010*/  SHF.R.U64 R102, R102, 0x18, R103 ;  /* 0x0000001866667819 */ /* 0x000fc40000001267 */
[----:B------:R-:W-:Y:S02]  /*d020*/  LOP3.LUT R48, R48, 0xff, RZ, 0xc0, !PT ;  /* 0x000000ff30307812 */ /* 0x000fe400078ec0ff */
[----:B------:R-:W-:Y:S02]  /*d030*/  LOP3.LUT R3, R102, 0xff, RZ, 0xc0, !PT ;  /* 0x000000ff66037812 */ /* 0x000fe400078ec0ff */
[----:B------:R-:W-:Y:S02]  /*d040*/  LOP3.LUT R81, R119, 0xff, RZ, 0xc0, !PT ;  /* 0x000000ff77517812 */ /* 0x000fe400078ec0ff */
[----:B------:R-:W-:Y:S02]  /*d050*/  F2FP.F16.E4M3.UNPACK_B R48, R48 ;  /* 0x00000030ff30723e */ /* 0x000fe400020006ff */
[----:B------:R-:W-:Y:S02]  /*d060*/  F2FP.F16.E4M3.UNPACK_B R3, R3 ;  /* 0x00000003ff03723e */ /* 0x000fe400020006ff */
[----:B------:R-:W-:Y:S01]  /*d070*/  F2FP.F16.E4M3.UNPACK_B R119, R81 ;  /* 0x00000051ff77723e */ /* 0x000fe200020006ff */
[----:B------:R-:W-:Y:S01]  /*d080*/  HADD2.F32 R81, -RZ, R48.H0_H0 ;  /* 0x20000030ff517230 */ /* 0x000fe20000004100 */
[C---:B------:R-:W-:Y:S01]  /*d090*/  LOP3.LUT R48, R110.reuse, 0xff, RZ, 0xc0, !PT ;  /* 0x000000ff6e307812 */ /* 0x040fe200078ec0ff */
[----:B------:R-:W-:Y:S01]  /*d0a0*/  HADD2.F32 R3, -RZ, R3.H0_H0 ;  /* 0x20000003ff037230 */ /* 0x000fe20000004100 */
[----:B------:R-:W-:Y:S01]  /*d0b0*/  F2FP.F16.E4M3.UNPACK_B R125, R125 ;  /* 0x0000007dff7d723e */ /* 0x000fe200020006ff */
[----:B------:R-:W-:Y:S01]  /*d0c0*/  HADD2.F32 R119, -RZ, R119.H0_H0 ;  /* 0x20000077ff777230 */ /* 0x000fe20000004100 */
[----:B------:R-:W-:Y:S01]  /*d0d0*/  F2FP.F16.E4M3.UNPACK_B R48, R48 ;  /* 0x00000030ff30723e */ /* 0x000fe200020006ff */
[----:B------:R-:W-:Y:S01]  /*d0e0*/  FFMA R0, R81, R109, R0 ;  /* 0x0000006d51007223 */ /* 0x000fe20000000000 */
[----:B------:R-:W-:Y:S01]  /*d0f0*/  F2FP.F16.E4M3.UNPACK_B R102, R85 ;  /* 0x00000055ff66723e */ /* 0x000fe200020006ff */
[-C--:B------:R-:W-:Y:S01]  /*d100*/  FFMA R124, R3, R109.reuse, R124 ;  /* 0x0000006d037c7223 */ /* 0x080fe2000000007c */
[----:B------:R-:W-:Y:S01]  /*d110*/  LOP3.LUT R85, R111, 0xff, RZ, 0xc0, !PT ;  /* 0x000000ff6f557812 */ /* 0x000fe200078ec0ff */
[----:B------:R-:W-:Y:S01]  /*d120*/  HADD2.F32 R125, -RZ, R125.H0_H0 ;  /* 0x2000007dff7d7230 */ /* 0x000fe20000004100 */
[----:B------:R-:W-:Y:S01]  /*d130*/  SHF.R.U32.HI R3, RZ, 0x8, R103 ;  /* 0x00000008ff037819 */ /* 0x000fe20000011667 */
[----:B------:R-:W-:Y:S01]  /*d140*/  HADD2.F32 R81, -RZ, R48.H0_H0 ;  /* 0x20000030ff517230 */ /* 0x000fe20000004100 */
[--C-:B------:R-:W-:Y:S01]  /*d150*/  SHF.R.U64 R48, R110, 0x8, R111.reuse ;  /* 0x000000086e307819 */ /* 0x100fe2000000126f */
[----:B------:R-:W-:Y:S01]  /*d160*/  FFMA R50, R119, R109, R50 ;  /* 0x0000006d77327223 */ /* 0x000fe20000000032 */
[----:B------:R-:W-:Y:S01]  /*d170*/  F2FP.F16.E4M3.UNPACK_B R85, R85 ;  /* 0x00000055ff55723e */ /* 0x000fe200020006ff */
[----:B------:R-:W-:Y:S01]  /*d180*/  FFMA R128, R125, R109, R128 ;  /* 0x0000006d7d807223 */ /* 0x000fe20000000080 */
[----:B------:R-:W-:Y:S01]  /*d190*/  LOP3.LUT R3, R3, 0xff, RZ, 0xc0, !PT ;  /* 0x000000ff03037812 */ /* 0x000fe200078ec0ff */
[----:B------:R-:W-:Y:S01]  /*d1a0*/  HADD2.F32 R119, -RZ, R102.H0_H0 ;  /* 0x20000066ff777230 */ /* 0x000fe20000004100 */
[----:B------:R-:W-:Y:S01]  /*d1b0*/  LOP3.LUT R48, R48, 0xff, RZ, 0xc0, !PT ;  /* 0x000000ff30307812 */ /* 0x000fe200078ec0ff */
[----:B------:R-:W-:Y:S01]  /*d1c0*/  HADD2.F32 R85, -RZ, R85.H0_H0 ;  /* 0x20000055ff557230 */ /* 0x000fe20000004100 */
[----:B------:R-:W-:Y:S01]  /*d1d0*/  F2FP.F16.E4M3.UNPACK_B R3, R3 ;  /* 0x00000003ff03723e */ /* 0x000fe200020006ff */
[-C--:B------:R-:W-:Y:S01]  /*d1e0*/  FFMA R128, R81, R109.reuse, R128 ;  /* 0x0000006d51807223 */ /* 0x080fe20000000080 */
[----:B------:R-:W-:Y:S01]  /*d1f0*/  SHF.R.U64 R81, R110, 0x10, R111 ;  /* 0x000000106e517819 */ /* 0x000fe2000000126f */
[-C--:B------:R-:W-:Y:S01]  /*d200*/  FFMA R142, R119, R109.reuse, R142 ;  /* 0x0000006d778e7223 */ /* 0x080fe2000000008e */
[----:B------:R-:W-:Y:S01]  /*d210*/  F2FP.F16.E4M3.UNPACK_B R48, R48 ;  /* 0x00000030ff30723e */ /* 0x000fe200020006ff */
[----:B------:R-:W-:Y:S01]  /*d220*/  FFMA R126, R85, R109, R126 ;  /* 0x0000006d557e7223 */ /* 0x000fe2000000007e */
[----:B------:R-:W-:Y:S01]  /*d230*/  LOP3.LUT R121, R121, 0xff, RZ, 0xc0, !PT ;  /* 0x000000ff79797812 */ /* 0x000fe200078ec0ff */
[----:B------:R-:W-:Y:S01]  /*d240*/  HADD2.F32 R3, -RZ, R3.H0_H0 ;  /* 0x20000003ff037230 */ /* 0x000fe20000004100 */
[----:B------:R-:W-:Y:S01]  /*d250*/  LOP3.LUT R85, R81, 0xff, RZ, 0xc0, !PT ;  /* 0x000000ff51557812 */ /* 0x000fe200078ec0ff */
[----:B------:R-:W-:Y:S01]  /*d260*/  HADD2.F32 R81, -RZ, R48.H0_H0 ;  /* 0x20000030ff517230 */ /* 0x000fe20000004100 */
[----:B------:R-:W-:-:S02]  /*d270*/  F2FP.F16.E4M3.UNPACK_B R121, R121 ;  /* 0x00000079ff79723e */ /* 0x000fc400020006ff */
[--C-:B------:R-:W-:Y:S01]  /*d280*/  SHF.R.U64 R110, R110, 0x18, R111.reuse ;  /* 0x000000186e6e7819 */ /* 0x100fe2000000126f */
[----:B------:R-:W-:Y:S01]  /*d290*/  FFMA R54, R3, R109, R54 ;  /* 0x0000006d03367223 */ /* 0x000fe20000000036 */
[----:B------:R-:W-:Y:S01]  /*d2a0*/  F2FP.F16.E4M3.UNPACK_B R85, R85 ;  /* 0x00000055ff55723e */ /* 0x000fe200020006ff */
[----:B------:R-:W-:Y:S01]  /*d2b0*/  HADD2.F32 R121, -RZ, R121.H0_H0 ;  /* 0x20000079ff797230 */ /* 0x000fe20000004100 */
[----:B------:R-:W-:Y:S01]  /*d2c0*/  LOP3.LUT R3, R110, 0xff, RZ, 0xc0, !PT ;  /* 0x000000ff6e037812 */ /* 0x000fe200078ec0ff */
[-C--:B------:R-:W-:Y:S01]  /*d2d0*/  FFMA R50, R81, R109.reuse, R50 ;  /* 0x0000006d51327223 */ /* 0x080fe20000000032 */
[----:B------:R-:W-:Y:S01]  /*d2e0*/  SHF.R.U32.HI R48, RZ, 0x8, R111 ;  /* 0x00000008ff307819 */ /* 0x000fe2000001166f */
[----:B------:R-:W-:Y:S01]  /*d2f0*/  HADD2.F32 R85, -RZ, R85.H0_H0 ;  /* 0x20000055ff557230 */ /* 0x000fe20000004100 */
[----:B------:R-:W-:Y:S01]  /*d300*/  LOP3.LUT R81, R112, 0xff, RZ, 0xc0, !PT ;  /* 0x000000ff70517812 */ /* 0x000fe200078ec0ff */
[----:B------:R-:W-:Y:S01]  /*d310*/  FFMA R120, R121, R109, R120 ;  /* 0x0000006d79787223 */ /* 0x000fe20000000078 */
[----:B------:R-:W-:-:S02]  /*d320*/  F2FP.F16.E4M3.UNPACK_B R3, R3 ;  /* 0x00000003ff03723e */ /* 0x000fc400020006ff */
[----:B------:R-:W-:Y:S01]  /*d330*/  LOP3.LUT R48, R48, 0xff, RZ, 0xc0, !PT ;  /* 0x000000ff30307812 */ /* 0x000fe200078ec0ff */
[----:B------:R-:W-:Y:S01]  /*d340*/  FFMA R120, R85, R109, R120 ;  /* 0x0000006d55787223 */ /* 0x000fe20000000078 */
[----:B------:R-:W-:Y:S01]  /*d350*/  F2FP.F16.E4M3.UNPACK_B R81, R81 ;  /* 0x00000051ff51723e */ /* 0x000fe200020006ff */
[----:B------:R-:W-:Y:S01]  /*d360*/  HADD2.F32 R3, -RZ, R3.H0_H0 ;  /* 0x20000003ff037230 */ /* 0x000fe20000004100 */
[----:B------:R-:W-:Y:S02]  /*d370*/  LOP3.LUT R89, R89, 0xff, RZ, 0xc0, !PT ;  /* 0x000000ff59597812 */ /* 0x000fe400078ec0ff */
[----:B------:R-:W-:Y:S01]  /*d380*/  F2FP.F16.E4M3.UNPACK_B R48, R48 ;  /* 0x00000030ff30723e */ /* 0x000fe200020006ff */
[----:B------:R-:W-:Y:S01]  /*d390*/  HADD2.F32 R85, -RZ, R81.H0_H0 ;  /* 0x20000051ff557230 */ /* 0x000fe20000004100 */
[----:B------:R-:W-:Y:S01]  /*d3a0*/  F2FP.F16.E4M3.UNPACK_B R89, R89 ;  /* 0x00000059ff59723e */ /* 0x000fe200020006ff */
[----:B------:R-:W-:Y:S01]  /*d3b0*/  FFMA R124, R3, R109, R124 ;  /* 0x0000006d037c7223 */ /* 0x000fe2000000007c */
[----:B------:R-:W-:Y:S01]  /*d3c0*/  SHF.R.U32.HI R102, RZ, 0x10, R111 ;  /* 0x00000010ff667819 */ /* 0x000fe2000001166f */
[----:B------:R-:W-:-:S02]  /*d3d0*/  HADD2.F32 R81, -RZ, R48.H0_H0 ;  /* 0x20000030ff517230 */ /* 0x000fc40000004100 */
[-C--:B------:R-:W-:Y:S01]  /*d3e0*/  FFMA R128, R85, R109.reuse, R128 ;  /* 0x0000006d55807223 */ /* 0x080fe20000000080 */
[----:B------:R-:W-:Y:S01]  /*d3f0*/  HADD2.F32 R89, -RZ, R89.H0_H0 ;  /* 0x20000059ff597230 */ /* 0x000fe20000004100 */
[----:B------:R-:W-:Y:S02]  /*d400*/  LOP3.LUT R3, R102, 0xff, RZ, 0xc0, !PT ;  /* 0x000000ff66037812 */ /* 0x000fe400078ec0ff */
[C---:B------:R-:W-:Y:S01]  /*d410*/  LOP3.LUT R48, R112.reuse, 0xffff, RZ, 0xc0, !PT ;  /* 0x0000ffff70307812 */ /* 0x040fe200078ec0ff */
[-C--:B------:R-:W-:Y:S01]  /*d420*/  FFMA R54, R81, R109.reuse, R54 ;  /* 0x0000006d51367223 */ /* 0x080fe20000000036 */
[C-C-:B------:R-:W-:Y:S01]  /*d430*/  SHF.R.U64 R85, R112.reuse, 0x18, R113.reuse ;  /* 0x0000001870557819 */ /* 0x140fe20000001271 */
[----:B------:R-:W-:Y:S01]  /*d440*/  FFMA R0, R89, R109, R0 ;  /* 0x0000006d59007223 */ /* 0x000fe20000000000 */
[----:B------:R-:W-:Y:S02]  /*d450*/  F2FP.F16.E4M3.UNPACK_B R3, R3 ;  /* 0x00000003ff03723e */ /* 0x000fe400020006ff */
[----:B------:R-:W-:-:S02]  /*d460*/  SHF.R.U64 R81, R112, 0x10, R113 ;  /* 0x0000001070517819 */ /* 0x000fc40000001271 */
[----:B------:R-:W-:Y:S01]  /*d470*/  SHF.R.U32.HI R48, RZ, 0x8, R48 ;  /* 0x00000008ff307819 */ /* 0x000fe20000011630 */
[----:B------:R-:W-:Y:S01]  /*d480*/  HADD2.F32 R3, -RZ, R3.H0_H0 ;  /* 0x20000003ff037230 */ /* 0x000fe20000004100 */
[----:B------:R-:W-:Y:S02]  /*d490*/  LOP3.LUT R85, R85, 0xff, RZ, 0xc0, !PT ;  /* 0x000000ff55557812 */ /* 0x000fe400078ec0ff */
[----:B------:R-:W-:Y:S02]  /*d4a0*/  LOP3.LUT R89, R113, 0xff, RZ, 0xc0, !PT ;  /* 0x000000ff71597812 */ /* 0x000fe400078ec0ff */
[----:B------:R-:W-:Y:S01]  /*d4b0*/  LOP3.LUT R81, R81, 0xff, RZ, 0xc0, !PT ;  /* 0x000000ff51517812 */ /* 0x000fe200078ec0ff */
[----:B------:R-:W-:Y:S01]  /*d4c0*/  FFMA R0, R3, R109, R0 ;  /* 0x0000006d03007223 */ /* 0x000fe20000000000 */
[----:B------:R-:W-:Y:S02]  /*d4d0*/  F2FP.F16.E4M3.UNPACK_B R48, R48 ;  /* 0x00000030ff30723e */ /* 0x000fe400020006ff */
[----:B------:R-:W-:-:S02]  /*d4e0*/  F2FP.F16.E4M3.UNPACK_B R85, R85 ;  /* 0x00000055ff55723e */ /* 0x000fc400020006ff */
[----:B------:R-:W-:Y:S01]  /*d4f0*/  F2FP.F16.E4M3.UNPACK_B R89, R89 ;  /* 0x00000059ff59723e */ /* 0x000fe200020006ff */
[----:B------:R-:W-:Y:S01]  /*d500*/  HADD2.F32 R3, -RZ, R48.H0_H0 ;  /* 0x20000030ff037230 */ /* 0x000fe20000004100 */
[----:B------:R-:W-:Y:S01]  /*d510*/  F2FP.F16.E4M3.UNPACK_B R81, R81 ;  /* 0x00000051ff51723e */ /* 0x000fe200020006ff */
[----:B------:R-:W-:Y:S01]  /*d520*/  HADD2.F32 R85, -RZ, R85.H0_H0 ;  /* 0x20000055ff557230 */ /* 0x000fe20000004100 */
[----:B------:R-:W-:Y:S01]  /*d530*/  LOP3.LUT R48, R122, 0xff, RZ, 0xc0, !PT ;  /* 0x000000ff7a307812 */ /* 0x000fe200078ec0ff */
[----:B------:R-:W-:Y:S02]  /*d540*/  HADD2.F32 R89, -RZ, R89.H0_H0 ;  /* 0x20000059ff597230 */ /* 0x000fe40000004100 */
[-C--:B------:R-:W-:Y:S01]  /*d550*/  FFMA R50, R3, R109.reuse, R50 ;  /* 0x0000006d03327223 */ /* 0x080fe20000000032 */
[----:B------:R-:W-:Y:S01]  /*d560*/  HADD2.F32 R81, -RZ, R81.H0_H0 ;  /* 0x20000051ff517230 */ /* 0x000fe20000004100 */
[----:B------:R-:W-:Y:S01]  /*d570*/  F2FP.F16.E4M3.UNPACK_B R48, R48 ;  /* 0x00000030ff30723e */ /* 0x000fe200020006ff */
[-C--:B------:R-:W-:Y:S01]  /*d580*/  FFMA R124, R85, R109.reuse, R124 ;  /* 0x0000006d557c7223 */ /* 0x080fe2000000007c */
[-C--:B------:R-:W-:Y:S01]  /*d590*/  FFMA R126, R89, R109.reuse, R126 ;  /* 0x0000006d597e7223 */ /* 0x080fe2000000007e */
[--C-:B------:R-:W-:Y:S01]  /*d5a0*/  SHF.R.U32.HI R3, RZ, 0x8, R113.reuse ;  /* 0x00000008ff037819 */ /* 0x100fe20000011671 */
[----:B------:R-:W-:Y:S01]  /*d5b0*/  FFMA R120, R81, R109, R120 ;  /* 0x0000006d51787223 */ /* 0x000fe20000000078 */
[----:B------:R-:W-:Y:S01]  /*d5c0*/  LOP3.LUT R85, R123, 0xff, RZ, 0xc0, !PT ;  /* 0x000000ff7b557812 */ /* 0x000fe200078ec0ff */
[----:B------:R-:W-:Y:S01]  /*d5d0*/  HADD2.F32 R81, -RZ, R48.H0_H0 ;  /* 0x20000030ff517230 */ /* 0x000fe20000004100 */
[----:B------:R-:W-:-:S02]  /*d5e0*/  SHF.R.U32.HI R89, RZ, 0x10, R113 ;  /* 0x00000010ff597819 */ /* 0x000fc40000011671 */
[----:B------:R-:W-:Y:S02]  /*d5f0*/  LOP3.LUT R3, R3, 0xff, RZ, 0xc0, !PT ;  /* 0x000000ff03037812 */ /* 0x000fe400078ec0ff */
[----:B------:R-:W-:Y:S01]  /*d600*/  F2FP.F16.E4M3.UNPACK_B R85, R85 ;  /* 0x00000055ff55723e */ /* 0x000fe200020006ff */
[----:B------:R-:W-:Y:S01]  /*d610*/  FFMA R128, R81, R109, R128 ;  /* 0x0000006d51807223 */ /* 0x000fe20000000080 */
[----:B------:R-:W-:Y:S02]  /*d620*/  LOP3.LUT R48, R89, 0xff, RZ, 0xc0, !PT ;  /* 0x000000ff59307812 */ /* 0x000fe400078ec0ff */
[----:B------:R-:W-:Y:S01]  /*d630*/  F2FP.F16.E4M3.UNPACK_B R101, R101 ;  /* 0x00000065ff65723e */ /* 0x000fe200020006ff */
[----:B------:R-:W-:Y:S01]  /*d640*/  HADD2.F32 R85, -RZ, R85.H0_H0 ;  /* 0x20000055ff557230 */ /* 0x000fe20000004100 */
[----:B------:R-:W-:Y:S02]  /*d650*/  F2FP.F16.E4M3.UNPACK_B R3, R3 ;  /* 0x00000003ff03723e */ /* 0x000fe400020006ff */
[--C-:B------:R-:W-:Y:S01]  /*d660*/  SHF.R.U32.HI R89, RZ, 0x18, R123.reuse ;  /* 0x00000018ff597819 */ /* 0x100fe2000001167b */
[----:B------:R-:W-:Y:S01]  /*d670*/  HADD2.F32 R101, -RZ, R101.H0_H0 ;  /* 0x20000065ff657230 */ /* 0x000fe20000004100 */
[----:B------:R-:W-:Y:S01]  /*d680*/  F2FP.F16.E4M3.UNPACK_B R48, R48 ;  /* 0x00000030ff30723e */ /* 0x000fe200020006ff */
[----:B------:R-:W-:Y:S01]  /*d690*/  HADD2.F32 R3, -RZ, R3.H0_H0 ;  /* 0x20000003ff037230 */ /* 0x000fe20000004100 */
[----:B------:R-:W-:Y:S01]  /*d6a0*/  F2FP.F16.E4M3.UNPACK_B R89, R89 ;  /* 0x00000059ff59723e */ /* 0x000fe200020006ff */
[-C--:B------:R-:W-:Y:S01]  /*d6b0*/  FFMA R85, R85, R109.reuse, R126 ;  /* 0x0000006d55557223 */ /* 0x080fe2000000007e */
[----:B------:R-:W-:Y:S01]  /*d6c0*/  LOP3.LUT R93, R93, 0xff, RZ, 0xc0, !PT ;  /* 0x000000ff5d5d7812 */ /* 0x000fe200078ec0ff */
[----:B------:R-:W-:Y:S01]  /*d6d0*/  HADD2.F32 R81, -RZ, R48.H0_H0 ;  /* 0x20000030ff517230 */ /* 0x000fe20000004100 */
[--C-:B------:R-:W-:Y:S01]  /*d6e0*/  SHF.R.U32.HI R110, RZ, 0x10, R123.reuse ;  /* 0x00000010ff6e7819 */ /* 0x100fe2000001167b */
[-C--:B------:R-:W-:Y:S01]  /*d6f0*/  FFMA R142, R101, R109.reuse, R142 ;  /* 0x0000006d658e7223 */ /* 0x080fe2000000008e */
[C-C-:B------:R-:W-:Y:S01]  /*d700*/  SHF.R.U64 R126, R122.reuse, 0x10, R123.reuse ;  /* 0x000000107a7e7819 */ /* 0x140fe2000000127b */
[----:B------:R-:W-:Y:S01]  /*d710*/  HADD2.F32 R89, -RZ, R89.H0_H0 ;  /* 0x20000059ff597230 */ /* 0x000fe20000004100 */
[--C-:B------:R-:W-:Y:S01]  /*d720*/  SHF.R.U64 R125, R122, 0x18, R123.reuse ;  /* 0x000000187a7d7819 */ /* 0x100fe2000000127b */
[-C--:B------:R-:W-:Y:S01]  /*d730*/  FFMA R54, R3, R109.reuse, R54 ;  /* 0x0000006d03367223 */ /* 0x080fe20000000036 */
[----:B------:R-:W-:Y:S01]  /*d740*/  SHF.R.U32.HI R121, RZ, 0x8, R123 ;  /* 0x00000008ff797819 */ /* 0x000fe2000001167b */
[----:B------:R-:W-:Y:S01]  /*d750*/  FFMA R0, R81, R109, R0 ;  /* 0x0000006d51007223 */ /* 0x000fe20000000000 */
[----:B------:R-:W-:Y:S01]  /*d760*/  F2FP.F16.E4M3.UNPACK_B R93, R93 ;  /* 0x0000005dff5d723e */ /* 0x000fe200020006ff */
[----:B------:R-:W-:Y:S01]  /*d770*/  FFMA R142, R89, R109, R142 ;  /* 0x0000006d598e7223 */ /* 0x000fe2000000008e */
[----:B------:R-:W-:Y:S01]  /*d780*/  LOP3.LUT R101, R110, 0xff, RZ, 0xc0, !PT ;  /* 0x000000ff6e657812 */ /* 0x000fe200078ec0ff */
[----:B------:R-:W-:Y:S01]  /*d790*/  IMAD.SHL.U32 R122, R122, 0x1000000, RZ ;  /* 0x010000007a7a7824 */ /* 0x000fe200078e00ff */
[----:B------:R-:W-:Y:S01]  /*d7a0*/  LOP3.LUT R3, R126, 0xff, RZ, 0xc0, !PT ;  /* 0x000000ff7e037812 */ /* 0x000fe200078ec0ff */
[----:B------:R-:W-:Y:S01]  /*d7b0*/  HADD2.F32 R93, -RZ, R93.H0_H0 ;  /* 0x2000005dff5d7230 */ /* 0x000fe20000004100 */
[----:B------:R-:W-:-:S02]  /*d7c0*/  LOP3.LUT R48, R125, 0xff, RZ, 0xc0, !PT ;  /* 0x000000ff7d307812 */ /* 0x000fc400078ec0ff */
[----:B------:R-:W-:Y:S02]  /*d7d0*/  LOP3.LUT R81, R121, 0xff, RZ, 0xc0, !PT ;  /* 0x000000ff79517812 */ /* 0x000fe400078ec0ff */
[----:B------:R-:W-:Y:S01]  /*d7e0*/  F2FP.F16.E4M3.UNPACK_B R101, R101 ;  /* 0x00000065ff65723e */ /* 0x000fe200020006ff */
[----:B------:R-:W-:Y:S01]  /*d7f0*/  FFMA R50, R93, R109, R50 ;  /* 0x0000006d5d327223 */ /* 0x000fe20000000032 */
[----:B------:R-:W-:Y:S01]  /*d800*/  F2FP.F16.E4M3.UNPACK_B R3, R3 ;  /* 0x00000003ff03723e */ /* 0x000fe200020006ff */
[----:B------:R-:W-:Y:S01]  /*d810*/  VIADD R93, R166, 0x4 ;  /* 0x00000004a65d7836 */ /* 0x000fe20000000000 */
        /* <DEDUP_REMOVED lines=9> */
[----:B------:R0:W-:Y:S01]  /*d8b0*/  SHFL.IDX PT, R102, R85, R119, 0x1f ;  /* 0x00001f7755667589 */ /* 0x0001e200000e0000 */
[-C--:B------:R-:W-:Y:S01]  /*d8c0*/  FFMA R124, R81, R109.reuse, R124 ;  /* 0x0000006d517c7223 */ /* 0x080fe2000000007c */
[----:B------:R-:W-:Y:S01]  /*d8d0*/  SHF.L.U64.HI R93, R112, 0x8, R113 ;  /* 0x00000008705d7819 */ /* 0x000fe20000010271 */
[----:B------:R-:W-:Y:S01]  /*d8e0*/  FFMA R54, R89, R109, R54 ;  /* 0x0000006d59367223 */ /* 0x000fe20000000036 */
[----:B------:R-:W1:Y:S01]  /*d8f0*/  SHFL.IDX PT, R0, R0, R119, 0x1f ;  /* 0x00001f7700007589 */ /* 0x000e6200000e0000 */
[----:B------:R-:W-:Y:S01]  /*d900*/  IMAD.SHL.U32 R48, R110, 0x1000000, RZ ;  /* 0x010000006e307824 */ /* 0x000fe200078e00ff */
[----:B------:R-:W-:-:S02]  /*d910*/  LOP3.LUT R82, R82, 0xff00, R111, 0xf8, !PT ;  /* 0x0000ff0052527812 */ /* 0x000fc400078ef86f */
[----:B------:R-:W2:Y:S01]  /*d920*/  SHFL.IDX PT, R89, R128, R119, 0x1f ;  /* 0x00001f7780597589 */ /* 0x000ea200000e0000 */
[----:B------:R-:W-:Y:S01]  /*d930*/  LOP3.LUT R112, R95, 0xff0000, R112, 0xf8, !PT ;  /* 0x00ff00005f707812 */ /* 0x000fe200078ef870 */
[----:B------:R-:W-:Y:S01]  /*d940*/  IMAD.SHL.U32 R95, R121, 0x1000000, RZ ;  /* 0x01000000795f7824 */ /* 0x000fe200078e00ff */
[----:B0-----:R-:W-:Y:S01]  /*d950*/  LOP3.LUT R85, R100, 0xff0000, R113, 0xf8, !PT ;  /* 0x00ff000064557812 */ /* 0x001fe200078ef871 */
[----:B------:R-:W0:Y:S01]  /*d960*/  SHFL.IDX PT, R101, R142, R119, 0x1f ;  /* 0x00001f778e657589 */ /* 0x000e2200000e0000 */
[----:B------:R-:W-:Y:S02]  /*d970*/  LOP3.LUT R82, R82, 0xff0000, R93, 0xf8, !PT ;  /* 0x00ff000052527812 */ /* 0x000fe400078ef85d */
[----:B------:R-:W-:Y:S01]  /*d980*/  LOP3.LUT R93, R85, R48, RZ, 0xfc, !PT ;  /* 0x00000030555d7212 */ /* 0x000fe200078efcff */
[----:B------:R-:W3:Y:S01]  /*d990*/  SHFL.IDX PT, R50, R50, R119, 0x1f ;  /* 0x00001f7732327589 */ /* 0x000ee200000e0000 */
[----:B------:R-:W-:Y:S01]  /*d9a0*/  LOP3.LUT R81, R97, R122, RZ, 0xfc, !PT ;  /* 0x0000007a61517212 */ /* 0x000fe200078efcff */
[----:B------:R-:W-:Y:S01]  /*d9b0*/  IMAD.SHL.U32 R48, R123, 0x1000000, RZ ;  /* 0x010000007b307824 */ /* 0x000fe200078e00ff */
[----:B------:R-:W-:Y:S01]  /*d9c0*/  LOP3.LUT R95, R82, R95, RZ, 0xfc, !PT ;  /* 0x0000005f525f7212 */ /* 0x000fe200078efcff */
[----:B------:R-:W4:Y:S01]  /*d9d0*/  SHFL.IDX PT, R3, R3, R119, 0x1f ;  /* 0x00001f7703037589 */ /* 0x000f2200000e0000 */
[----:B------:R-:W-:-:S02]  /*d9e0*/  IMAD.SHL.U32 R85, R126, 0x1000000, RZ ;  /* 0x010000007e557824 */ /* 0x000fc400078e00ff */
[----:B------:R-:W-:Y:S01]  /*d9f0*/  IMAD.SHL.U32 R97, R125, 0x1000000, RZ ;  /* 0x010000007d617824 */ /* 0x000fe200078e00ff */
[----:B------:R-:W4:Y:S01]  /*da00*/  SHFL.IDX PT, R171, R124, R119, 0x1f ;  /* 0x00001f777cab7589 */ /* 0x000f2200000e0000 */
[----:B------:R-:W-:Y:S02]  /*da10*/  LOP3.LUT R99, R99, R48, RZ, 0xfc, !PT ;  /* 0x0000003063637212 */ /* 0x000fe400078efcff */
[----:B------:R-:W-:Y:S01]  /*da20*/  LOP3.LUT R85, R112, R85, RZ, 0xfc, !PT ;  /* 0x0000005570557212 */ /* 0x000fe200078efcff */
[----:B------:R0:W4:Y:S01]  /*da30*/  SHFL.IDX PT, R172, R54, R119, 0x1f ;  /* 0x00001f7736ac7589 */ /* 0x00012200000e0000 */
[----:B-1----:R-:W-:Y:S01]  /*da40*/  FADD R173, R91, R0 ;  /* 0x000000005bad7221 */ /* 0x002fe20000000000 */
[----:B------:R-:W-:Y:S01]  /*da50*/  LOP3.LUT R97, R2, R97, RZ, 0xfc, !PT ;  /* 0x0000006102617212 */ /* 0x000fe200078efcff */
[----:B--2---:R-:W-:Y:S01]  /*da60*/  FADD R48, R114, R89 ;  /* 0x0000005972307221 */ /* 0x004fe20000000000 */
[----:B------:R-:W-:Y:S01]  /*da70*/  LOP3.LUT R91, R52, 0xff000000, R123, 0xf8, !PT ;  /* 0xff000000345b7812 */ /* 0x000fe200078ef87b */
[----:B0-----:R-:W-:Y:S01]  /*da80*/  FADD R168, R116, R101 ;  /* 0x0000006574a87221 */ /* 0x001fe20000000000 */
[----:B------:R-:W-:Y:S01]  /*da90*/  FADD R54, R115, R102 ;  /* 0x0000006673367221 */ /* 0x000fe20000000000 */
[----:B---3--:R-:W-:Y:S01]  /*daa0*/  FADD R169, R117, R50 ;  /* 0x0000003275a97221 */ /* 0x008fe20000000000 */
[----:B----4-:R-:W-:Y:S01]  /*dab0*/  FADD R170, R118, R3 ;  /* 0x0000000376aa7221 */ /* 0x010fe20000000000 */
[----:B------:R-:W-:Y:S01]  /*dac0*/  FADD R171, R88, R171 ;  /* 0x000000ab58ab7221 */ /* 0x000fe20000000000 */
[----:B------:R-:W-:Y:S01]  /*dad0*/  FADD R172, R83, R172 ;  /* 0x000000ac53ac7221 */ /* 0x000fe20000000000 */
[----:B------:R-:W-:Y:S06]  /*dae0*/  @!P0 BRA P1, `(.L_x_156) ;  /* 0x0000000000448947 */ /* 0x000fec0000800000 */
        /* <DEDUP_REMOVED lines=17> */
.L_x_156:
[----:B------:R-:W-:-:S04]  /*dc00*/  SHF.R.U32.HI R0, RZ, 0x2, R108 ;  /* 0x00000002ff007819 */ /* 0x000fc8000001166c */
[----:B------:R-:W-:-:S04]  /*dc10*/  LOP3.LUT R3, R0, 0x3ffffff8, RZ, 0xc0, !PT ;  /* 0x3ffffff800037812 */ /* 0x000fc800078ec0ff */
[----:B------:R-:W-:-:S04]  /*dc20*/  IADD3 R3, R108, 0x1a, -R3 ;  /* 0x0000001a6c037810 */ /* 0x000fc80007ffe803 */
[----:B------:R-:W-:-:S04]  /*dc30*/  LOP3.LUT R3, R3, 0x1f, RZ, 0xc0, !PT ;  /* 0x0000001f03037812 */ /* 0x000fc800078ec0ff */
[----:B------:R-:W-:-:S04]  /*dc40*/  IADD3 R3, P1, P2, R3, R161, R130 ;  /* 0x000000a103037210 */ /* 0x000fc80007a3e082 */
[----:B------:R-:W-:Y:S02]  /*dc50*/  IADD3 R0, P3, R3, R130, RZ ;  /* 0x0000008203007210 */ /* 0x000fe40007f7e0ff */
[----:B------:R-:W-:Y:S02]  /*dc60*/  IADD3.X R2, RZ, R160, R15, P1, P2 ;  /* 0x000000a0ff027210 */ /* 0x000fe40000fe440f */
[----:B------:R-:W-:-:S03]  /*dc70*/  LEA R150, P1, R0, R133, 0x3 ;  /* 0x0000008500967211 */ /* 0x000fc600078218ff */
[----:B------:R-:W-:-:S05]  /*dc80*/  IMAD.X R3, R2, 0x1, R15, P3 ;  /* 0x0000000102037824 */ /* 0x000fca00018e060f */
[----:B------:R-:W-:-:S06]  /*dc90*/  LEA.HI.X R151, R0, R132, R3, 0x3, P1 ;  /* 0x0000008400977211 */ /* 0x000fcc00008f1c03 */
[----:B------:R-:W5:Y:S02]  /*dca0*/  LDG.E.64 R150, desc[UR10][R150.64] ;  /* 0x0000000a96967981 */ /* 0x000f64000c1e1b00 */
.L_x_157:
[----:B------:R-:W-:Y:S05]  /*dcb0*/  BSYNC B0 ;  /* 0x0000000000007941 */ /* 0x000fea0003800000 */
.L_x_155:
[----:B------:R-:W-:Y:S01]  /*dcc0*/  SHF.R.U32.HI R50, RZ, 0x2, R108 ;  /* 0x00000002ff327819 */ /* 0x000fe2000001166c */
[----:B------:R-:W-:Y:S03]  /*dcd0*/  BSSY B0, `(.L_x_158) ;  /* 0x000002a000007945 */ /* 0x000fe60003800000 */
[----:B------:R-:W-:-:S04]  /*dce0*/  LOP3.LUT R143, R50, 0x18, RZ, 0xc0, !PT ;  /* 0x00000018328f7812 */ /* 0x000fc800078ec0ff */
[----:B------:R-:W-:-:S04]  /*dcf0*/  IADD3 R0, R108, 0x1a, -R143 ;  /* 0x0000001a6c007810 */ /* 0x000fc80007ffe88f */
[----:B------:R-:W-:-:S04]  /*dd00*/  LOP3.LUT R3, R0, 0x1f, RZ, 0xc0, !PT ;  /* 0x0000001f00037812 */ /* 0x000fc800078ec0ff */
[CC--:B------:R-:W-:Y:S02]  /*dd10*/  ISETP.LT.U32.AND P5, PT, R3.reuse, R104.reuse, PT ;  /* 0x000000680300720c */ /* 0x0c0fe40003fa1070 */
[CC--:B------:R-:W-:Y:S02]  /*dd20*/  ISETP.LT.U32.AND P6, PT, R3.reuse, R104.reuse, PT ;  /* 0x000000680300720c */ /* 0x0c0fe40003fc1070 */
[----:B------:R-:W-:Y:S02]  /*dd30*/  P2R R89, PR, RZ, 0x20 ;  /* 0x00000020ff597803 */ /* 0x000fe40000000000 */
[CC--:B------:R-:W-:Y:S02]  /*dd40*/  ISETP.LT.U32.AND P5, PT, R3.reuse, R104.reuse, PT ;  /* 0x000000680300720c */ /* 0x0c0fe40003fa1070 */
[CC--:B------:R-:W-:Y:S02]  /*dd50*/  ISETP.LT.U32.AND P1, PT, R3.reuse, R104.reuse, PT ;  /* 0x000000680300720c */ /* 0x0c0fe40003f21070 */
[----:B------:R-:W-:-:S02]  /*dd60*/  ISETP.LT.U32.AND P2, PT, R3, R104, PT ;  /* 0x000000680300720c */ /* 0x000fc40003f41070 */
        /* <DEDUP_REMOVED lines=21> */
.L_x_159:
[----:B------:R-:W-:Y:S01]  /*dec0*/  LOP3.LUT R3, R50, 0x3ffffff8, RZ, 0xc0, !PT ;  /* 0x3ffffff832037812 */ /* 0x000fe200078ec0ff */
[----:B------:R-:W-:-:S03]  /*ded0*/  IMAD R83, R90, 0x9, RZ ;  /* 0x000000095a537824 */ /* 0x000fc600078e02ff */
[----:B------:R-:W-:-:S04]  /*dee0*/  IADD3 R3, R108, 0x1a, -R3 ;  /* 0x0000001a6c037810 */ /* 0x000fc80007ffe803 */
[----:B------:R-:W-:-:S04]  /*def0*/  LOP3.LUT R3, R3, 0x1f, RZ, 0xc0, !PT ;  /* 0x0000001f03037812 */ /* 0x000fc800078ec0ff */
[----:B------:R-:W-:-:S04]  /*df00*/  IADD3 R2, P5, P6, R3, R161, R130 ;  /* 0x000000a103027210 */ /* 0x000fc80007ebe082 */
[----:B------:R-:W-:-:S03]  /*df10*/  IADD3.X R3, RZ, R160, R15, P5, P6 ;  /* 0x000000a0ff037210 */ /* 0x000fc60002fec40f */
[----:B------:R-:W-:-:S04]  /*df20*/  IMAD.WIDE.U32 R2, R131, 0x9, R2 ;  /* 0x0000000983027825 */ /* 0x000fc800078e0002 */
[----:B------:R-:W-:Y:S01]  /*df30*/  IMAD.IADD R3, R83, 0x1, R3 ;  /* 0x0000000153037824 */ /* 0x000fe200078e0203 */
[----:B------:R-:W-:-:S04]  /*df40*/  LEA R148, P5, R2, R133, 0x3 ;  /* 0x0000008502947211 */ /* 0x000fc800078a18ff */
[----:B------:R-:W-:-:S06]  /*df50*/  LEA.HI.X R149, R2, R132, R3, 0x3, P5 ;  /* 0x0000008402957211 */ /* 0x000fcc00028f1c03 */
[----:B------:R-:W5:Y:S03]  /*df60*/  LDG.E.64 R148, desc[UR10][R148.64] ;  /* 0x0000000a94947981 */ /* 0x000f66000c1e1b00 */
.L_x_160:
[----:B------:R-:W-:Y:S05]  /*df70*/  BSYNC B0 ;  /* 0x0000000000007941 */ /* 0x000fea0003800000 */
.L_x_158:
        /* <DEDUP_REMOVED lines=20> */
.L_x_162:
        /* <DEDUP_REMOVED lines=11> */
.L_x_163:
[----:B------:R-:W-:Y:S05]  /*e170*/  BSYNC B0 ;  /* 0x0000000000007941 */ /* 0x000fea0003800000 */
.L_x_161:
        /* <DEDUP_REMOVED lines=20> */
.L_x_165:
        /* <DEDUP_REMOVED lines=11> */
.L_x_166:
[----:B------:R-:W-:Y:S05]  /*e370*/  BSYNC B0 ;  /* 0x0000000000007941 */ /* 0x000fea0003800000 */
.L_x_164:
        /* <DEDUP_REMOVED lines=19> */
.L_x_168:
        /* <DEDUP_REMOVED lines=11> */
.L_x_169:
[----:B------:R-:W-:Y:S05]  /*e560*/  BSYNC B0 ;  /* 0x0000000000007941 */ /* 0x000fea0003800000 */
.L_x_167:
        /* <DEDUP_REMOVED lines=19> */
.L_x_171:
        /* <DEDUP_REMOVED lines=11> */
.L_x_172:
[----:B------:R-:W-:Y:S05]  /*e750*/  BSYNC B0 ;  /* 0x0000000000007941 */ /* 0x000fea0003800000 */
.L_x_170:
        /* <DEDUP_REMOVED lines=19> */
.L_x_174:
        /* <DEDUP_REMOVED lines=11> */
.L_x_175:
[----:B------:R-:W-:Y:S05]  /*e940*/  BSYNC B0 ;  /* 0x0000000000007941 */ /* 0x000fea0003800000 */
.L_x_173:
        /* <DEDUP_REMOVED lines=19> */
.L_x_177:
        /* <DEDUP_REMOVED lines=11> */
.L_x_178:
[----:B------:R-:W-:Y:S05]  /*eb30*/  BSYNC B0 ;  /* 0x0000000000007941 */ /* 0x000fea0003800000 */
.L_x_176:
[----:B------:R-:W-:Y:S01]  /*eb40*/  SHF.R.U32.HI R175, RZ, 0x18, R139 ;  /* 0x00000018ffaf7819 */ /* 0x000fe2000001168b */
[C---:B------:R-:W-:Y:S01]  /*eb50*/  IMAD.U32 R83, R138.reuse, 0x10000, RZ ;  /* 0x000100008a537824 */ /* 0x040fe200078e00ff */
[----:B------:R-:W-:Y:S01]  /*eb60*/  SHF.R.U32.HI R124, RZ, 0x18, R141 ;  /* 0x00000018ff7c7819 */ /* 0x000fe2000001168d */
[----:B------:R-:W-:Y:S01]  /*eb70*/  IMAD.SHL.U32 R127, R138, 0x100, RZ ;  /* 0x000001008a7f7824 */ /* 0x000fe200078e00ff */
[----:B------:R-:W-:Y:S01]  /*eb80*/  SHF.R.U32.HI R103, RZ, 0x18, R135 ;  /* 0x00000018ff677819 */ /* 0x000fe20000011687 */
[----:B------:R-:W-:Y:S01]  /*eb90*/  IMAD.U32 R89, R175, 0x10000, RZ ;  /* 0x00010000af597824 */ /* 0x000fe200078e00ff */
[--C-:B------:R-:W-:Y:S01]  /*eba0*/  SHF.R.U32.HI R102, RZ, 0x18, R137.reuse ;  /* 0x00000018ff667819 */ /* 0x100fe20000011689 */
[----:B------:R-:W-:Y:S01]  /*ebb0*/  IMAD.SHL.U32 R88, R124, 0x1000000, RZ ;  /* 0x010000007c587824 */ /* 0x000fe200078e00ff */
[----:B------:R-:W-:Y:S01]  /*ebc0*/  LOP3.LUT R163, R136, 0xff, RZ, 0xc0, !PT ;  /* 0x000000ff88a37812 */ /* 0x000fe200078ec0ff */
[----:B------:R-:W-:Y:S01]  /*ebd0*/  IMAD.SHL.U32 R82, R140, 0x1000000, RZ ;  /* 0x010000008c527824 */ /* 0x000fe200078e00ff */
[----:B------:R-:W-:Y:S01]  /*ebe0*/  PRMT R0, R103, 0x6540, R102 ;  /* 0x0000654067007816 */ /* 0x000fe20000000066 */
[----:B------:R-:W-:Y:S01]  /*ebf0*/  IMAD.U32 R174, R156, 0x10000, RZ ;  /* 0x000100009cae7824 */ /* 0x000fe200078e00ff */
[----:B------:R-:W-:Y:S01]  /*ec00*/  SHF.R.U64 R155, R136, 0x18, R137 ;  /* 0x00000018889b7819 */ /* 0x000fe20000001289 */
[----:B------:R-:W-:Y:S01]  /*ec10*/  BSSY B0, `(.L_x_179) ;  /* 0x00001b5000007945 */ /* 0x000fe20003800000 */
[----:B------:R-:W-:-:S02]  /*ec20*/  LOP3.LUT R88, R88, R0, R89, 0xfe, !PT ;  /* 0x0000000058587212 */ /* 0x000fc400078efe59 */
[----:B------:R-:W-:Y:S02]  /*ec30*/  SHF.R.U64 R154, R134, 0x8, R135 ;  /* 0x00000008869a7819 */ /* 0x000fe40000001287 */
[----:B------:R-:W-:Y:S02]  /*ec40*/  SHF.L.U64.HI R0, R102, 0x8, RZ ;  /* 0x0000000866007819 */ /* 0x000fe400000102ff */
[----:B------:R-:W-:Y:S02]  /*ec50*/  SHF.L.U64.HI R3, R175, 0x10, RZ ;  /* 0x00000010af037819 */ /* 0x000fe400000102ff */
[----:B------:R-:W-:Y:S02]  /*ec60*/  SHF.L.U64.HI R100, R124, 0x18, RZ ;  /* 0x000000187c647819 */ /* 0x000fe400000102ff */
[----:B------:R-:W-:Y:S02]  /*ec70*/  PRMT R52, R134, 0x6540, R163 ;  /* 0x0000654086347816 */ /* 0x000fe400000000a3 */
[----:B------:R-:W-:-:S02]  /*ec80*/  LOP3.LUT R162, R155, 0xff, RZ, 0xc0, !PT ;  /* 0x000000ff9ba27812 */ /* 0x000fc400078ec0ff */
[----:B------:R-:W-:Y:S02]  /*ec90*/  LOP3.LUT R89, R154, 0xff, RZ, 0xc0, !PT ;  /* 0x000000ff9a597812 */ /* 0x000fe400078ec0ff */
[----:B------:R-:W-:Y:S02]  /*eca0*/  LOP3.LUT R100, R100, R0, R3, 0xfe, !PT ;  /* 0x0000000064647212 */ /* 0x000fe400078efe03 */
[----:B------:R-:W-:Y:S02]  /*ecb0*/  LOP3.LUT R122, R137, 0xff, RZ, 0xc0, !PT ;  /* 0x000000ff897a7812 */ /* 0x000fe400078ec0ff */
[----:B------:R-:W-:Y:S02]  /*ecc0*/  SHF.R.U64 R3, R136, 0x10, R137 ;  /* 0x0000001088037819 */ /* 0x000fe40000001289 */
[----:B------:R-:W-:Y:S02]  /*ecd0*/  LOP3.LUT R83, R52, 0xff0000, R83, 0xf8, !PT ;  /* 0x00ff000034537812 */ /* 0x000fe400078ef853 */
[----:B------:R-:W-:-:S02]  /*ece0*/  SHF.L.U64.HI R165, R144, 0x8, R145 ;  /* 0x0000000890a57819 */ /* 0x000fc40000010291 */
[----:B------:R-:W-:Y:S02]  /*ecf0*/  SHF.L.U64.HI R0, R162, 0x8, RZ ;  /* 0x00000008a2007819 */ /* 0x000fe400000102ff */
[----:B------:R-:W-:Y:S02]  /*ed00*/  LOP3.LUT R2, R89, 0xff00, R136, 0xf8, !PT ;  /* 0x0000ff0059027812 */ /* 0x000fe400078ef888 */
[----:B------:R-:W-:Y:S02]  /*ed10*/  SHF.L.U64.HI R52, R122, 0x8, RZ ;  /* 0x000000087a347819 */ /* 0x000fe400000102ff */
[----:B------:R-:W-:Y:S02]  /*ed20*/  LOP3.LUT R164, R3, 0xff, RZ, 0xc0, !PT ;  /* 0x000000ff03a47812 */ /* 0x000fe400078ec0ff */
[----:B------:R-:W-:Y:S02]  /*ed30*/  SHF.L.U64.HI R129, R144, 0x18, R145 ;  /* 0x0000001890817819 */ /* 0x000fe40000010291 */
[----:B------:R-:W-:-:S02]  /*ed40*/  SHF.R.U32.HI R126, RZ, 0x8, R137 ;  /* 0x00000008ff7e7819 */ /* 0x000fc40000011689 */
[----:B------:R-:W-:Y:S02]  /*ed50*/  LOP3.LUT R165, R0, 0xff, R165, 0xf8, !PT ;  /* 0x000000ff00a57812 */ /* 0x000fe400078ef8a5 */
[----:B------:R-:W-:Y:S02]  /*ed60*/  LOP3.LUT R127, R2, 0xff0000, R127, 0xf8, !PT ;  /* 0x00ff0000027f7812 */ /* 0x000fe400078ef87f */
[----:B------:R-:W-:Y:S02]  /*ed70*/  SHF.L.U64.HI R0, R146, 0x8, R147 ;  /* 0x0000000892007819 */ /* 0x000fe40000010293 */
[--C-:B------:R-:W-:Y:S02]  /*ed80*/  LOP3.LUT R153, R52, 0xff, R145.reuse, 0xf8, !PT ;  /* 0x000000ff34997812 */ /* 0x100fe400078ef891 */
[----:B------:R-:W-:Y:S02]  /*ed90*/  SHF.L.U64.HI R125, R144, 0x10, R145 ;  /* 0x00000010907d7819 */ /* 0x000fe40000010291 */
[----:B------:R-:W-:-:S02]  /*eda0*/  SHF.L.U64.HI R2, R164, 0x8, RZ ;  /* 0x00000008a4027819 */ /* 0x000fc400000102ff */
[----:B------:R-:W-:Y:S02]  /*edb0*/  LOP3.LUT R129, R129, 0xff, RZ, 0xc0, !PT ;  /* 0x000000ff81817812 */ /* 0x000fe400078ec0ff */
[----:B------:R-:W-:Y:S02]  /*edc0*/  LOP3.LUT R128, R126, 0xff, RZ, 0xc0, !PT ;  /* 0x000000ff7e807812 */ /* 0x000fe400078ec0ff */
[----:B------:R-:W-:Y:S02]  /*edd0*/  SHF.L.U64.HI R163, R163, 0x8, RZ ;  /* 0x00000008a3a37819 */ /* 0x000fe400000102ff */
[----:B------:R-:W-:Y:S01]  /*ede0*/  LOP3.LUT R153, R153, 0xff00, R0, 0xf8, !PT ;  /* 0x0000ff0099997812 */ /* 0x000fe200078ef800 */
[----:B------:R-:W-:Y:S01]  /*edf0*/  IMAD.SHL.U32 R0, R156, 0x100, RZ ;  /* 0x000001009c007824 */ /* 0x000fe200078e00ff */
[----:B------:R-:W-:Y:S02]  /*ee00*/  SHF.R.U32.HI R89, RZ, 0x18, R147 ;  /* 0x00000018ff597819 */ /* 0x000fe40000011693 */
[----:B------:R-:W-:Y:S01]  /*ee10*/  LOP3.LUT R125, R2, 0xff, R125, 0xf8, !PT ;  /* 0x000000ff027d7812 */ /* 0x000fe200078ef87d */
[----:B------:R-:W-:Y:S01]  /*ee20*/  IMAD.SHL.U32 R2, R146, 0x100, RZ ;  /* 0x0000010092027824 */ /* 0x000fe200078e00ff */
[----:B------:R-:W-:Y:S01]  /*ee30*/  LOP3.LUT R129, R129, 0xff00, R146, 0xf8, !PT ;  /* 0x0000ff0081817812 */ /* 0x000fe200078ef892 */
[----:B------:R-:W-:Y:S01]  /*ee40*/  IMAD.SHL.U32 R152, R89, 0x100, RZ ;  /* 0x0000010059987824 */ /* 0x000fe200078e00ff */
[----:B------:R-:W-:-:S02]  /*ee50*/  SHF.R.U32.HI R52, RZ, 0x8, R145 ;  /* 0x00000008ff347819 */ /* 0x000fc40000011691 */
[----:B------:R-:W-:Y:S02]  /*ee60*/  SHF.L.U64.HI R101, R128, 0x8, RZ ;  /* 0x0000000880657819 */ /* 0x000fe400000102ff */
[----:B------:R-:W-:Y:S02]  /*ee70*/  LOP3.LUT R163, R163, 0xff, R144, 0xf8, !PT ;  /* 0x000000ffa3a37812 */ /* 0x000fe400078ef890 */
[----:B------:R-:W-:Y:S02]  /*ee80*/  LOP3.LUT R82, R83, 0xff000000, R82, 0xf8, !PT ;  /* 0xff00000053527812 */ /* 0x000fe400078ef852 */
[----:B------:R-:W-:Y:S02]  /*ee90*/  LOP3.LUT R129, R129, 0xff0000, R0, 0xf8, !PT ;  /* 0x00ff000081817812 */ /* 0x000fe400078ef800 */
[----:B------:R-:W-:Y:S02]  /*eea0*/  SHF.R.U32.HI R83, RZ, 0x18, R145 ;  /* 0x00000018ff537819 */ /* 0x000fe40000011691 */
[----:B------:R-:W-:-:S02]  /*eeb0*/  LOP3.LUT R52, R101, 0xff, R52, 0xf8, !PT ;  /* 0x000000ff65347812 */ /* 0x000fc400078ef834 */
[----:B------:R-:W-:Y:S02]  /*eec0*/  LOP3.LUT R163, R163, 0xff00, R2, 0xf8, !PT ;  /* 0x0000ff00a3a37812 */ /* 0x000fe400078ef802 */
[----:B------:R-:W-:Y:S02]  /*eed0*/  SHF.R.U32.HI R101, RZ, 0x10, R145 ;  /* 0x00000010ff657819 */ /* 0x000fe40000011691 */
[----:B------:R-:W-:Y:S02]  /*eee0*/  LOP3.LUT R0, R134, 0xff, RZ, 0xc0, !PT ;  /* 0x000000ff86007812 */ /* 0x000fe400078ec0ff */
[----:B------:R-:W-:Y:S02]  /*eef0*/  F2FP.F16.E4M3.UNPACK_B R2, R103 ;  /* 0x00000067ff02723e */ /* 0x000fe400020006ff */
[----:B------:R-:W-:Y:S02]  /*ef00*/  LOP3.LUT R152, R152, R100, R83, 0xfe, !PT ;  /* 0x0000006498987212 */ /* 0x000fe400078efe53 */
[----:B------:R-:W-:Y:S01]  /*ef10*/  LOP3.LUT R142, R101, 0xffffff00, R93, 0xf8, !PT ;  /* 0xffffff00658e7812 */ /* 0x000fe200078ef85d */
[----:B------:R-:W-:Y:S01]  /*ef20*/  HADD2.F32 R2, -RZ, R2.H0_H0 ;  /* 0x20000002ff027230 */ /* 0x000fe20000004100 */
[----:B------:R-:W-:-:S02]  /*ef30*/  F2FP.F16.E4M3.UNPACK_B R0, R0 ;  /* 0x00000000ff00723e */ /* 0x000fc400020006ff */
[----:B------:R-:W-:Y:S02]  /*ef40*/  LOP3.LUT R100, R136, 0xff, RZ, 0xc0, !PT ;  /* 0x000000ff88647812 */ /* 0x000fe400078ec0ff */
[----:B------:R-:W-:Y:S01]  /*ef50*/  F2FP.F16.E4M3.UNPACK_B R102, R102 ;  /* 0x00000066ff66723e */ /* 0x000fe200020006ff */
[----:B------:R-:W-:Y:S01]  /*ef60*/  HADD2.F32 R0, -RZ, R0.H0_H0 ;  /* 0x20000000ff007230 */ /* 0x000fe20000004100 */
[----:B------:R-:W-:Y:S01]  /*ef70*/  SHF.R.U32.HI R103, RZ, 0x8, R147 ;  /* 0x00000008ff677819 */ /* 0x000fe20000011693 */
[-C--:B------:R-:W-:Y:S01]  /*ef80*/  FFMA R2, R2, R109.reuse, RZ ;  /* 0x0000006d02027223 */ /* 0x080fe200000000ff */
[----:B------:R-:W-:Y:S01]  /*ef90*/  LOP3.LUT R142, R142, 0xff, RZ, 0xc0, !PT ;  /* 0x000000ff8e8e7812 */ /* 0x000fe200078ec0ff */
[----:B------:R-:W-:Y:S01]  /*efa0*/  HADD2.F32 R123, -RZ, R102.H0_H0 ;  /* 0x20000066ff7b7230 */ /* 0x000fe20000004100 */
[----:B------:R-:W-:Y:S01]  /*efb0*/  F2FP.F16.E4M3.UNPACK_B R100, R100 ;  /* 0x00000064ff64723e */ /* 0x000fe200020006ff */
[----:B------:R-:W-:Y:S01]  /*efc0*/  IMAD.U32 R102, R140, 0x10000, RZ ;  /* 0x000100008c667824 */ /* 0x000fe200078e00ff */
[----:B------:R-:W-:Y:S01]  /*efd0*/  LOP3.LUT R142, R142, 0xff00, R103, 0xf8, !PT ;  /* 0x0000ff008e8e7812 */ /* 0x000fe200078ef867 */
[----:B------:R-:W-:Y:S01]  /*efe0*/  FFMA R0, R0, R109, RZ ;  /* 0x0000006d00007223 */ /* 0x000fe200000000ff */
[----:B------:R-:W-:Y:S01]  /*eff0*/  SHF.R.U64 R177, R134, 0x10, R135 ;  /* 0x0000001086b17819 */ /* 0x000fe20000001287 */
[----:B------:R-:W-:-:S02]  /*f000*/  HADD2.F32 R103, -RZ, R100.H0_H0 ;  /* 0x20000064ff677230 */ /* 0x000fc40000004100 */
[-C--:B------:R-:W-:Y:S01]  /*f010*/  FFMA R176, R123, R109.reuse, R2 ;  /* 0x0000006d7bb07223 */ /* 0x080fe20000000002 */
[----:B------:R-:W-:Y:S01]  /*f020*/  LOP3.LUT R102, R127, 0xff000000, R102, 0xf8, !PT ;  /* 0xff0000007f667812 */ /* 0x000fe200078ef866 */
[----:B------:R-:W-:Y:S01]  /*f030*/  IMAD.SHL.U32 R100, R140, 0x100, RZ ;  /* 0x000001008c647824 */ /* 0x000fe200078e00ff */
[----:B------:R-:W-:Y:S01]  /*f040*/  PRMT R123, R177, 0x6540, R164 ;  /* 0x00006540b17b7816 */ /* 0x000fe200000000a4 */
[----:B------:R-:W-:Y:S01]  /*f050*/  FFMA R164, R103, R109, R0 ;  /* 0x0000006d67a47223 */ /* 0x000fe20000000000 */
[----:B------:R-:W-:Y:S02]  /*f060*/  SHF.L.U64.HI R2, R146, 0x18, R147 ;  /* 0x0000001892027819 */ /* 0x000fe40000010293 */
[----:B------:R-:W-:Y:S02]  /*f070*/  SHF.R.U64 R127, R158, 0x8, R159 ;  /* 0x000000089e7f7819 */ /* 0x000fe4000000129f */
[----:B------:R-:W-:Y:S02]  /*f080*/  SHF.L.U64.HI R0, R146, 0x10, R147 ;  /* 0x0000001092007819 */ /* 0x000fe40000010293 */
[----:B------:R-:W-:-:S02]  /*f090*/  LOP3.LUT R103, R123, 0xff0000, R138, 0xf8, !PT ;  /* 0x00ff00007b677812 */ /* 0x000fc400078ef88a */
[----:B------:R-:W-:Y:S01]  /*f0a0*/  LOP3.LUT R123, R125, 0xff00, R2, 0xf8, !PT ;  /* 0x0000ff007d7b7812 */ /* 0x000fe200078ef802 */
[----:B------:R-:W-:Y:S01]  /*f0b0*/  IMAD.SHL.U32 R2, R127, 0x1000000, RZ ;  /* 0x010000007f027824 */ /* 0x000fe200078e00ff */
[----:B------:R-:W-:Y:S02]  /*f0c0*/  LOP3.LUT R165, R165, 0xff00, R0, 0xf8, !PT ;  /* 0x0000ff00a5a57812 */ /* 0x000fe400078ef800 */
[----:B------:R-:W-:Y:S02]  /*f0d0*/  LOP3.LUT R0, R135, 0xff, RZ, 0xc0, !PT ;  /* 0x000000ff87007812 */ /* 0x000fe400078ec0ff */
[----:B------:R-:W-:Y:S02]  /*f0e0*/  LOP3.LUT R100, R103, 0xff000000, R100, 0xf8, !PT ;  /* 0xff00000067647812 */ /* 0x000fe400078ef864 */
[----:B------:R-:W-:Y:S02]  /*f0f0*/  LOP3.LUT R103, R129, R2, RZ, 0xfc, !PT ;  /* 0x0000000281677212 */ /* 0x000fe400078efcff */
[----:B------:R-:W-:-:S02]  /*f100*/  LOP3.LUT R2, R137, 0xff, RZ, 0xc0, !PT ;  /* 0x000000ff89027812 */ /* 0x000fc400078ec0ff */
[----:B------:R-:W-:Y:S02]  /*f110*/  F2FP.F16.E4M3.UNPACK_B R0, R0 ;  /* 0x00000000ff00723e */ /* 0x000fe400020006ff */
[----:B------:R-:W-:Y:S02]  /*f120*/  LOP3.LUT R125, R163, 0xff0000, R174, 0xf8, !PT ;  /* 0x00ff0000a37d7812 */ /* 0x000fe400078ef8ae */
[----:B------:R-:W-:Y:S01]  /*f130*/  SHF.R.U32.HI R163, RZ, 0x5, R108 ;  /* 0x00000005ffa37819 */ /* 0x000fe2000001166c */
[----:B------:R-:W-:Y:S01]  /*f140*/  HADD2.F32 R0, -RZ, R0.H0_H0 ;  /* 0x20000000ff007230 */ /* 0x000fe20000004100 */
[----:B------:R-:W-:Y:S02]  /*f150*/  F2FP.F16.E4M3.UNPACK_B R2, R2 ;  /* 0x00000002ff02723e */ /* 0x000fe400020006ff */
[--C-:B------:R-:W-:Y:S01]  /*f160*/  SHF.R.U32.HI R129, RZ, 0x18, R157.reuse ;  /* 0x00000018ff817819 */ /* 0x100fe2000001169d */
[----:B------:R-:W-:Y:S01]  /*f170*/  IMAD.SHL.U32 R178, R163, 0x8, RZ ;  /* 0x00000008a3b27824 */ /* 0x000fe200078e00ff */
[----:B------:R-:W-:Y:S01]  /*f180*/  SHF.L.U64.HI R174, R156, 0x10, R157 ;  /* 0x000000109cae7819 */ /* 0x000fe2000001029d */
[----:B------:R-:W-:-:S02]  /*f190*/  HADD2.F32 R163, -RZ, R2.H0_H0 ;  /* 0x20000002ffa37230 */ /* 0x000fc40000004100 */
[----:B------:R-:W-:Y:S01]  /*f1a0*/  FFMA R0, R0, R109, RZ ;  /* 0x0000006d00007223 */ /* 0x000fe200000000ff */
[----:B------:R-:W-:Y:S01]  /*f1b0*/  IMAD.U32 R167, R129, 0x10000, RZ ;  /* 0x0001000081a77824 */ /* 0x000fe200078e00ff */
[----:B------:R-:W-:Y:S02]  /*f1c0*/  F2FP.F16.E4M3.UNPACK_B R2, R175 ;  /* 0x000000afff02723e */ /* 0x000fe400020006ff */
[----:B------:R-:W-:Y:S02]  /*f1d0*/  LOP3.LUT R178, R178, 0x18, RZ, 0xe2, !PT ;  /* 0x00000018b2b27812 */ /* 0x000fe400078ee2ff */
[----:B------:R-:W-:Y:S02]  /*f1e0*/  LOP3.LUT R136, R136, 0xffff, RZ, 0xc0, !PT ;  /* 0x0000ffff88887812 */ /* 0x000fe400078ec0ff */
[----:B------:R-:W-:Y:S01]  /*f1f0*/  LOP3.LUT R153, R153, 0xff0000, R174, 0xf8, !PT ;  /* 0x00ff000099997812 */ /* 0x000fe200078ef8ae */
[----:B------:R-:W-:Y:S01]  /*f200*/  FFMA R174, R163, R109, R0 ;  /* 0x0000006da3ae7223 */ /* 0x000fe20000000000 */
[----:B------:R-:W-:Y:S01]  /*f210*/  LOP3.LUT R152, R152, R167, RZ, 0xfc, !PT ;  /* 0x000000a798987212 */ /* 0x000fe200078efcff */
[----:B------:R-:W-:Y:S01]  /*f220*/  HADD2.F32 R163, -RZ, R2.H0_H0 ;  /* 0x20000002ffa37230 */ /* 0x000fe20000004100 */
[----:B------:R-:W-:Y:S01]  /*f230*/  SHF.R.U64 R167, R134, 0x18, R135 ;  /* 0x0000001886a77819 */ /* 0x000fe20000001287 */
[----:B------:R-:W-:Y:S01]  /*f240*/  VIADD R0, R178, 0x7 ;  /* 0x00000007b2007836 */ /* 0x000fe20000000000 */
[----:B------:R-:W-:-:S02]  /*f250*/  SHF.R.U32.HI R2, RZ, 0x8, R136 ;  /* 0x00000008ff027819 */ /* 0x000fc40000011688 */
[----:B------:R-:W-:Y:S01]  /*f260*/  LOP3.LUT R154, R154, 0xff, RZ, 0xc0, !PT ;  /* 0x000000ff9a9a7812 */ /* 0x000fe200078ec0ff */
[----:B------:R-:W-:Y:S01]  /*f270*/  FFMA R176, R163, R109, R176 ;  /* 0x0000006da3b07223 */ /* 0x000fe200000000b0 */
[----:B------:R-:W-:Y:S02]  /*f280*/  LOP3.LUT R134, R167, 0xff, RZ, 0xc0, !PT ;  /* 0x000000ffa7867812 */ /* 0x000fe400078ec0ff */
[----:B------:R-:W-:Y:S02]  /*f290*/  F2FP.F16.E4M3.UNPACK_B R136, R2 ;  /* 0x00000002ff88723e */ /* 0x000fe400020006ff */
[----:B------:R-:W-:Y:S02]  /*f2a0*/  ISETP.GE.U32.AND P0, PT, R0, R105, PT ;  /* 0x000000690000720c */ /* 0x000fe40003f06070 */
[----:B------:R-:W-:Y:S02]  /*f2b0*/  LOP3.LUT R2, R177, 0xff, RZ, 0xc0, !PT ;  /* 0x000000ffb1027812 */ /* 0x000fe400078ec0ff */
[----:B------:R-:W-:-:S02]  /*f2c0*/  F2FP.F16.E4M3.UNPACK_B R0, R154 ;  /* 0x0000009aff00723e */ /* 0x000fc400020006ff */
[----:B------:R-:W-:Y:S02]  /*f2d0*/  F2FP.F16.E4M3.UNPACK_B R134, R134 ;  /* 0x00000086ff86723e */ /* 0x000fe400020006ff */
[----:B------:R-:W-:Y:S01]  /*f2e0*/  LOP3.LUT R154, R155, 0xff, RZ, 0xc0, !PT ;  /* 0x000000ff9b9a7812 */ /* 0x000fe200078ec0ff */
[----:B------:R-:W-:Y:S01]  /*f2f0*/  HADD2.F32 R155, -RZ, R136.H0_H0 ;  /* 0x20000088ff9b7230 */ /* 0x000fe20000004100 */
[----:B------:R-:W-:Y:S01]  /*f300*/  F2FP.F16.E4M3.UNPACK_B R2, R2 ;  /* 0x00000002ff02723e */ /* 0x000fe200020006ff */
[----:B------:R-:W-:Y:S01]  /*f310*/  HADD2.F32 R0, -RZ, R0.H0_H0 ;  /* 0x20000000ff007230 */ /* 0x000fe20000004100 */
[----:B------:R-:W-:Y:S01]  /*f320*/  LOP3.LUT R136, R3, 0xff, RZ, 0xc0, !PT ;  /* 0x000000ff03887812 */ /* 0x000fe200078ec0ff */
[----:B------:R-:W-:Y:S01]  /*f330*/  HADD2.F32 R3, -RZ, R134.H0_H0 ;  /* 0x20000086ff037230 */ /* 0x000fe20000004100 */
[----:B------:R-:W-:Y:S01]  /*f340*/  F2FP.F16.E4M3.UNPACK_B R154, R154 ;  /* 0x0000009aff9a723e */ /* 0x000fe200020006ff */
[----:B------:R-:W-:Y:S01]  /*f350*/  HADD2.F32 R2, -RZ, R2.H0_H0 ;  /* 0x20000002ff027230 */ /* 0x000fe20000004100 */
[----:B------:R-:W-:Y:S01]  /*f360*/  LOP3.LUT R134, R138, 0xff, RZ, 0xc0, !PT ;  /* 0x000000ff8a867812 */ /* 0x000fe200078ec0ff */
[-C--:B------:R-:W-:Y:S01]  /*f370*/  FFMA R0, R0, R109.reuse, RZ ;  /* 0x0000006d00007223 */ /* 0x080fe200000000ff */
[----:B------:R-:W-:Y:S01]  /*f380*/  F2FP.F16.E4M3.UNPACK_B R136, R136 ;  /* 0x00000088ff88723e */ /* 0x000fe200020006ff */
[----:B------:R-:W-:Y:S01]  /*f390*/  HADD2.F32 R163, -RZ, R154.H0_H0 ;  /* 0x2000009affa37230 */ /* 0x000fe20000004100 */
[----:B------:R-:W-:Y:S01]  /*f3a0*/  PRMT R180, R167, 0x6540, R162 ;  /* 0x00006540a7b47816 */ /* 0x000fe200000000a2 */
[-C--:B------:R-:W-:Y:S01]  /*f3b0*/  FFMA R2, R2, R109.reuse, RZ ;  /* 0x0000006d02027223 */ /* 0x080fe200000000ff */
[----:B------:R-:W-:Y:S01]  /*f3c0*/  F2FP.F16.E4M3.UNPACK_B R162, R134 ;  /* 0x00000086ffa2723e */ /* 0x000fe200020006ff */
[----:B------:R-:W-:Y:S01]  /*f3d0*/  FFMA R134, R3, R109, RZ ;  /* 0x0000006d03867223 */ /* 0x000fe200000000ff */
[----:B------:R-:W-:-:S02]  /*f3e0*/  HADD2.F32 R3, -RZ, R136.H0_H0 ;  /* 0x20000088ff037230 */ /* 0x000fc40000004100 */
[-C--:B------:R-:W-:Y:S01]  /*f3f0*/  FFMA R136, R155, R109.reuse, R0 ;  /* 0x0000006d9b887223 */ /* 0x080fe20000000000 */
[----:B------:R-:W-:Y:S01]  /*f400*/  PRMT R167, R135, 0x6540, R122 ;  /* 0x0000654087a77816 */ /* 0x000fe2000000007a */
[----:B------:R-:W-:Y:S02]  /*f410*/  HADD2.F32 R155, -RZ, R162.H0_H0 ;  /* 0x200000a2ff9b7230 */ /* 0x000fe40000004100 */
[-C--:B------:R-:W-:Y:S01]  /*f420*/  FFMA R154, R163, R109.reuse, R134 ;  /* 0x0000006da39a7223 */ /* 0x080fe20000000086 */
[-C--:B------:R-:W-:Y:S01]  /*f430*/  FFMA R134, R3, R109.reuse, R2 ;  /* 0x0000006d03867223 */ /* 0x080fe20000000002 */
[--C-:B------:R-:W-:Y:S02]  /*f440*/  SHF.R.U32.HI R162, RZ, 0x10, R135.reuse ;  /* 0x00000010ffa27819 */ /* 0x100fe40000011687 */
[----:B------:R-:W-:Y:S01]  /*f450*/  SHF.R.U32.HI R3, RZ, 0x8, R135 ;  /* 0x00000008ff037819 */ /* 0x000fe20000011687 */
[----:B------:R-:W-:Y:S01]  /*f460*/  FFMA R164, R155, R109, R164 ;  /* 0x0000006d9ba47223 */ /* 0x000fe200000000a4 */
[----:B------:R-:W-:-:S02]  /*f470*/  LOP3.LUT R155, R162, 0xff, RZ, 0xc0, !PT ;  /* 0x000000ffa29b7812 */ /* 0x000fc400078ec0ff */
[C---:B------:R-:W-:Y:S02]  /*f480*/  PRMT R175, R3.reuse, 0x6540, R128 ;  /* 0x0000654003af7816 */ /* 0x040fe40000000080 */
[----:B------:R-:W-:Y:S02]  /*f490*/  LOP3.LUT R0, R3, 0xff, RZ, 0xc0, !PT ;  /* 0x000000ff03007812 */ /* 0x000fe400078ec0ff */
[----:B------:R-:W-:Y:S02]  /*f4a0*/  LOP3.LUT R3, R139, 0xff, RZ, 0xc0, !PT ;  /* 0x000000ff8b037812 */ /* 0x000fe400078ec0ff */
[----:B------:R-:W-:Y:S02]  /*f4b0*/  LOP3.LUT R178, R155, 0xff00, R126, 0xf8, !PT ;  /* 0x0000ff009bb27812 */ /* 0x000fe400078ef87e */
[----:B------:R-:W-:Y:S02]  /*f4c0*/  LOP3.LUT R126, R126, 0xff, RZ, 0xc0, !PT ;  /* 0x000000ff7e7e7812 */ /* 0x000fe400078ec0ff */
[----:B------:R-:W-:-:S02]  /*f4d0*/  F2FP.F16.E4M3.UNPACK_B R0, R0 ;  /* 0x00000000ff00723e */ /* 0x000fc400020006ff */
[----:B------:R-:W-:Y:S02]  /*f4e0*/  F2FP.F16.E4M3.UNPACK_B R155, R3 ;  /* 0x00000003ff9b723e */ /* 0x000fe400020006ff */
[----:B------:R-:W-:Y:S01]  /*f4f0*/  SHF.R.U32.HI R128, RZ, 0x10, R137 ;  /* 0x00000010ff807819 */ /* 0x000fe20000011689 */
[----:B------:R-:W-:Y:S01]  /*f500*/  HADD2.F32 R0, -RZ, R0.H0_H0 ;  /* 0x20000000ff007230 */ /* 0x000fe20000004100 */
[----:B------:R-:W-:Y:S01]  /*f510*/  F2FP.F16.E4M3.UNPACK_B R126, R126 ;  /* 0x0000007eff7e723e */ /* 0x000fe200020006ff */
[----:B------:R-:W-:Y:S01]  /*f520*/  HADD2.F32 R163, -RZ, R155.H0_H0 ;  /* 0x2000009bffa37230 */ /* 0x000fe20000004100 */
[----:B------:R-:W-:Y:S02]  /*f530*/  LOP3.LUT R3, R162, 0xff, RZ, 0xc0, !PT ;  /* 0x000000ffa2037812 */ /* 0x000fe400078ec0ff */
[----:B------:R-:W-:Y:S01]  /*f540*/  LOP3.LUT R128, R128, 0xff, RZ, 0xc0, !PT ;  /* 0x000000ff80807812 */ /* 0x000fe200078ec0ff */
[----:B------:R-:W-:Y:S01]  /*f550*/  HADD2.F32 R155, -RZ, R126.H0_H0 ;  /* 0x2000007eff9b7230 */ /* 0x000fe20000004100 */
[----:B------:R-:W-:Y:S01]  /*f560*/  F2FP.F16.E4M3.UNPACK_B R3, R3 ;  /* 0x00000003ff03723e */ /* 0x000fe200020006ff */
[-C--:B------:R-:W-:Y:S01]  /*f570*/  FFMA R126, R0, R109.reuse, RZ ;  /* 0x0000006d007e7223 */ /* 0x080fe200000000ff */
[----:B------:R-:W-:Y:S01]  /*f580*/  FFMA R174, R163, R109, R174 ;  /* 0x0000006da3ae7223 */ /* 0x000fe200000000ae */
[----:B------:R-:W-:-:S02]  /*f590*/  F2FP.F16.E4M3.UNPACK_B R128, R128 ;  /* 0x00000080ff80723e */ /* 0x000fc400020006ff */
[C-C-:B------:R-:W-:Y:S01]  /*f5a0*/  SHF.R.U64 R163, R138.reuse, 0x8, R139.reuse ;  /* 0x000000088aa37819 */ /* 0x140fe2000000128b */
[-C--:B------:R-:W-:Y:S01]  /*f5b0*/  FFMA R162, R155, R109.reuse, R126 ;  /* 0x0000006d9ba27223 */ /* 0x080fe2000000007e */
[----:B------:R-:W-:Y:S01]  /*f5c0*/  HADD2.F32 R0, -RZ, R3.H0_H0 ;  /* 0x20000003ff007230 */ /* 0x000fe20000004100 */
[----:B------:R-:W-:Y:S01]  /*f5d0*/  F2FP.F16.E4M3.UNPACK_B R126, R124 ;  /* 0x0000007cff7e723e */ /* 0x000fe200020006ff */
[----:B------:R-:W-:Y:S01]  /*f5e0*/  HADD2.F32 R3, -RZ, R128.H0_H0 ;  /* 0x20000080ff037230 */ /* 0x000fe20000004100 */
[----:B------:R-:W-:Y:S02]  /*f5f0*/  LOP3.LUT R124, R163, 0xff, RZ, 0xc0, !PT ;  /* 0x000000ffa37c7812 */ /* 0x000fe400078ec0ff */
[----:B------:R-:W-:Y:S01]  /*f600*/  SHF.R.U64 R128, R138, 0x10, R139 ;  /* 0x000000108a807819 */ /* 0x000fe2000000128b */
[-C--:B------:R-:W-:Y:S01]  /*f610*/  FFMA R0, R0, R109.reuse, RZ ;  /* 0x0000006d00007223 */ /* 0x080fe200000000ff */
[----:B------:R-:W-:Y:S01]  /*f620*/  F2FP.F16.E4M3.UNPACK_B R124, R124 ;  /* 0x0000007cff7c723e */ /* 0x000fe200020006ff */
[----:B------:R-:W-:Y:S01]  /*f630*/  HADD2.F32 R155, -RZ, R126.H0_H0 ;  /* 0x2000007eff9b7230 */ /* 0x000fe20000004100 */
[----:B------:R-:W-:Y:S01]  /*f640*/  LOP3.LUT R122, R128, 0xff, RZ, 0xc0, !PT ;  /* 0x000000ff807a7812 */ /* 0x000fe200078ec0ff */
[-C--:B------:R-:W-:Y:S01]  /*f650*/  FFMA R0, R3, R109.reuse, R0 ;  /* 0x0000006d03007223 */ /* 0x080fe20000000000 */
[----:B------:R-:W-:Y:S01]  /*f660*/  SHF.L.U64.HI R2, R156, 0x18, R157 ;  /* 0x000000189c027819 */ /* 0x000fe2000001029d */
[----:B------:R-:W-:Y:S01]  /*f670*/  HADD2.F32 R3, -RZ, R124.H0_H0 ;  /* 0x2000007cff037230 */ /* 0x000fe20000004100 */
[----:B------:R-:W-:Y:S01]  /*f680*/  F2FP.F16.E4M3.UNPACK_B R122, R122 ;  /* 0x0000007aff7a723e */ /* 0x000fe200020006ff */
[----:B------:R-:W-:Y:S01]  /*f690*/  FFMA R176, R155, R109, R176 ;  /* 0x0000006d9bb07223 */ /* 0x000fe200000000b0 */
[----:B------:R-:W-:-:S02]  /*f6a0*/  SHF.R.U64 R138, R138, 0x18, R139 ;  /* 0x000000188a8a7819 */ /* 0x000fc4000000128b */
[----:B------:R-:W-:Y:S01]  /*f6b0*/  LOP3.LUT R2, R165, 0xff0000, R2, 0xf8, !PT ;  /* 0x00ff0000a5027812 */ /* 0x000fe200078ef802 */
[-C--:B------:R-:W-:Y:S01]  /*f6c0*/  FFMA R136, R3, R109.reuse, R136 ;  /* 0x0000006d03887223 */ /* 0x080fe20000000088 */
[----:B------:R-:W-:Y:S01]  /*f6d0*/  LOP3.LUT R165, R180, 0xff0000, R163, 0xf8, !PT ;  /* 0x00ff0000b4a57812 */ /* 0x000fe200078ef8a3 */
[----:B------:R-:W-:Y:S01]  /*f6e0*/  HADD2.F32 R3, -RZ, R122.H0_H0 ;  /* 0x2000007aff037230 */ /* 0x000fe20000004100 */
[----:B------:R-:W-:Y:S02]  /*f6f0*/  LOP3.LUT R124, R138, 0xff, RZ, 0xc0, !PT ;  /* 0x000000ff8a7c7812 */ /* 0x000fe400078ec0ff */
[----:B------:R-:W-:Y:S02]  /*f700*/  LOP3.LUT R180, R175, 0xff0000, R138, 0xf8, !PT ;  /* 0x00ff0000afb47812 */ /* 0x000fe400078ef88a */
[----:B------:R-:W-:Y:S01]  /*f710*/  LOP3.LUT R122, R141, 0xff, RZ, 0xc0, !PT ;  /* 0x000000ff8d7a7812 */ /* 0x000fe200078ec0ff */
[----:B------:R-:W-:Y:S01]  /*f720*/  FFMA R134, R3, R109, R134 ;  /* 0x0000006d03867223 */ /* 0x000fe20000000086 */
[----:B------:R-:W-:-:S02]  /*f730*/  LOP3.LUT R126, R140, 0xff, RZ, 0xc0, !PT ;  /* 0x000000ff8c7e7812 */ /* 0x000fc400078ec0ff */
[--C-:B------:R-:W-:Y:S02]  /*f740*/  SHF.R.U32.HI R138, RZ, 0x8, R139.reuse ;  /* 0x00000008ff8a7819 */ /* 0x100fe4000001168b */
[----:B------:R-:W-:Y:S02]  /*f750*/  LOP3.LUT R167, R167, 0xff0000, R128, 0xf8, !PT ;  /* 0x00ff0000a7a77812 */ /* 0x000fe400078ef880 */
[----:B------:R-:W-:Y:S02]  /*f760*/  F2FP.F16.E4M3.UNPACK_B R124, R124 ;  /* 0x0000007cff7c723e */ /* 0x000fe400020006ff */
        /* <DEDUP_REMOVED lines=11> */
[----:B------:R-:W-:Y:S01]  /*f820*/  FFMA R164, R155, R109, R164 ;  /* 0x0000006d9ba47223 */ /* 0x000fe200000000a4 */
[----:B------:R-:W-:Y:S01]  /*f830*/  HADD2.F32 R3, -RZ, R122.H0_H0 ;  /* 0x2000007aff037230 */ /* 0x000fe20000004100 */
[----:B------:R-:W-:-:S02]  /*f840*/  LOP3.LUT R122, R165, 0xff000000, R140, 0xf8, !PT ;  /* 0xff000000a57a7812 */ /* 0x000fc400078ef88c */
[C-C-:B------:R-:W-:Y:S02]  /*f850*/  SHF.R.U64 R155, R140.reuse, 0x10, R141.reuse ;  /* 0x000000108c9b7819 */ /* 0x140fe4000000128d */
[----:B------:R-:W-:Y:S01]  /*f860*/  SHF.R.U64 R165, R140, 0x18, R141 ;  /* 0x000000188ca57819 */ /* 0x000fe2000000128d */
[----:B------:R-:W-:Y:S01]  /*f870*/  FFMA R162, R3, R109, R162 ;  /* 0x0000006d03a27223 */ /* 0x000fe200000000a2 */
[----:B------:R-:W-:Y:S02]  /*f880*/  LOP3.LUT R140, R126, 0xff, RZ, 0xc0, !PT ;  /* 0x000000ff7e8c7812 */ /* 0x000fe400078ec0ff */
[----:B------:R-:W-:Y:S02]  /*f890*/  LOP3.LUT R124, R124, 0xff, RZ, 0xc0, !PT ;  /* 0x000000ff7c7c7812 */ /* 0x000fe400078ec0ff */
[----:B------:R-:W-:Y:S02]  /*f8a0*/  F2FP.F16.E4M3.UNPACK_B R140, R140 ;  /* 0x0000008cff8c723e */ /* 0x000fe400020006ff */
[----:B------:R-:W-:-:S02]  /*f8b0*/  F2FP.F16.E4M3.UNPACK_B R138, R124 ;  /* 0x0000007cff8a723e */ /* 0x000fc400020006ff */
[----:B------:R-:W-:Y:S01]  /*f8c0*/  LOP3.LUT R124, R167, 0xff000000, R126, 0xf8, !PT ;  /* 0xff000000a77c7812 */ /* 0x000fe200078ef87e */
[----:B------:R-:W-:Y:S01]  /*f8d0*/  HADD2.F32 R3, -RZ, R140.H0_H0 ;  /* 0x2000008cff037230 */ /* 0x000fe20000004100 */
[----:B------:R-:W-:Y:S02]  /*f8e0*/  LOP3.LUT R126, R180, 0xff000000, R155, 0xf8, !PT ;  /* 0xff000000b47e7812 */ /* 0x000fe400078ef89b */
[----:B------:R-:W-:Y:S02]  /*f8f0*/  LOP3.LUT R155, R155, 0xff, RZ, 0xc0, !PT ;  /* 0x000000ff9b9b7812 */ /* 0x000fe400078ec0ff */
[----:B------:R-:W-:Y:S01]  /*f900*/  LOP3.LUT R128, R178, 0xff0000, R139, 0xf8, !PT ;  /* 0x00ff0000b2807812 */ /* 0x000fe200078ef88b */
[----:B------:R-:W-:Y:S01]  /*f910*/  FFMA R136, R3, R109, R136 ;  /* 0x0000006d03887223 */ /* 0x000fe20000000088 */
[----:B------:R-:W-:Y:S01]  /*f920*/  F2FP.F16.E4M3.UNPACK_B R163, R155 ;  /* 0x0000009bffa3723e */ /* 0x000fe200020006ff */
[----:B------:R-:W-:Y:S01]  /*f930*/  HADD2.F32 R155, -RZ, R138.H0_H0 ;  /* 0x2000008aff9b7230 */ /* 0x000fe20000004100 */
[----:B------:R-:W-:-:S02]  /*f940*/  LOP3.LUT R3, R145, 0xff, RZ, 0xc0, !PT ;  /* 0x000000ff91037812 */ /* 0x000fc400078ec0ff */
[----:B------:R-:W-:Y:S01]  /*f950*/  LOP3.LUT R128, R128, 0xff000000, R165, 0xf8, !PT ;  /* 0xff00000080807812 */ /* 0x000fe200078ef8a5 */
[----:B------:R-:W-:Y:S01]  /*f960*/  HADD2.F32 R163, -RZ, R163.H0_H0 ;  /* 0x200000a3ffa37230 */ /* 0x000fe20000004100 */
[----:B------:R-:W-:Y:S01]  /*f970*/  LOP3.LUT R165, R165, 0xff, RZ, 0xc0, !PT ;  /* 0x000000ffa5a57812 */ /* 0x000fe200078ec0ff */
[----:B------:R-:W-:Y:S01]  /*f980*/  FFMA R0, R155, R109, R0 ;  /* 0x0000006d9b007223 */ /* 0x000fe20000000000 */
[----:B------:R-:W-:Y:S02]  /*f990*/  LOP3.LUT R138, R144, 0xff, RZ, 0xc0, !PT ;  /* 0x000000ff908a7812 */ /* 0x000fe400078ec0ff */
[----:B------:R-:W-:Y:S01]  /*f9a0*/  F2FP.F16.E4M3.UNPACK_B R140, R83 ;  /* 0x00000053ff8c723e */ /* 0x000fe200020006ff */
[----:B------:R-:W-:Y:S01]  /*f9b0*/  FFMA R134, R163, R109, R134 ;  /* 0x0000006da3867223 */ /* 0x000fe20000000086 */
[----:B------:R-:W-:Y:S02]  /*f9c0*/  F2FP.F16.E4M3.UNPACK_B R83, R3 ;  /* 0x00000003ff53723e */ /* 0x000fe400020006ff */
[----:B------:R-:W-:-:S02]  /*f9d0*/  SHF.R.U32.HI R3, RZ, 0x8, R141 ;  /* 0x00000008ff037819 */ /* 0x000fc4000001168d */
[----:B------:R-:W-:Y:S01]  /*f9e0*/  F2FP.F16.E4M3.UNPACK_B R165, R165 ;  /* 0x000000a5ffa5723e */ /* 0x000fe200020006ff */
[----:B------:R-:W-:Y:S01]  /*f9f0*/  HADD2.F32 R163, -RZ, R83.H0_H0 ;  /* 0x20000053ffa37230 */ /* 0x000fe20000004100 */
[----:B------:R-:W-:Y:S02]  /*fa00*/  F2FP.F16.E4M3.UNPACK_B R138, R138 ;  /* 0x0000008aff8a723e */ /* 0x000fe400020006ff */
[----:B------:R-:W-:Y:S01]  /*fa10*/  LOP3.LUT R3, R3, 0xff, RZ, 0xc0, !PT ;  /* 0x000000ff03037812 */ /* 0x000fe200078ec0ff */
[----:B------:R-:W-:Y:S01]  /*fa20*/  HADD2.F32 R165, -RZ, R165.H0_H0 ;  /* 0x200000a5ffa57230 */ /* 0x000fe20000004100 */
[----:B------:R-:W-:Y:S01]  /*fa30*/  LOP3.LUT R101, R101, 0xff, RZ, 0xc0, !PT ;  /* 0x000000ff65657812 */ /* 0x000fe200078ec0ff */
[----:B------:R-:W-:Y:S01]  /*fa40*/  HADD2.F32 R155, -RZ, R138.H0_H0 ;  /* 0x2000008aff9b7230 */ /* 0x000fe20000004100 */
[----:B------:R-:W-:Y:S01]  /*fa50*/  SHF.R.U32.HI R138, RZ, 0x10, R141 ;  /* 0x00000010ff8a7819 */ /* 0x000fe2000001168d */
[----:B------:R-:W-:Y:S01]  /*fa60*/  FFMA R174, R163, R109, R174 ;  /* 0x0000006da3ae7223 */ /* 0x000fe200000000ae */
[----:B------:R-:W-:Y:S01]  /*fa70*/  F2FP.F16.E4M3.UNPACK_B R3, R3 ;  /* 0x00000003ff03723e */ /* 0x000fe200020006ff */
[-C--:B------:R-:W-:Y:S01]  /*fa80*/  FFMA R154, R165, R109.reuse, R154 ;  /* 0x0000006da59a7223 */ /* 0x080fe2000000009a */
[----:B------:R-:W-:Y:S01]  /*fa90*/  LOP3.LUT R83, R138, 0xff, RZ, 0xc0, !PT ;  /* 0x000000ff8a537812 */ /* 0x000fe200078ec0ff */
[----:B------:R-:W-:Y:S01]  /*faa0*/  HADD2.F32 R165, -RZ, R140.H0_H0 ;  /* 0x2000008cffa57230 */ /* 0x000fe20000004100 */
[C-C-:B------:R-:W-:Y:S01]  /*fab0*/  SHF.R.U64 R138, R144.reuse, 0x8, R145.reuse ;  /* 0x00000008908a7819 */ /* 0x140fe20000001291 */
[----:B------:R-:W-:Y:S01]  /*fac0*/  HADD2.F32 R3, -RZ, R3.H0_H0 ;  /* 0x20000003ff037230 */ /* 0x000fe20000004100 */
[C-C-:B------:R-:W-:Y:S01]  /*fad0*/  SHF.R.U64 R140, R144.reuse, 0x10, R145.reuse ;  /* 0x00000010908c7819 */ /* 0x140fe20000001291 */
[----:B------:R-:W-:Y:S01]  /*fae0*/  FFMA R164, R155, R109, R164 ;  /* 0x0000006d9ba47223 */ /* 0x000fe200000000a4 */
[----:B------:R-:W-:Y:S01]  /*faf0*/  F2FP.F16.E4M3.UNPACK_B R83, R83 ;  /* 0x00000053ff53723e */ /* 0x000fe200020006ff */
[-C--:B------:R-:W-:Y:S01]  /*fb00*/  FFMA R176, R165, R109.reuse, R176 ;  /* 0x0000006da5b07223 */ /* 0x080fe200000000b0 */
[----:B------:R-:W-:Y:S01]  /*fb10*/  SHF.R.U64 R144, R144, 0x18, R145 ;  /* 0x0000001890907819 */ /* 0x000fe20000001291 */
[----:B------:R-:W-:Y:S01]  /*fb20*/  FFMA R162, R3, R109, R162 ;  /* 0x0000006d03a27223 */ /* 0x000fe200000000a2 */
        /* <DEDUP_REMOVED lines=16> */
[----:B------:R-:W-:Y:S01]  /*fc30*/  LOP3.LUT R83, R147, 0xff, RZ, 0xc0, !PT ;  /* 0x000000ff93537812 */ /* 0x000fe200078ec0ff */
[-C--:B------:R-:W-:Y:S01]  /*fc40*/  FFMA R154, R89, R109.reuse, R154 ;  /* 0x0000006d599a7223 */ /* 0x080fe2000000009a */
[----:B------:R-:W-:Y:S01]  /*fc50*/  SHF.R.U32.HI R89, RZ, 0x8, R145 ;  /* 0x00000008ff597819 */ /* 0x000fe20000011691 */
[----:B------:R-:W-:Y:S01]  /*fc60*/  FFMA R176, R3, R109, R176 ;  /* 0x0000006d03b07223 */ /* 0x000fe200000000b0 */
[----:B------:R-:W-:Y:S02]  /*fc70*/  F2FP.F16.E4M3.UNPACK_B R138, R83 ;  /* 0x00000053ff8a723e */ /* 0x000fe400020006ff */
[----:B------:R-:W-:-:S02]  /*fc80*/  SHF.R.U64 R83, R146, 0x8, R147 ;  /* 0x0000000892537819 */ /* 0x000fc40000001293 */
[----:B------:R-:W-:Y:S02]  /*fc90*/  LOP3.LUT R3, R89, 0xff, RZ, 0xc0, !PT ;  /* 0x000000ff59037812 */ /* 0x000fe400078ec0ff */
[----:B------:R-:W-:Y:S02]  /*fca0*/  SHF.R.U64 R89, R146, 0x10, R147 ;  /* 0x0000001092597819 */ /* 0x000fe40000001293 */
[----:B------:R-:W-:Y:S02]  /*fcb0*/  LOP3.LUT R83, R83, 0xff, RZ, 0xc0, !PT ;  /* 0x000000ff53537812 */ /* 0x000fe400078ec0ff */
[----:B------:R-:W-:Y:S02]  /*fcc0*/  LOP3.LUT R89, R89, 0xff, RZ, 0xc0, !PT ;  /* 0x000000ff59597812 */ /* 0x000fe400078ec0ff */
[----:B------:R-:W-:Y:S02]  /*fcd0*/  F2FP.F16.E4M3.UNPACK_B R83, R83 ;  /* 0x00000053ff53723e */ /* 0x000fe400020006ff */
[----:B------:R-:W-:-:S02]  /*fce0*/  F2FP.F16.E4M3.UNPACK_B R3, R3 ;  /* 0x00000003ff03723e */ /* 0x000fc400020006ff */
[----:B------:R-:W-:Y:S01]  /*fcf0*/  F2FP.F16.E4M3.UNPACK_B R89, R89 ;  /* 0x00000059ff59723e */ /* 0x000fe200020006ff */
[----:B------:R-:W-:Y:S01]  /*fd00*/  HADD2.F32 R83, -RZ, R83.H0_H0 ;  /* 0x20000053ff537230 */ /* 0x000fe20000004100 */
[----:B------:R-:W-:Y:S01]  /*fd10*/  F2FP.F16.E4M3.UNPACK_B R101, R101 ;  /* 0x00000065ff65723e */ /* 0x000fe200020006ff */
[----:B------:R-:W-:Y:S01]  /*fd20*/  HADD2.F32 R3, -RZ, R3.H0_H0 ;  /* 0x20000003ff037230 */ /* 0x000fe20000004100 */
[----:B------:R-:W-:Y:S01]  /*fd30*/  F2FP.F16.E4M3.UNPACK_B R155, R155 ;  /* 0x0000009bff9b723e */ /* 0x000fe200020006ff */
[----:B------:R-:W-:Y:S02]  /*fd40*/  HADD2.F32 R89, -RZ, R89.H0_H0 ;  /* 0x20000059ff597230 */ /* 0x000fe40000004100 */
[-C--:B------:R-:W-:Y:S01]  /*fd50*/  FFMA R136, R83, R109.reuse, R136 ;  /* 0x0000006d53887223 */ /* 0x080fe20000000088 */
[----:B------:R-:W-:Y:S02]  /*fd60*/  HADD2.F32 R101, -RZ, R101.H0_H0 ;  /* 0x20000065ff657230 */ /* 0x000fe40000004100 */
[-C--:B------:R-:W-:Y:S01]  /*fd70*/  FFMA R162, R3, R109.reuse, R162 ;  /* 0x0000006d03a27223 */ /* 0x080fe200000000a2 */
[--C-:B------:R-:W-:Y:S01]  /*fd80*/  SHF.R.U32.HI R83, RZ, 0x8, R147.reuse ;  /* 0x00000008ff537819 */ /* 0x100fe20000011693 */
[-C--:B------:R-:W-:Y:S01]  /*fd90*/  FFMA R134, R89, R109.reuse, R134 ;  /* 0x0000006d59867223 */ /* 0x080fe20000000086 */
[----:B------:R-:W-:Y:S01]  /*fda0*/  SHF.R.U64 R3, R146, 0x18, R147 ;  /* 0x0000001892037819 */ /* 0x000fe20000001293 */
[----:B------:R-:W-:Y:S01]  /*fdb0*/  HADD2.F32 R155, -RZ, R155.H0_H0 ;  /* 0x2000009bff9b7230 */ /* 0x000fe20000004100 */
[----:B------:R-:W-:Y:S01]  /*fdc0*/  LOP3.LUT R89, R156, 0xff, RZ, 0xc0, !PT ;  /* 0x000000ff9c597812 */ /* 0x000fe200078ec0ff */
[----:B------:R-:W-:Y:S01]  /*fdd0*/  FFMA R0, R101, R109, R0 ;  /* 0x0000006d65007223 */ /* 0x000fe20000000000 */
[----:B------:R-:W-:-:S02]  /*fde0*/  LOP3.LUT R83, R83, 0xff, RZ, 0xc0, !PT ;  /* 0x000000ff53537812 */ /* 0x000fc400078ec0ff */
[----:B------:R-:W-:Y:S01]  /*fdf0*/  LOP3.LUT R3, R3, 0xff, RZ, 0xc0, !PT ;  /* 0x000000ff03037812 */ /* 0x000fe200078ec0ff */
[----:B------:R-:W-:Y:S01]  /*fe00*/  FFMA R164, R155, R109, R164 ;  /* 0x0000006d9ba47223 */ /* 0x000fe200000000a4 */
[----:B------:R-:W-:Y:S01]  /*fe10*/  LOP3.LUT R101, R157, 0xff, RZ, 0xc0, !PT ;  /* 0x000000ff9d657812 */ /* 0x000fe200078ec0ff */
[----:B------:R-:W-:Y:S01]  /*fe20*/  HADD2.F32 R155, -RZ, R138.H0_H0 ;  /* 0x2000008aff9b7230 */ /* 0x000fe20000004100 */
[----:B------:R-:W-:Y:S02]  /*fe30*/  F2FP.F16.E4M3.UNPACK_B R89, R89 ;  /* 0x00000059ff59723e */ /* 0x000fe400020006ff */
[----:B------:R-:W-:Y:S02]  /*fe40*/  SHF.R.U32.HI R140, RZ, 0x10, R147 ;  /* 0x00000010ff8c7819 */ /* 0x000fe40000011693 */
[----:B------:R-:W-:Y:S01]  /*fe50*/  F2FP.F16.E4M3.UNPACK_B R83, R83 ;  /* 0x00000053ff53723e */ /* 0x000fe200020006ff */
[----:B------:R-:W-:Y:S01]  /*fe60*/  FFMA R174, R155, R109, R174 ;  /* 0x0000006d9bae7223 */ /* 0x000fe200000000ae */
[----:B------:R-:W-:-:S02]  /*fe70*/  F2FP.F16.E4M3.UNPACK_B R3, R3 ;  /* 0x00000003ff03723e */ /* 0x000fc400020006ff */
[----:B------:R-:W-:Y:S01]  /*fe80*/  F2FP.F16.E4M3.UNPACK_B R138, R101 ;  /* 0x00000065ff8a723e */ /* 0x000fe200020006ff */
[----:B------:R-:W-:Y:S01]  /*fe90*/  HADD2.F32 R101, -RZ, R89.H0_H0 ;  /* 0x20000059ff657230 */ /* 0x000fe20000004100 */
[----:B------:R-:W-:Y:S01]  /*fea0*/  LOP3.LUT R89, R140, 0xff, RZ, 0xc0, !PT ;  /* 0x000000ff8c597812 */ /* 0x000fe200078ec0ff */
[----:B------:R-:W-:Y:S01]  /*feb0*/  HADD2.F32 R83, -RZ, R83.H0_H0 ;  /* 0x20000053ff537230 */ /* 0x000fe20000004100 */
[----:B------:R-:W-:Y:S01]  /*fec0*/  F2FP.F16.E4M3.UNPACK_B R129, R129 ;  /* 0x00000081ff81723e */ /* 0x000fe200020006ff */
[----:B------:R-:W-:Y:S01]  /*fed0*/  HADD2.F32 R3, -RZ, R3.H0_H0 ;  /* 0x20000003ff037230 */ /* 0x000fe20000004100 */
[----:B------:R-:W-:Y:S01]  /*fee0*/  F2FP.F16.E4M3.UNPACK_B R89, R89 ;  /* 0x00000059ff59723e */ /* 0x000fe200020006ff */
[-C--:B------:R-:W-:Y:S01]  /*fef0*/  FFMA R164, R101, R109.reuse, R164 ;  /* 0x0000006d65a47223 */ /* 0x080fe200000000a4 */
[-C--:B------:R-:W-:Y:S01]  /*ff00*/  FFMA R162, R83, R109.reuse, R162 ;  /* 0x0000006d53a27223 */ /* 0x080fe200000000a2 */
[C-C-:B------:R-:W-:Y:S01]  /*ff10*/  SHF.R.U64 R83, R156.reuse, 0x10, R157.reuse ;  /* 0x000000109c537819 */ /* 0x140fe2000000129d */
[-C--:B------:R-:W-:Y:S01]  /*ff20*/  FFMA R154, R3, R109.reuse, R154 ;  /* 0x0000006d039a7223 */ /* 0x080fe2000000009a */
[C---:B------:R-:W-:Y:S01]  /*ff30*/  LOP3.LUT R3, R156.reuse, 0xffff, RZ, 0xc0, !PT ;  /* 0x0000ffff9c037812 */ /* 0x040fe200078ec0ff */
[----:B------:R-:W-:Y:S01]  /*ff40*/  HADD2.F32 R89, -RZ, R89.H0_H0 ;  /* 0x20000059ff597230 */ /* 0x000fe20000004100 */
[----:B------:R-:W-:Y:S01]  /*ff50*/  SHF.R.U64 R101, R156, 0x18, R157 ;  /* 0x000000189c657819 */ /* 0x000fe2000000129d */
[----:B------:R-:W-:Y:S01]  /*ff60*/  HADD2.F32 R129, -RZ, R129.H0_H0 ;  /* 0x20000081ff817230 */ /* 0x000fe20000004100 */
[----:B------:R-:W-:Y:S01]  /*ff70*/  LOP3.LUT R83, R83, 0xff, RZ, 0xc0, !PT ;  /* 0x000000ff53537812 */ /* 0x000fe200078ec0ff */
[----:B------:R-:W-:Y:S01]  /*ff80*/  HADD2.F32 R155, -RZ, R138.H0_H0 ;  /* 0x2000008aff9b7230 */ /* 0x000fe20000004100 */
[----:B------:R-:W-:Y:S01]  /*ff90*/  SHF.R.U32.HI R3, RZ, 0x8, R3 ;  /* 0x00000008ff037819 */ /* 0x000fe20000011603 */
[-C--:B------:R-:W-:Y:S01]  /*ffa0*/  FFMA R0, R89, R109.reuse, R0 ;  /* 0x0000006d59007223 */ /* 0x080fe20000000000 */
[----:B------:R-:W-:Y:S01]  /*ffb0*/  LOP3.LUT R89, R101, 0xff, RZ, 0xc0, !PT ;  /* 0x000000ff65597812 */ /* 0x000fe200078ec0ff */
[----:B------:R-:W-:Y:S01]  /*ffc0*/  FFMA R176, R129, R109, R176 ;  /* 0x0000006d81b07223 */ /* 0x000fe200000000b0 */
[----:B------:R-:W-:Y:S01]  /*ffd0*/  F2FP.F16.E4M3.UNPACK_B R83, R83 ;  /* 0x00000053ff53723e */ /* 0x000fe200020006ff */
[----:B------:R-:W-:Y:S01]  /*ffe0*/  FFMA R174, R155, R109, R174 ;  /* 0x0000006d9bae7223 */ /* 0x000fe200000000ae */
[----:B------:R-:W-:-:S02]  /*fff0*/  F2FP.F16.E4M3.UNPACK_B R3, R3 ;  /* 0x00000003ff03723e */ /* 0x000fc400020006ff */
[----:B------:R-:W-:Y:S01]  /*10000*/  F2FP.F16.E4M3.UNPACK_B R89, R89 ;  /* 0x00000059ff59723e */ /* 0x000fe200020006ff */
[----:B------:R-:W-:Y:S01]  /*10010*/  HADD2.F32 R83, -RZ, R83.H0_H0 ;  /* 0x20000053ff537230 */ /* 0x000fe20000004100 */
[----:B------:R-:W-:Y:S01]  /*10020*/  LOP3.LUT R101, R158, 0xff, RZ, 0xc0, !PT ;  /* 0x000000ff9e657812 */ /* 0x000fe200078ec0ff */
[----:B------:R-:W-:Y:S01]  /*10030*/  HADD2.F32 R3, -RZ, R3.H0_H0 ;  /* 0x20000003ff037230 */ /* 0x000fe20000004100 */
[--C-:B------:R-:W-:Y:S01]  /*10040*/  SHF.R.U32.HI R129, RZ, 0x10, R157.reuse ;  /* 0x00000010ff817819 */ /* 0x100fe2000001169d */
[----:B------:R-:W-:Y:S02]  /*10050*/  HADD2.F32 R89, -RZ, R89.H0_H0 ;  /* 0x20000059ff597230 */ /* 0x000fe40000004100 */
[-C--:B------:R-:W-:Y:S01]  /*10060*/  FFMA R134, R83, R109.reuse, R134 ;  /* 0x0000006d53867223 */ /* 0x080fe20000000086 */
[----:B------:R-:W-:Y:S01]  /*10070*/  LOP3.LUT R83, R159, 0xff, RZ, 0xc0, !PT ;  /* 0x000000ff9f537812 */ /* 0x000fe200078ec0ff */
[-C--:B------:R-:W-:Y:S01]  /*10080*/  FFMA R136, R3, R109.reuse, R136 ;  /* 0x0000006d03887223 */ /* 0x080fe20000000088 */
[----:B------:R-:W-:Y:S01]  /*10090*/  SHF.R.U32.HI R3, RZ, 0x8, R157 ;  /* 0x00000008ff037819 */ /* 0x000fe2000001169d */
[----:B------:R-:W-:Y:S01]  /*100a0*/  FFMA R154, R89, R109, R154 ;  /* 0x0000006d599a7223 */ /* 0x000fe2000000009a */
[----:B------:R-:W-:-:S02]  /*100b0*/  F2FP.F16.E4M3.UNPACK_B R89, R83 ;  /* 0x00000053ff59723e */ /* 0x000fc400020006ff */
[----:B------:R-:W-:Y:S02]  /*100c0*/  F2FP.F16.E4M3.UNPACK_B R101, R101 ;  /* 0x00000065ff65723e */ /* 0x000fe400020006ff */
[----:B------:R-:W-:Y:S01]  /*100d0*/  LOP3.LUT R3, R3, 0xff, RZ, 0xc0, !PT ;  /* 0x000000ff03037812 */ /* 0x000fe200078ec0ff */
[----:B------:R-:W-:Y:S01]  /*100e0*/  HADD2.F32 R89, -RZ, R89.H0_H0 ;  /* 0x20000059ff597230 */ /* 0x000fe20000004100 */
[----:B------:R-:W-:Y:S01]  /*100f0*/  LOP3.LUT R83, R129, 0xff, RZ, 0xc0, !PT ;  /* 0x000000ff81537812 */ /* 0x000fe200078ec0ff */
[----:B------:R-:W-:Y:S01]  /*10100*/  HADD2.F32 R101, -RZ, R101.H0_H0 ;  /* 0x20000065ff657230 */ /* 0x000fe20000004100 */
[----:B------:R-:W-:Y:S02]  /*10110*/  LOP3.LUT R127, R127, 0xff, RZ, 0xc0, !PT ;  /* 0x000000ff7f7f7812 */ /* 0x000fe400078ec0ff */
[----:B------:R-:W-:Y:S01]  /*10120*/  SHF.R.U32.HI R129, RZ, 0x18, R159 ;  /* 0x00000018ff817819 */ /* 0x000fe2000001169f */
[----:B------:R-:W-:Y:S01]  /*10130*/  FFMA R89, R89, R109, R174 ;  /* 0x0000006d59597223 */ /* 0x000fe200000000ae */
[----:B------:R-:W-:Y:S01]  /*10140*/  F2FP.F16.E4M3.UNPACK_B R3, R3 ;  /* 0x00000003ff03723e */ /* 0x000fe200020006ff */
[----:B------:R-:W-:Y:S01]  /*10150*/  FFMA R101, R101, R109, R164 ;  /* 0x0000006d65657223 */ /* 0x000fe200000000a4 */
[----:B------:R-:W-:-:S02]  /*10160*/  F2FP.F16.E4M3.UNPACK_B R83, R83 ;  /* 0x00000053ff53723e */ /* 0x000fc400020006ff */
[----:B------:R-:W-:Y:S01]  /*10170*/  F2FP.F16.E4M3.UNPACK_B R127, R127 ;  /* 0x0000007fff7f723e */ /* 0x000fe200020006ff */
[----:B------:R-:W-:Y:S01]  /*10180*/  HADD2.F32 R3, -RZ, R3.H0_H0 ;  /* 0x20000003ff037230 */ /* 0x000fe20000004100 */
[----:B------:R-:W-:Y:S01]  /*10190*/  F2FP.F16.E4M3.UNPACK_B R129, R129 ;  /* 0x00000081ff81723e */ /* 0x000fe200020006ff */
[----:B------:R-:W-:Y:S01]  /*101a0*/  HADD2.F32 R83, -RZ, R83.H0_H0 ;  /* 0x20000053ff537230 */ /* 0x000fe20000004100 */
[C-C-:B------:R-:W-:Y:S01]  /*101b0*/  SHF.R.U64 R164, R158.reuse, 0x10, R159.reuse ;  /* 0x000000109ea47819 */ /* 0x140fe2000000129f */
[----:B------:R-:W-:Y:S01]  /*101c0*/  HADD2.F32 R127, -RZ, R127.H0_H0 ;  /* 0x2000007fff7f7230 */ /* 0x000fe20000004100 */
[--C-:B------:R-:W-:Y:S01]  /*101d0*/  SHF.R.U64 R146, R158, 0x18, R159.reuse ;  /* 0x000000189e927819 */ /* 0x100fe2000000129f */
[----:B------:R-:W-:Y:S01]  /*101e0*/  HADD2.F32 R129, -RZ, R129.H0_H0 ;  /* 0x20000081ff817230 */ /* 0x000fe20000004100 */
[--C-:B------:R-:W-:Y:S01]  /*101f0*/  SHF.R.U32.HI R140, RZ, 0x10, R159.reuse ;  /* 0x00000010ff8c7819 */ /* 0x100fe2000001169f */
[-C--:B------:R-:W-:Y:S01]  /*10200*/  FFMA R162, R3, R109.reuse, R162 ;  /* 0x0000006d03a27223 */ /* 0x080fe200000000a2 */
[----:B------:R-:W-:Y:S01]  /*10210*/  SHF.R.U32.HI R144, RZ, 0x8, R159 ;  /* 0x00000008ff907819 */ /* 0x000fe2000001169f */
[-C--:B------:R-:W-:Y:S01]  /*10220*/  FFMA R138, R83, R109.reuse, R0 ;  /* 0x0000006d538a7223 */ /* 0x080fe20000000000 */
[-C--:B------:R-:W-:Y:S01]  /*10230*/  FFMA R127, R127, R109.reuse, R136 ;  /* 0x0000006d7f7f7223 */ /* 0x080fe20000000088 */
[----:B------:R-:W-:Y:S01]  /*10240*/  FFMA R176, R129, R109, R176 ;  /* 0x0000006d81b07223 */ /* 0x000fe200000000b0 */
[----:B------:R-:W-:Y:S01]  /*10250*/  LOP3.LUT R0, R164, 0xff, RZ, 0xc0, !PT ;  /* 0x000000ffa4007812 */ /* 0x000fe200078ec0ff */
[----:B------:R-:W-:Y:S01]  /*10260*/  IMAD.SHL.U32 R158, R158, 0x1000000, RZ ;  /* 0x010000009e9e7824 */ /* 0x000fe200078e00ff */
[----:B------:R-:W-:-:S02]  /*10270*/  LOP3.LUT R3, R146, 0xff, RZ, 0xc0, !PT ;  /* 0x000000ff92037812 */ /* 0x000fc400078ec0ff */
[----:B------:R-:W-:Y:S02]  /*10280*/  LOP3.LUT R136, R140, 0xff, RZ, 0xc0, !PT ;  /* 0x000000ff8c887812 */ /* 0x000fe400078ec0ff */
[----:B------:R-:W-:Y:S02]  /*10290*/  LOP3.LUT R129, R144, 0xff, RZ, 0xc0, !PT ;  /* 0x000000ff90817812 */ /* 0x000fe400078ec0ff */
        /* <DEDUP_REMOVED lines=9> */
[----:B------:R-:W-:Y:S01]  /*10330*/  HADD2.F32 R129, -RZ, R129.H0_H0 ;  /* 0x20000081ff817230 */ /* 0x000fe20000004100 */
[----:B------:R-:W-:Y:S01]  /*10340*/  IADD3 R0, R175, 0x5, R108 ;  /* 0x00000005af007810 */ /* 0x000fe20007ffe06c */
[-C--:B------:R-:W-:Y:S01]  /*10350*/  FFMA R154, R83, R109.reuse, R154 ;  /* 0x0000006d539a7223 */ /* 0x080fe2000000009a */
[-C--:B------:R-:W-:Y:S01]  /*10360*/  FFMA R138, R155, R109.reuse, R138 ;  /* 0x0000006d9b8a7223 */ /* 0x080fe2000000008a */
[----:B------:R-:W-:Y:S01]  /*10370*/  LOP3.LUT R136, R123, 0xff0000, R156, 0xf8, !PT ;  /* 0x00ff00007b887812 */ /* 0x000fe200078ef89c */
[----:B------:R-:W-:Y:S01]  /*10380*/  FFMA R129, R129, R109, R162 ;  /* 0x0000006d81817223 */ /* 0x000fe200000000a2 */
[----:B------:R-:W-:Y:S01]  /*10390*/  LOP3.LUT R0, R0, 0x1f, RZ, 0xc0, !PT ;  /* 0x0000001f00007812 */ /* 0x000fe200078ec0ff */
[----:B------:R-:W-:Y:S01]  /*103a0*/  IMAD.SHL.U32 R134, R159, 0x1000000, RZ ;  /* 0x010000009f867824 */ /* 0x000fe200078e00ff */
[----:B------:R-:W-:Y:S02]  /*103b0*/  SHF.L.U64.HI R123, R156, 0x8, R157 ;  /* 0x000000089c7b7819 */ /* 0x000fe4000001029d */
[----:B------:R-:W-:Y:S01]  /*103c0*/  LOP3.LUT R52, R52, 0xff00, R147, 0xf8, !PT ;  /* 0x0000ff0034347812 */ /* 0x000fe200078ef893 */
[----:B------:R-:W0:Y:S01]  /*103d0*/  SHFL.IDX PT, R89, R89, R0, 0x1f ;  /* 0x00001f0059597589 */ /* 0x000e2200000e0000 */
[----:B------:R-:W-:-:S02]  /*103e0*/  LOP3.LUT R142, R142, 0xff0000, R157, 0xf8, !PT ;  /* 0x00ff00008e8e7812 */ /* 0x000fc400078ef89d */
[----:B------:R-:W-:Y:S01]  /*103f0*/  LOP3.LUT R52, R52, 0xff0000, R123, 0xf8, !PT ;  /* 0x00ff000034347812 */ /* 0x000fe200078ef87b */
[----:B------:R1:W2:Y:S01]  /*10400*/  SHFL.IDX PT, R155, R101, R0, 0x1f ;  /* 0x00001f00659b7589 */ /* 0x0002a200000e0000 */
[----:B------:R-:W-:Y:S01]  /*10410*/  IMAD.SHL.U32 R123, R146, 0x1000000, RZ ;  /* 0x01000000927b7824 */ /* 0x000fe200078e00ff */
[----:B------:R-:W-:Y:S02]  /*10420*/  LOP3.LUT R83, R125, R158, RZ, 0xfc, !PT ;  /* 0x0000009e7d537212 */ /* 0x000fe400078efcff */
[----:B------:R-:W3:Y:S01]  /*10430*/  SHFL.IDX PT, R167, R176, R0, 0x1f ;  /* 0x00001f00b0a77589 */ /* 0x000ee200000e0000 */
[----:B------:R-:W-:Y:S02]  /*10440*/  LOP3.LUT R125, R153, R134, RZ, 0xfc, !PT ;  /* 0x00000086997d7212 */ /* 0x000fe400078efcff */
[----:B------:R-:W-:Y:S01]  /*10450*/  LOP3.LUT R123, R2, R123, RZ, 0xfc, !PT ;  /* 0x0000007b027b7212 */ /* 0x000fe200078efcff */
[----:B------:R4:W3:Y:S01]  /*10460*/  SHFL.IDX PT, R50, R127, R0, 0x1f ;  /* 0x00001f007f327589 */ /* 0x0008e200000e0000 */
[----:B-1----:R-:W-:-:S03]  /*10470*/  IMAD.SHL.U32 R101, R140, 0x1000000, RZ ;  /* 0x010000008c657824 */ /* 0x002fc600078e00ff */
[----:B------:R1:W3:Y:S04]  /*10480*/  SHFL.IDX PT, R163, R3, R0, 0x1f ;  /* 0x00001f0003a37589 */ /* 0x0002e800000e0000 */
[----:B------:R-:W3:Y:S01]  /*10490*/  SHFL.IDX PT, R154, R154, R0, 0x1f ;  /* 0x00001f009a9a7589 */ /* 0x000ee200000e0000 */
[----:B----4-:R-:W-:-:S03]  /*104a0*/  IMAD.SHL.U32 R127, R144, 0x1000000, RZ ;  /* 0x01000000907f7824 */ /* 0x010fc600078e00ff */
[----:B------:R4:W4:Y:S01]  /*104b0*/  SHFL.IDX PT, R165, R129, R0, 0x1f ;  /* 0x00001f0081a57589 */ /* 0x00092200000e0000 */
[----:B0-----:R-:W-:Y:S01]  /*104c0*/  FADD R54, R54, R89 ;  /* 0x0000005936367221 */ /* 0x001fe20000000000 */
[----:B-1----:R-:W-:Y:S02]  /*104d0*/  IADD3 R3, R108, 0x19, -R175 ;  /* 0x000000196c037810 */ /* 0x002fe40007ffe8af */
[----:B------:R-:W0:Y:S01]  /*104e0*/  SHFL.IDX PT, R138, R138, R0, 0x1f ;  /* 0x00001f008a8a7589 */ /* 0x000e2200000e0000 */
[----:B------:R-:W-:Y:S01]  /*104f0*/  LOP3.LUT R127, R52, R127, RZ, 0xfc, !PT ;  /* 0x0000007f347f7212 */ /* 0x000fe200078efcff */
[----:B--2---:R-:W-:Y:S01]  /*10500*/  FADD R52, R48, R155 ;  /* 0x0000009b30347221 */ /* 0x004fe20000000000 */
[----:B------:R-:W-:Y:S01]  /*10510*/  LOP3.LUT R3, R3, 0x1f, RZ, 0xc0, !PT ;  /* 0x0000001f03037812 */ /* 0x000fe200078ec0ff */
[----:B---3--:R-:W-:Y:S01]  /*10520*/  FADD R168, R168, R167 ;  /* 0x000000a7a8a87221 */ /* 0x008fe20000000000 */
[----:B------:R-:W-:Y:S02]  /*10530*/  LOP3.LUT R89, R152, 0xff000000, R159, 0xf8, !PT ;  /* 0xff00000098597812 */ /* 0x000fe400078ef89f */
[----:B------:R-:W-:Y:S01]  /*10540*/  ISETP.LT.U32.AND P1, PT, R3, R104, PT ;  /* 0x000000680300720c */ /* 0x000fe20003f21070 */
[----:B------:R-:W-:Y:S01]  /*10550*/  FADD R169, R169, R50 ;  /* 0x00000032a9a97221 */ /* 0x000fe20000000000 */
[----:B----4-:R-:W-:Y:S01]  /*10560*/  LOP3.LUT R129, R142, R101, RZ, 0xfc, !PT ;  /* 0x000000658e817212 */ /* 0x010fe200078efcff */
[----:B------:R-:W-:-:S02]  /*10570*/  IMAD.SHL.U32 R101, R164, 0x1000000, RZ ;  /* 0x01000000a4657824 */ /* 0x000fc400078e00ff */
[----:B------:R-:W-:-:S03]  /*10580*/  FADD R170, R170, R163 ;  /* 0x000000a3aaaa7221 */ /* 0x000fc60000000000 */
[----:B------:R-:W-:Y:S01]  /*10590*/  LOP3.LUT R101, R136, R101, RZ, 0xfc, !PT ;  /* 0x0000006588657212 */ /* 0x000fe200078efcff */
[----:B------:R-:W-:Y:S01]  /*105a0*/  FADD R171, R171, R154 ;  /* 0x0000009aabab7221 */ /* 0x000fe20000000000 */
[----:B------:R-:W-:Y:S01]  /*105b0*/  FADD R172, R172, R165 ;  /* 0x000000a5acac7221 */ /* 0x000fe20000000000 */
[----:B0-----:R-:W-:Y:S02]  /*105c0*/  FADD R173, R173, R138 ;  /* 0x0000008aadad7221 */ /* 0x001fe40000000000 */
        /* <DEDUP_REMOVED lines=18> */
.L_x_180:
[----:B------:R-:W-:-:S04]  /*106f0*/  IADD3 R0, P1, P2, R130, R161, R130 ;  /* 0x000000a182007210 */ /* 0x000fc80007a3e082 */
[----:B------:R-:W-:Y:S02]  /*10700*/  IADD3 R0, P3, P4, R130, R0, R3 ;  /* 0x0000000082007210 */ /* 0x000fe40007c7e003 */
[C---:B------:R-:W-:Y:S02]  /*10710*/  IADD3.X R2, R15.reuse, R160, R15, P1, P2 ;  /* 0x000000a00f027210 */ /* 0x040fe40000fe440f */
[----:B------:R-:W-:Y:S02]  /*10720*/  LEA R152, P1, R0, R133, 0x3 ;  /* 0x0000008500987211 */ /* 0x000fe400078218ff */
[----:B------:R-:W-:-:S04]  /*10730*/  IADD3.X R135, R15, R2, RZ, P3, P4 ;  /* 0x000000020f877210 */ /* 0x000fc80001fe84ff */
[----:B------:R-:W-:-:S06]  /*10740*/  LEA.HI.X R153, R0, R132, R135, 0x3, P1 ;  /* 0x0000008400997211 */ /* 0x000fcc00008f1c87 */
[----:B------:R-:W5:Y:S02]  /*10750*/  LDG.E.64 R152, desc[UR10][R152.64] ;  /* 0x0000000a98987981 */ /* 0x000f64000c1e1b00 */
.L_x_181:
[----:B------:R-:W-:Y:S05]  /*10760*/  BSYNC B0 ;  /* 0x0000000000007941 */ /* 0x000fea0003800000 */
.L_x_179:
[----:B------:R-:W-:Y:S01]  /*10770*/  IADD3 R143, R108, 0x19, -R143 ;  /* 0x000000196c8f7810 */ /* 0x000fe20007ffe88f */
[----:B------:R-:W-:Y:S03]  /*10780*/  BSSY B0, `(.L_x_182) ;  /* 0x0000027000007945 */ /* 0x000fe60003800000 */
        /* <DEDUP_REMOVED lines=28> */
.L_x_183:
[----:B------:R-:W-:Y:S01]  /*10950*/  IADD3 R134, P5, P6, R130, R161, R130 ;  /* 0x000000a182867210 */ /* 0x000fe20007ebe082 */
[----:B------:R-:W-:-:S03]  /*10960*/  IMAD R137, R90, 0x9, RZ ;  /* 0x000000095a897824 */ /* 0x000fc600078e02ff */
[----:B------:R-:W-:Y:S02]  /*10970*/  IADD3.X R0, R15, R160, R15, P5, P6 ;  /* 0x000000a00f007210 */ /* 0x000fe40002fec40f */
[----:B------:R-:W-:-:S05]  /*10980*/  IADD3 R134, P5, R3, R134, RZ ;  /* 0x0000008603867210 */ /* 0x000fca0007fbe0ff */
[----:B------:R-:W-:Y:S02]  /*10990*/  IMAD.X R135, RZ, RZ, R0, P5 ;  /* 0x000000ffff877224 */ /* 0x000fe400028e0600 */
[----:B------:R-:W-:-:S04]  /*109a0*/  IMAD.WIDE.U32 R134, R131, 0x9, R134 ;  /* 0x0000000983867825 */ /* 0x000fc800078e0086 */
[----:B------:R-:W-:Y:S01]  /*109b0*/  IMAD.IADD R135, R137, 0x1, R135 ;  /* 0x0000000189877824 */ /* 0x000fe200078e0287 */
[----:B------:R-:W-:-:S04]  /*109c0*/  LEA R154, P5, R134, R133, 0x3 ;  /* 0x00000085869a7211 */ /* 0x000fc800078a18ff */
[----:B------:R-:W-:-:S06]  /*109d0*/  LEA.HI.X R155, R134, R132, R135, 0x3, P5 ;  /* 0x00000084869b7211 */ /* 0x000fcc00028f1c87 */
[----:B------:R-:W5:Y:S03]  /*109e0*/  LDG.E.64 R154, desc[UR10][R154.64] ;  /* 0x0000000a9a9a7981 */ /* 0x000f66000c1e1b00 */
.L_x_184:
[----:B------:R-:W-:Y:S05]  /*109f0*/  BSYNC B0 ;  /* 0x0000000000007941 */ /* 0x000fea0003800000 */
.L_x_182:
        /* <DEDUP_REMOVED lines=20> */
.L_x_186:
        /* <DEDUP_REMOVED lines=10> */
.L_x_187:
[----:B------:R-:W-:Y:S05]  /*10be0*/  BSYNC B0 ;  /* 0x0000000000007941 */ /* 0x000fea0003800000 */
.L_x_185:
        /* <DEDUP_REMOVED lines=20> */
.L_x_189:
        /* <DEDUP_REMOVED lines=10> */
.L_x_190:
[----:B------:R-:W-:Y:S05]  /*10dd0*/  BSYNC B0 ;  /* 0x0000000000007941 */ /* 0x000fea0003800000 */
.L_x_188:
        /* <DEDUP_REMOVED lines=19> */
.L_x_192:
[----:B------:R-:W-:Y:S01]  /*10f10*/  IADD3 R134, P4, P5, R130, R161, R130 ;  /* 0x000000a182867210 */ /* 0x000fe20007d9e082 */
[----:B------:R-:W-:-:S03]  /*10f20*/  IMAD R137, R90, 0xc, RZ ;  /* 0x0000000c5a897824 */ /* 0x000fc600078e02ff */
[----:B------:R-:W-:Y:S02]  /*10f30*/  IADD3 R134, P6, R3, R134, RZ ;  /* 0x0000008603867210 */ /* 0x000fe40007fde0ff */
[----:B------:R-:W-:-:S05]  /*10f40*/  IADD3.X R0, R15, R160, R15, P4, P5 ;  /* 0x000000a00f007210 */ /* 0x000fca00027ea40f */
[----:B------:R-:W-:Y:S02]  /*10f50*/  IMAD.X R135, RZ, RZ, R0, P6 ;  /* 0x000000ffff877224 */ /* 0x000fe400030e0600 */
[----:B------:R-:W-:-:S04]  /*10f60*/  IMAD.WIDE.U32 R134, R131, 0xc, R134 ;  /* 0x0000000c83867825 */ /* 0x000fc800078e0086 */
[----:B------:R-:W-:Y:S01]  /*10f70*/  IMAD.IADD R135, R137, 0x1, R135 ;  /* 0x0000000189877824 */ /* 0x000fe200078e0287 */
[----:B------:R-:W-:-:S04]  /*10f80*/  LEA R138, P4, R134, R133, 0x3 ;  /* 0x00000085868a7211 */ /* 0x000fc800078818ff */
[----:B------:R-:W-:-:S06]  /*10f90*/  LEA.HI.X R139, R134, R132, R135, 0x3, P4 ;  /* 0x00000084868b7211 */ /* 0x000fcc00020f1c87 */
[----:B------:R-:W5:Y:S03]  /*10fa0*/  LDG.E.64 R138, desc[UR10][R138.64] ;  /* 0x0000000a8a8a7981 */ /* 0x000f66000c1e1b00 */
.L_x_193:
[----:B------:R-:W-:Y:S05]  /*10fb0*/  BSYNC B0 ;  /* 0x0000000000007941 */ /* 0x000fea0003800000 */
.L_x_191:
        /* <DEDUP_REMOVED lines=19> */
.L_x_195:
        /* <DEDUP_REMOVED lines=10> */
.L_x_196:
[----:B------:R-:W-:Y:S05]  /*11190*/  BSYNC B0 ;  /* 0x0000000000007941 */ /* 0x000fea0003800000 */
.L_x_194:
        /* <DEDUP_REMOVED lines=19> */
.L_x_198:
        /* <DEDUP_REMOVED lines=8> */
[----:B------:R-:W-:-:S05]  /*11350*/  LEA.HI.X R145, R134, R132, R135, 0x3, P2 ;  /* 0x0000008486917211 */ /* 0x000fca00010f1c87 */
[----:B------:R0:W5:Y:S04]  /*11360*/  LDG.E.64 R134, desc[UR10][R144.64] ;  /* 0x0000000a90867981 */ /* 0x000168000c1e1b00 */
.L_x_199:
[----:B------:R-:W-:Y:S05]  /*11370*/  BSYNC B0 ;  /* 0x0000000000007941 */ /* 0x000fea0003800000 */
.L_x_197:
        /* <DEDUP_REMOVED lines=19> */
.L_x_201:
[----:B------:R-:W-:Y:S01]  /*114b0*/  IADD3 R2, P0, P1, R130, R161, R130 ;  /* 0x000000a182027210 */ /* 0x000fe2000791e082 */
[----:B0-----:R-:W-:-:S03]  /*114c0*/  IMAD R145, R90, 0xf, RZ ;  /* 0x0000000f5a917824 */ /* 0x001fc600078e02ff */
        /* <DEDUP_REMOVED lines=8> */
.L_x_202:
[----:B------:R-:W-:Y:S05]  /*11550*/  BSYNC B0 ;  /* 0x0000000000007941 */ /* 0x000fea0003800000 */
.L_x_200:
[----:B------:R-:W1:Y:S01]  /*11560*/  S2R R178, SR_CTAID.X ;  /* 0x0000000000b27919 */ /* 0x000e620000002500 */
[----:B-----5:R-:W-:Y:S01]  /*11570*/  SHF.R.U32.HI R161, RZ, 0x18, R143 ;  /* 0x00000018ffa17819 */ /* 0x020fe2000001168f */
[----:B------:R-:W-:Y:S01]  /*11580*/  IMAD.SHL.U32 R146, R120, 0x100, RZ ;  /* 0x0000010078927824 */ /* 0x000fe200078e00ff */
[----:B------:R-:W-:Y:S01]  /*11590*/  SHF.R.U32.HI R163, RZ, 0x18, R141 ;  /* 0x00000018ffa37819 */ /* 0x000fe2000001168d */
[----:B------:R-:W-:Y:S01]  /*115a0*/  ULDC UR4, c[0x0][0x0] ;  /* 0x0000000000047ab9 */ /* 0x000fe20000000800 */
[----:B------:R-:W-:Y:S01]  /*115b0*/  SHF.R.U32.HI R194, RZ, 0x18, R153 ;  /* 0x00000018ffc27819 */ /* 0x000fe20000011699 */
[----:B------:R-:W-:Y:S01]  /*115c0*/  IMAD.U32 R133, R161, 0x10000, RZ ;  /* 0x00010000a1857824 */ /* 0x000fe200078e00ff */
[----:B------:R-:W-:Y:S01]  /*115d0*/  SHF.R.U32.HI R183, RZ, 0x18, R155 ;  /* 0x00000018ffb77819 */ /* 0x000fe2000001169b */
[----:B------:R-:W-:Y:S01]  /*115e0*/  IMAD.SHL.U32 R130, R163, 0x1000000, RZ ;  /* 0x01000000a3827824 */ /* 0x000fe200078e00ff */
[----:B------:R-:W-:Y:S01]  /*115f0*/  SHF.R.U32.HI R159, RZ, 0x18, R121 ;  /* 0x00000018ff9f7819 */ /* 0x000fe20000011679 */
[----:B------:R-:W-:Y:S01]  /*11600*/  IMAD.SHL.U32 R158, R118, 0x1000000, RZ ;  /* 0x01000000769e7824 */ /* 0x000fe200078e00ff */
[----:B0-----:R-:W-:Y:S01]  /*11610*/  SHF.R.U32.HI R145, RZ, 0x18, R119 ;  /* 0x00000018ff917819 */ /* 0x001fe20000011677 */
[----:B------:R-:W-:Y:S01]  /*11620*/  IMAD.SHL.U32 R160, R140, 0x1000000, RZ ;  /* 0x010000008ca07824 */ /* 0x000fe200078e00ff */
[----:B------:R-:W-:Y:S01]  /*11630*/  PRMT R2, R194, 0x6540, R183 ;  /* 0x00006540c2027816 */ /* 0x000fe200000000b7 */
[----:B------:R-:W-:Y:S01]  /*11640*/  IMAD.U32 R147, R159, 0x10000, RZ ;  /* 0x000100009f937824 */ /* 0x000fe200078e00ff */
[----:B------:R-:W-:Y:S01]  /*11650*/  SHF.R.U32.HI R182, RZ, 0x18, R151 ;  /* 0x00000018ffb67819 */ /* 0x000fe20000011697 */
[----:B------:R-:W-:Y:S01]  /*11660*/  IMAD.SHL.U32 R132, R145, 0x1000000, RZ ;  /* 0x0100000091847824 */ /* 0x000fe200078e00ff */
[----:B------:R-:W-:Y:S01]  /*11670*/  SHF.R.U32.HI R181, RZ, 0x18, R149 ;  /* 0x00000018ffb57819 */ /* 0x000fe20000011695 */
[----:B------:R-:W-:Y:S01]  /*11680*/  IMAD.SHL.U32 R164, R142, 0x100, RZ ;  /* 0x000001008ea47824 */ /* 0x000fe200078e00ff */
[----:B------:R-:W-:Y:S01]  /*11690*/  SHF.R.U64 R185, R150, 0x8, R151 ;  /* 0x0000000896b97819 */ /* 0x000fe20000001297 */
[----:B------:R-:W-:Y:S01]  /*116a0*/  BSSY B0, `(.L_x_203) ;  /* 0x00003fb000007945 */ /* 0x000fe20003800000 */
[----:B------:R-:W-:-:S02]  /*116b0*/  LOP3.LUT R130, R130, R2, R133, 0xfe, !PT ;  /* 0x0000000282827212 */ /* 0x000fc400078efe85 */
[----:B------:R-:W-:Y:S02]  /*116c0*/  PRMT R50, R182, 0x6540, R181 ;  /* 0x00006540b6327816 */ /* 0x000fe400000000b5 */
[----:B------:R-:W-:Y:S02]  /*116d0*/  LOP3.LUT R133, R185, 0xff, RZ, 0xc0, !PT ;  /* 0x000000ffb9857812 */ /* 0x000fe400078ec0ff */
[----:B------:R-:W-:Y:S02]  /*116e0*/  LOP3.LUT R175, R148, 0xff, RZ, 0xc0, !PT ;  /* 0x000000ff94af7812 */ /* 0x000fe400078ec0ff */
[----:B------:R-:W-:Y:S01]  /*116f0*/  LOP3.LUT R132, R132, R50, R147, 0xfe, !PT ;  /* 0x0000003284847212 */ /* 0x000fe200078efe93 */
[----:B------:R-:W-:Y:S01]  /*11700*/  IMAD.U32 R147, R120, 0x10000, RZ ;  /* 0x0001000078937824 */ /* 0x000fe200078e00ff */
[----:B------:R-:W-:Y:S01]  /*11710*/  LOP3.LUT R133, R133, 0xff00, R148, 0xf8, !PT ;  /* 0x0000ff0085857812 */ /* 0x000fe200078ef894 */
[----:B-1----:R-:W-:Y:S01]  /*11720*/  IMAD R178, R178, UR4, RZ ;  /* 0x00000004b2b27c24 */ /* 0x002fe2000f8e02ff */
[----:B------:R-:W-:Y:S01]  /*11730*/  PRMT R2, R150, 0x6540, R175 ;  /* 0x0000654096027816 */ /* 0x000fe200000000af */
[----:B------:R-:W-:Y:S01]  /*11740*/  ULDC UR4, c[0x0][0x23c] ;  /* 0x00008f0000047ab9 */ /* 0x000fe20000000800 */
[----:B------:R-:W-:-:S02]  /*11750*/  SHF.L.U64.HI R144, R181, 0x8, RZ ;  /* 0x00000008b5907819 */ /* 0x000fc400000102ff */
[----:B------:R-:W-:Y:S02]  /*11760*/  SHF.L.U64.HI R165, R159, 0x10, RZ ;  /* 0x000000109fa57819 */ /* 0x000fe400000102ff */
[----:B------:R-:W-:Y:S02]  /*11770*/  SHF.L.U64.HI R184, R145, 0x18, RZ ;  /* 0x0000001891b87819 */ /* 0x000fe400000102ff */
[----:B------:R-:W-:Y:S02]  /*11780*/  SHF.L.U64.HI R175, R175, 0x8, RZ ;  /* 0x00000008afaf7819 */ /* 0x000fe400000102ff */
[----:B------:R-:W-:Y:S02]  /*11790*/  SHF.L.U64.HI R48, R183, 0x8, RZ ;  /* 0x00000008b7307819 */ /* 0x000fe400000102ff */
[----:B------:R-:W-:Y:S02]  /*117a0*/  SHF.L.U64.HI R0, R161, 0x10, RZ ;  /* 0x00000010a1007819 */ /* 0x000fe400000102ff */
[----:B------:R-:W-:-:S02]  /*117b0*/  SHF.L.U64.HI R3, R163, 0x18, RZ ;  /* 0x00000018a3037819 */ /* 0x000fc400000102ff */
[----:B------:R-:W-:Y:S02]  /*117c0*/  LOP3.LUT R197, R154, 0xff, RZ, 0xc0, !PT ;  /* 0x000000ff9ac57812 */ /* 0x000fe400078ec0ff */
[----:B------:R-:W-:Y:S01]  /*117d0*/  LOP3.LUT R146, R133, 0xff0000, R146, 0xf8, !PT ;  /* 0x00ff000085927812 */ /* 0x000fe200078ef892 */
[----:B------:R-:W-:Y:S01]  /*117e0*/  IMAD.SHL.U32 R133, R114, 0x100, RZ ;  /* 0x0000010072857824 */ /* 0x000fe200078e00ff */
[C-C-:B------:R-:W-:Y:S02]  /*117f0*/  SHF.R.U64 R187, R148.reuse, 0x18, R149.reuse ;  /* 0x0000001894bb7819 */ /* 0x140fe40000001295 */
[----:B------:R-:W-:Y:S02]  /*11800*/  SHF.R.U64 R177, R148, 0x10, R149 ;  /* 0x0000001094b17819 */ /* 0x000fe40000001295 */
[----:B------:R-:W-:Y:S01]  /*11810*/  LOP3.LUT R184, R184, R144, R165, 0xfe, !PT ;  /* 0x00000090b8b87212 */ /* 0x000fe200078efea5 */
[----:B------:R-:W-:Y:S01]  /*11820*/  IMAD.U32 R165, R142, 0x10000, RZ ;  /* 0x000100008ea57824 */ /* 0x000fe200078e00ff */
[----:B------:R-:W-:-:S02]  /*11830*/  LOP3.LUT R147, R2, 0xff0000, R147, 0xf8, !PT ;  /* 0x00ff000002937812 */ /* 0x000fc400078ef893 */
[----:B------:R-:W-:Y:S02]  /*11840*/  LOP3.LUT R212, R175, 0xff, R116, 0xf8, !PT ;  /* 0x000000ffafd47812 */ /* 0x000fe400078ef874 */
[----:B------:R-:W-:Y:S02]  /*11850*/  LOP3.LUT R3, R3, R48, R0, 0xfe, !PT ;  /* 0x0000003003037212 */ /* 0x000fe400078efe00 */
[----:B------:R-:W-:Y:S02]  /*11860*/  SHF.R.U32.HI R167, RZ, 0x7, R108 ;  /* 0x00000007ffa77819 */ /* 0x000fe4000001166c */
[----:B------:R-:W-:Y:S02]  /*11870*/  PRMT R0, R152, 0x6540, R197 ;  /* 0x0000654098007816 */ /* 0x000fe400000000c5 */
[----:B------:R-:W-:Y:S02]  /*11880*/  LOP3.LUT R179, R187, 0xff, RZ, 0xc0, !PT ;  /* 0x000000ffbbb37812 */ /* 0x000fe400078ec0ff */
[----:B------:R-:W-:-:S02]  /*11890*/  LOP3.LUT R144, R177, 0xff, RZ, 0xc0, !PT ;  /* 0x000000ffb1907812 */ /* 0x000fc400078ec0ff */
[----:B------:R-:W-:Y:S02]  /*118a0*/  SHF.R.U32.HI R213, RZ, 0x8, R149 ;  /* 0x00000008ffd57819 */ /* 0x000fe40000011695 */
[----:B------:R-:W-:Y:S02]  /*118b0*/  LOP3.LUT R158, R147, 0xff000000, R158, 0xf8, !PT ;  /* 0xff000000939e7812 */ /* 0x000fe400078ef89e */
[----:B------:R-:W-:Y:S02]  /*118c0*/  LOP3.LUT R212, R212, 0xff00, R133, 0xf8, !PT ;  /* 0x0000ff00d4d47812 */ /* 0x000fe400078ef885 */
[----:B------:R-:W-:Y:S02]  /*118d0*/  LEA.HI R178, R178, R167, RZ, 0x19 ;  /* 0x000000a7b2b27211 */ /* 0x000fe400078fc8ff */
[--C-:B------:R-:W-:Y:S02]  /*118e0*/  SHF.L.U64.HI R147, R116, 0x18, R117.reuse ;  /* 0x0000001874937819 */ /* 0x100fe40000010275 */
[----:B------:R-:W-:-:S02]  /*118f0*/  SHF.R.U32.HI R133, RZ, 0x10, R117 ;  /* 0x00000010ff857819 */ /* 0x000fc40000011675 */
[----:B------:R-:W-:Y:S02]  /*11900*/  LOP3.LUT R165, R0, 0xff0000, R165, 0xf8, !PT ;  /* 0x00ff000000a57812 */ /* 0x000fe400078ef8a5 */
[C-C-:B------:R-:W-:Y:S02]  /*11910*/  SHF.L.U64.HI R214, R116.reuse, 0x8, R117.reuse ;  /* 0x0000000874d67819 */ /* 0x140fe40000010275 */
[----:B------:R-:W-:Y:S02]  /*11920*/  SHF.L.U64.HI R167, R179, 0x8, RZ ;  /* 0x00000008b3a77819 */ /* 0x000fe400000102ff */
[----:B------:R-:W-:Y:S02]  /*11930*/  SHF.L.U64.HI R193, R116, 0x10, R117 ;  /* 0x0000001074c17819 */ /* 0x000fe40000010275 */
[----:B------:R-:W-:Y:S02]  /*11940*/  SHF.L.U64.HI R0, R144, 0x8, RZ ;  /* 0x0000000890007819 */ /* 0x000fe400000102ff */
[----:B------:R-:W-:-:S02]  /*11950*/  LOP3.LUT R200, R213, 0xff, RZ, 0xc0, !PT ;  /* 0x000000ffd5c87812 */ /* 0x000fc400078ec0ff */
[----:B------:R-:W-:Y:S02]  /*11960*/  LOP3.LUT R147, R147, 0xff, RZ, 0xc0, !PT ;  /* 0x000000ff93937812 */ /* 0x000fe400078ec0ff */
[----:B------:R-:W-:Y:S02]  /*11970*/  LOP3.LUT R208, R133, 0xffffff00, R129, 0xf8, !PT ;  /* 0xffffff0085d07812 */ /* 0x000fe400078ef881 */
[----:B------:R-:W-:Y:S02]  /*11980*/  LOP3.LUT R214, R167, 0xff, R214, 0xf8, !PT ;  /* 0x000000ffa7d67812 */ /* 0x000fe400078ef8d6 */
[----:B------:R-:W-:Y:S02]  /*11990*/  SHF.R.U64 R203, R154, 0x10, R155 ;  /* 0x000000109acb7819 */ /* 0x000fe4000000129b */
[----:B------:R-:W-:Y:S01]  /*119a0*/  LOP3.LUT R193, R0, 0xff, R193, 0xf8, !PT ;  /* 0x000000ff00c17812 */ /* 0x000fe200078ef8c1 */
[----:B------:R-:W-:Y:S01]  /*119b0*/  IMAD.SHL.U32 R0, R112, 0x100, RZ ;  /* 0x0000010070007824 */ /* 0x000fe200078e00ff */
[----:B------:R-:W-:-:S02]  /*119c0*/  LOP3.LUT R198, R149, 0xff, RZ, 0xc0, !PT ;  /* 0x000000ff95c67812 */ /* 0x000fc400078ec0ff */
[----:B------:R-:W-:Y:S02]  /*119d0*/  SHF.R.U32.HI R210, RZ, 0x8, R117 ;  /* 0x00000008ffd27819 */ /* 0x000fe40000011675 */
[----:B------:R-:W-:Y:S02]  /*119e0*/  SHF.L.U64.HI R167, R200, 0x8, RZ ;  /* 0x00000008c8a77819 */ /* 0x000fe400000102ff */
[--C-:B------:R-:W-:Y:S02]  /*119f0*/  SHF.R.U32.HI R175, RZ, 0x18, R115.reuse ;  /* 0x00000018ffaf7819 */ /* 0x100fe40000011673 */
[----:B------:R-:W-:Y:S02]  /*11a00*/  LOP3.LUT R147, R147, 0xff00, R114, 0xf8, !PT ;  /* 0x0000ff0093937812 */ /* 0x000fe400078ef872 */
[----:B------:R-:W-:Y:S02]  /*11a10*/  SHF.R.U32.HI R189, RZ, 0x8, R115 ;  /* 0x00000008ffbd7819 */ /* 0x000fe40000011673 */
[----:B------:R-:W-:-:S02]  /*11a20*/  LOP3.LUT R208, R208, 0xff, RZ, 0xc0, !PT ;  /* 0x000000ffd0d07812 */ /* 0x000fc400078ec0ff */
[----:B------:R-:W-:Y:S02]  /*11a30*/  LOP3.LUT R162, R203, 0xff, RZ, 0xc0, !PT ;  /* 0x000000ffcba27812 */ /* 0x000fe400078ec0ff */
[----:B------:R-:W-:Y:S02]  /*11a40*/  SHF.L.U64.HI R48, R198, 0x8, RZ ;  /* 0x00000008c6307819 */ /* 0x000fe400000102ff */
[----:B------:R-:W-:Y:S01]  /*11a50*/  LOP3.LUT R210, R167, 0xff, R210, 0xf8, !PT ;  /* 0x000000ffa7d27812 */ /* 0x000fe200078ef8d2 */
[----:B------:R-:W-:Y:S01]  /*11a60*/  IMAD.SHL.U32 R167, R175, 0x100, RZ ;  /* 0x00000100afa77824 */ /* 0x000fe200078e00ff */
[----:B------:R-:W-:Y:S02]  /*11a70*/  SHF.R.U64 R201, R154, 0x18, R155 ;  /* 0x000000189ac97819 */ /* 0x000fe4000000129b */
[----:B------:R-:W-:Y:S02]  /*11a80*/  LOP3.LUT R147, R147, 0xff0000, R0, 0xf8, !PT ;  /* 0x00ff000093937812 */ /* 0x000fe400078ef800 */
[----:B------:R-:W-:-:S02]  /*11a90*/  SHF.R.U32.HI R180, RZ, 0x18, R117 ;  /* 0x00000018ffb47819 */ /* 0x000fc40000011675 */
[----:B------:R-:W-:Y:S02]  /*11aa0*/  LOP3.LUT R208, R208, 0xff00, R189, 0xf8, !PT ;  /* 0x0000ff00d0d07812 */ /* 0x000fe400078ef8bd */
[----:B------:R-:W-:Y:S02]  /*11ab0*/  SHF.R.U64 R207, R152, 0x8, R153 ;  /* 0x0000000898cf7819 */ /* 0x000fe40000001299 */
[----:B------:R-:W-:Y:S02]  /*11ac0*/  SHF.L.U64.HI R189, R138, 0x10, R139 ;  /* 0x000000108abd7819 */ /* 0x000fe4000001028b */
[----:B------:R-:W-:Y:S02]  /*11ad0*/  SHF.L.U64.HI R0, R162, 0x8, RZ ;  /* 0x00000008a2007819 */ /* 0x000fe400000102ff */
[----:B------:R-:W-:Y:S02]  /*11ae0*/  SHF.L.U64.HI R2, R114, 0x8, R115 ;  /* 0x0000000872027819 */ /* 0x000fe40000010273 */
[----:B------:R-:W-:Y:S01]  /*11af0*/  LOP3.LUT R211, R48, 0xff, R117, 0xf8, !PT ;  /* 0x000000ff30d37812 */ /* 0x000fe200078ef875 */
[----:B------:R-:W-:Y:S01]  /*11b00*/  IMAD R48, R107, UR8, RZ ;  /* 0x000000086b307c24 */ /* 0x000fe2000f8e02ff */
[----:B------:R-:W-:-:S02]  /*11b10*/  LOP3.LUT R205, R201, 0xff, RZ, 0xc0, !PT ;  /* 0x000000ffc9cd7812 */ /* 0x000fc400078ec0ff */
[----:B------:R-:W-:Y:S02]  /*11b20*/  LOP3.LUT R160, R165, 0xff000000, R160, 0xf8, !PT ;  /* 0xff000000a5a07812 */ /* 0x000fe400078ef8a0 */
[----:B------:R-:W-:Y:S02]  /*11b30*/  LOP3.LUT R184, R167, R184, R180, 0xfe, !PT ;  /* 0x000000b8a7b87212 */ /* 0x000fe400078efeb4 */
[----:B------:R-:W-:Y:S02]  /*11b40*/  SHF.L.U64.HI R165, R138, 0x18, R139 ;  /* 0x000000188aa57819 */ /* 0x000fe4000001028b */
[----:B------:R-:W-:Y:S02]  /*11b50*/  SHF.L.U64.HI R197, R197, 0x8, RZ ;  /* 0x00000008c5c57819 */ /* 0x000fe400000102ff */
[----:B------:R-:W-:Y:S02]  /*11b60*/  LOP3.LUT R167, R207, 0xff, RZ, 0xc0, !PT ;  /* 0x000000ffcfa77812 */ /* 0x000fe400078ec0ff */
[----:B------:R-:W-:-:S02]  /*11b70*/  LOP3.LUT R189, R0, 0xff, R189, 0xf8, !PT ;  /* 0x000000ff00bd7812 */ /* 0x000fc400078ef8bd */
[----:B------:R-:W-:Y:S01]  /*11b80*/  LOP3.LUT R211, R211, 0xff00, R2, 0xf8, !PT ;  /* 0x0000ff00d3d37812 */ /* 0x000fe200078ef802 */
[----:B------:R-:W-:Y:S01]  /*11b90*/  IMAD.SHL.U32 R2, R136, 0x100, RZ ;  /* 0x0000010088027824 */ /* 0x000fe200078e00ff */
[----:B------:R-:W-:Y:S02]  /*11ba0*/  SHF.L.U64.HI R199, R138, 0x8, R139 ;  /* 0x000000088ac77819 */ /* 0x000fe4000001028b */
[----:B------:R-:W-:Y:S02]  /*11bb0*/  SHF.L.U64.HI R0, R205, 0x8, RZ ;  /* 0x00000008cd007819 */ /* 0x000fe400000102ff */
[----:B------:R-:W-:Y:S02]  /*11bc0*/  SHF.R.U32.HI R190, RZ, 0x8, R155 ;  /* 0x00000008ffbe7819 */ /* 0x000fe4000001169b */
[----:B------:R-:W-:Y:S02]  /*11bd0*/  LOP3.LUT R165, R165, 0xff, RZ, 0xc0, !PT ;  /* 0x000000ffa5a57812 */ /* 0x000fe400078ec0ff */
[----:B------:R-:W-:-:S02]  /*11be0*/  LOP3.LUT R197, R197, 0xff, R138, 0xf8, !PT ;  /* 0x000000ffc5c57812 */ /* 0x000fc400078ef88a */
[----:B------:R-:W-:Y:S02]  /*11bf0*/  SHF.R.U32.HI R174, RZ, 0x18, R137 ;  /* 0x00000018ffae7819 */ /* 0x000fe40000011689 */
[----:B------:R-:W-:Y:S02]  /*11c00*/  LOP3.LUT R167, R167, 0xff00, R154, 0xf8, !PT ;  /* 0x0000ff00a7a77812 */ /* 0x000fe400078ef89a */
[----:B------:R-:W-:Y:S01]  /*11c10*/  LOP3.LUT R192, R155, 0xff, RZ, 0xc0, !PT ;  /* 0x000000ff9bc07812 */ /* 0x000fe200078ec0ff */
[----:B------:R-:W-:Y:S01]  /*11c20*/  IMAD.SHL.U32 R186, R174, 0x100, RZ ;  /* 0x00000100aeba7824 */ /* 0x000fe200078e00ff */
[----:B------:R-:W-:Y:S01]  /*11c30*/  LOP3.LUT R199, R0, 0xff, R199, 0xf8, !PT ;  /* 0x000000ff00c77812 */ /* 0x000fe200078ef8c7 */
[----:B------:R-:W-:Y:S01]  /*11c40*/  IMAD.SHL.U32 R0, R134, 0x100, RZ ;  /* 0x0000010086007824 */ /* 0x000fe200078e00ff */
[----:B------:R-:W-:Y:S02]  /*11c50*/  LOP3.LUT R191, R190, 0xff, RZ, 0xc0, !PT ;  /* 0x000000ffbebf7812 */ /* 0x000fe400078ec0ff */
[----:B------:R-:W-:-:S02]  /*11c60*/  LOP3.LUT R165, R165, 0xff00, R136, 0xf8, !PT ;  /* 0x0000ff00a5a57812 */ /* 0x000fc400078ef888 */
[----:B------:R-:W-:Y:S02]  /*11c70*/  LOP3.LUT R197, R197, 0xff00, R2, 0xf8, !PT ;  /* 0x0000ff00c5c57812 */ /* 0x000fe400078ef802 */
[----:B------:R-:W-:Y:S02]  /*11c80*/  LOP3.LUT R164, R167, 0xff0000, R164, 0xf8, !PT ;  /* 0x00ff0000a7a47812 */ /* 0x000fe400078ef8a4 */
[----:B------:R-:W-:Y:S02]  /*11c90*/  SHF.L.U64.HI R2, R192, 0x8, RZ ;  /* 0x00000008c0027819 */ /* 0x000fe400000102ff */
[--C-:B------:R-:W-:Y:S02]  /*11ca0*/  SHF.R.U32.HI R188, RZ, 0x8, R139.reuse ;  /* 0x00000008ffbc7819 */ /* 0x100fe4000001168b */
[----:B------:R-:W-:Y:S02]  /*11cb0*/  SHF.L.U64.HI R167, R191, 0x8, RZ ;  /* 0x00000008bfa77819 */ /* 0x000fe400000102ff */
[----:B------:R-:W-:-:S02]  /*11cc0*/  SHF.R.U32.HI R176, RZ, 0x18, R139 ;  /* 0x00000018ffb07819 */ /* 0x000fc4000001168b */
[----:B------:R-:W-:Y:S02]  /*11cd0*/  LOP3.LUT R165, R165, 0xff0000, R0, 0xf8, !PT ;  /* 0x00ff0000a5a57812 */ /* 0x000fe400078ef800 */
[----:B------:R-:W-:Y:S02]  /*11ce0*/  SHF.L.U64.HI R0, R136, 0x8, R137 ;  /* 0x0000000888007819 */ /* 0x000fe40000010289 */
[----:B------:R-:W-:Y:S01]  /*11cf0*/  LOP3.LUT R195, R2, 0xff, R139, 0xf8, !PT ;  /* 0x000000ff02c37812 */ /* 0x000fe200078ef88b */
[----:B------:R-:W-:Y:S01]  /*11d00*/  IMAD.MOV.U32 R2, RZ, RZ, R6 ;  /* 0x000000ffff027224 */ /* 0x000fe200078e0006 */
[----:B------:R-:W-:Y:S01]  /*11d10*/  LOP3.LUT R188, R167, 0xff, R188, 0xf8, !PT ;  /* 0x000000ffa7bc7812 */ /* 0x000fe200078ef8bc */
[----:B------:R-:W-:Y:S01]  /*11d20*/  IMAD.U32 R167, RZ, RZ, UR4 ;  /* 0x00000004ffa77e24 */ /* 0x000fe2000f8e00ff */
[----:B------:R-:W-:Y:S01]  /*11d30*/  LOP3.LUT R186, R186, R3, R176, 0xfe, !PT ;  /* 0x00000003baba7212 */ /* 0x000fe200078efeb0 */
[----:B------:R-:W-:Y:S01]  /*11d40*/  IMAD.MOV.U32 R3, RZ, RZ, R7 ;  /* 0x000000ffff037224 */ /* 0x000fe200078e0007 */
[----:B------:R-:W-:Y:S01]  /*11d50*/  LOP3.LUT R195, R195, 0xff00, R0, 0xf8, !PT ;  /* 0x0000ff00c3c37812 */ /* 0x000fe200078ef800 */
[----:B------:R-:W-:Y:S01]  /*11d60*/  IMAD R209, R106, R167, R48 ;  /* 0x000000a76ad17224 */ /* 0x000fe200078e0230 */
[----:B------:R-:W-:Y:S01]  /*11d70*/  LOP3.LUT R0, R150, 0xff, RZ, 0xc0, !PT ;  /* 0x000000ff96007812 */ /* 0x000fe200078ec0ff */
[----:B------:R-:W-:Y:S01]  /*11d80*/  IMAD.WIDE.U32 R2, R106, UR8, R2 ;  /* 0x000000086a027c25 */ /* 0x000fe2000f8e0002 */
[----:B------:R-:W-:Y:S01]  /*11d90*/  ULDC.64 UR4, c[0x0][0x218] ;  /* 0x0000860000047ab9 */ /* 0x000fe20000000a00 */
[----:B------:R-:W-:-:S02]  /*11da0*/  LOP3.LUT R202, R149, 0xff, RZ, 0xc0, !PT ;  /* 0x000000ff95ca7812 */ /* 0x000fc400078ec0ff */
[----:B------:R-:W-:Y:S01]  /*11db0*/  F2FP.F16.E4M3.UNPACK_B R0, R0 ;  /* 0x00000000ff00723e */ /* 0x000fe200020006ff */
[----:B------:R-:W-:Y:S01]  /*11dc0*/  IMAD.IADD R209, R3, 0x1, R209 ;  /* 0x0000000103d17824 */ /* 0x000fe200078e02d1 */
[----:B------:R-:W-:Y:S02]  /*11dd0*/  LOP3.LUT R3, R151, 0xff, RZ, 0xc0, !PT ;  /* 0x000000ff97037812 */ /* 0x000fe400078ec0ff */
[----:B------:R-:W-:Y:S01]  /*11de0*/  LOP3.LUT R50, R148, 0xff, RZ, 0xc0, !PT ;  /* 0x000000ff94327812 */ /* 0x000fe200078ec0ff */
[----:B------:R-:W-:Y:S01]  /*11df0*/  HADD2.F32 R0, -RZ, R0.H0_H0 ;  /* 0x20000000ff007230 */ /* 0x000fe20000004100 */
[----:B------:R-:W-:Y:S02]  /*11e00*/  F2FP.F16.E4M3.UNPACK_B R3, R3 ;  /* 0x00000003ff03723e */ /* 0x000fe400020006ff */
[----:B------:R-:W-:Y:S01]  /*11e10*/  LEA R48, P0, R2, UR4, 0x8 ;  /* 0x0000000402307c11 */ /* 0x000fe2000f8040ff */
[----:B------:R-:W-:Y:S01]  /*11e20*/  UMOV UR4, 0x400 ;  /* 0x0000040000047882 */ /* 0x000fe20000000000 */
[----:B------:R-:W-:Y:S01]  /*11e30*/  FFMA R216, R0, R109, RZ ;  /* 0x0000006d00d87223 */ /* 0x000fe200000000ff */
[----:B------:R-:W-:Y:S01]  /*11e40*/  F2FP.F16.E4M3.UNPACK_B R202, R202 ;  /* 0x000000caffca723e */ /* 0x000fe200020006ff */
[----:B------:R-:W-:Y:S01]  /*11e50*/  HADD2.F32 R0, -RZ, R3.H0_H0 ;  /* 0x20000003ff007230 */ /* 0x000fe20000004100 */
[----:B------:R-:W-:-:S02]  /*11e60*/  F2FP.F16.E4M3.UNPACK_B R196, R50 ;  /* 0x00000032ffc4723e */ /* 0x000fc400020006ff */
[----:B------:R-:W-:Y:S01]  /*11e70*/  LEA.HI.X R50, R2, UR5, R209, 0x8, P0 ;  /* 0x0000000502327c11 */ /* 0x000fe200080f44d1 */
[----:B------:R-:W0:Y:S01]  /*11e80*/  S2UR UR5, SR_CgaCtaId ;  /* 0x00000000000579c3 */ /* 0x000e220000008800 */
[----:B------:R-:W-:Y:S01]  /*11e90*/  F2FP.F16.E4M3.UNPACK_B R2, R182 ;  /* 0x000000b6ff02723e */ /* 0x000fe200020006ff */
[----:B------:R-:W-:Y:S01]  /*11ea0*/  FFMA R0, R0, R109, RZ ;  /* 0x0000006d00007223 */ /* 0x000fe200000000ff */
[----:B------:R-:W-:Y:S01]  /*11eb0*/  F2FP.F16.E4M3.UNPACK_B R182, R181 ;  /* 0x000000b5ffb6723e */ /* 0x000fe200020006ff */
[----:B------:R-:W-:Y:S01]  /*11ec0*/  HADD2.F32 R181, -RZ, R202.H0_H0 ;  /* 0x200000caffb57230 */ /* 0x000fe20000004100 */
[----:B------:R-:W-:Y:S01]  /*11ed0*/  SHF.R.U64 R3, R150, 0x10, R151 ;  /* 0x0000001096037819 */ /* 0x000fe20000001297 */
[----:B------:R-:W-:Y:S01]  /*11ee0*/  HADD2.F32 R209, -RZ, R196.H0_H0 ;  /* 0x200000c4ffd17230 */ /* 0x000fe20000004100 */
[----:B------:R-:W-:Y:S01]  /*11ef0*/  LOP3.LUT R196, R154, 0xff, RZ, 0xc0, !PT ;  /* 0x000000ff9ac47812 */ /* 0x000fe200078ec0ff */
[----:B------:R-:W-:Y:S02]  /*11f00*/  HADD2.F32 R2, -RZ, R2.H0_H0 ;  /* 0x20000002ff027230 */ /* 0x000fe40000004100 */
[----:B------:R-:W-:Y:S01]  /*11f10*/  FFMA R220, R181, R109, R0 ;  /* 0x0000006db5dc7223 */ /* 0x000fe20000000000 */
[----:B------:R-:W-:-:S02]  /*11f20*/  IMAD.U32 R181, R118, 0x10000, RZ ;  /* 0x0001000076b57824 */ /* 0x000fc400078e00ff */
[-C--:B------:R-:W-:Y:S01]  /*11f30*/  FFMA R216, R209, R109.reuse, R216 ;  /* 0x0000006dd1d87223 */ /* 0x080fe200000000d8 */
[----:B------:R-:W-:Y:S02]  /*11f40*/  HADD2.F32 R209, -RZ, R182.H0_H0 ;  /* 0x200000b6ffd17230 */ /* 0x000fe40000004100 */
[-C--:B------:R-:W-:Y:S01]  /*11f50*/  FFMA R2, R2, R109.reuse, RZ ;  /* 0x0000006d02027223 */ /* 0x080fe200000000ff */
[----:B------:R-:W-:Y:S01]  /*11f60*/  PRMT R215, R3, 0x6540, R144 ;  /* 0x0000654003d77816 */ /* 0x000fe20000000090 */
[----:B------:R-:W-:Y:S01]  /*11f70*/  IMAD.SHL.U32 R144, R118, 0x100, RZ ;  /* 0x0000010076907824 */ /* 0x000fe200078e00ff */
[----:B------:R-:W-:Y:S01]  /*11f80*/  LOP3.LUT R146, R146, 0xff000000, R181, 0xf8, !PT ;  /* 0xff00000092927812 */ /* 0x000fe200078ef8b5 */
[----:B------:R-:W-:Y:S01]  /*11f90*/  FFMA R218, R209, R109, R2 ;  /* 0x0000006dd1da7223 */ /* 0x000fe20000000002 */
[----:B------:R-:W-:Y:S02]  /*11fa0*/  SHF.R.U64 R181, R110, 0x8, R111 ;  /* 0x000000086eb57819 */ /* 0x000fe4000000126f */
[----:B------:R-:W-:-:S02]  /*11fb0*/  SHF.L.U64.HI R2, R114, 0x18, R115 ;  /* 0x0000001872027819 */ /* 0x000fc40000010273 */
[----:B------:R-:W-:Y:S01]  /*11fc0*/  LOP3.LUT R209, R215, 0xff0000, R120, 0xf8, !PT ;  /* 0x00ff0000d7d17812 */ /* 0x000fe200078ef878 */
[----:B------:R-:W-:Y:S01]  /*11fd0*/  IMAD.SHL.U32 R0, R181, 0x1000000, RZ ;  /* 0x01000000b5007824 */ /* 0x000fe200078e00ff */
[----:B------:R-:W-:Y:S01]  /*11fe0*/  LOP3.LUT R193, R193, 0xff00, R2, 0xf8, !PT ;  /* 0x0000ff00c1c17812 */ /* 0x000fe200078ef802 */
[----:B0-----:R-:W-:Y:S01]  /*11ff0*/  ULEA UR4, UR5, UR4, 0x18 ;  /* 0x0000000405047291 */ /* 0x001fe2000f8ec03f */
[----:B------:R-:W-:Y:S01]  /*12000*/  SHF.L.U64.HI R2, R112, 0x10, R113 ;  /* 0x0000001070027819 */ /* 0x000fe20000010271 */
[----:B------:R-:W-:Y:S01]  /*12010*/  ULOP3.LUT UR5, UR8, 0xfffffff8, URZ, 0xc0, !UPT ;  /* 0xfffffff808057892 */ /* 0x000fe2000f8ec03f */
[----:B------:R-:W-:Y:S02]  /*12020*/  LOP3.LUT R147, R147, R0, RZ, 0xfc, !PT ;  /* 0x0000000093937212 */ /* 0x000fe400078efcff */
[----:B------:R-:W-:Y:S02]  /*12030*/  LOP3.LUT R0, R152, 0xff, RZ, 0xc0, !PT ;  /* 0x000000ff98007812 */ /* 0x000fe400078ec0ff */
[----:B------:R-:W-:Y:S01]  /*12040*/  LOP3.LUT R144, R209, 0xff000000, R144, 0xf8, !PT ;  /* 0xff000000d1907812 */ /* 0x000fe200078ef890 */
[----:B------:R-:W-:Y:S01]  /*12050*/  IMAD.U32 R209, R112, 0x10000, RZ ;  /* 0x0001000070d17824 */ /* 0x000fe200078e00ff */
[----:B------:R-:W-:-:S02]  /*12060*/  F2FP.F16.E4M3.UNPACK_B R0, R0 ;  /* 0x00000000ff00723e */ /* 0x000fc400020006ff */
[----:B------:R-:W-:Y:S02]  /*12070*/  LOP3.LUT R211, R211, 0xff0000, R2, 0xf8, !PT ;  /* 0x00ff0000d3d37812 */ /* 0x000fe400078ef802 */
[----:B------:R-:W-:Y:S01]  /*12080*/  SHF.R.U32.HI R182, RZ, 0x18, R113 ;  /* 0x00000018ffb67819 */ /* 0x000fe20000011671 */
[----:B------:R-:W-:Y:S01]  /*12090*/  HADD2.F32 R0, -RZ, R0.H0_H0 ;  /* 0x20000000ff007230 */ /* 0x000fe20000004100 */
[----:B------:R-:W-:Y:S02]  /*120a0*/  LOP3.LUT R2, R153, 0xff, RZ, 0xc0, !PT ;  /* 0x000000ff99027812 */ /* 0x000fe400078ec0ff */
[----:B------:R-:W-:Y:S01]  /*120b0*/  LOP3.LUT R212, R212, 0xff0000, R209, 0xf8, !PT ;  /* 0x00ff0000d4d47812 */ /* 0x000fe200078ef8d1 */
[----:B------:R-:W-:Y:S01]  /*120c0*/  IMAD.U32 R209, R182, 0x10000, RZ ;  /* 0x00010000b6d17824 */ /* 0x000fe200078e00ff */
[----:B------:R-:W-:Y:S01]  /*120d0*/  F2FP.F16.E4M3.UNPACK_B R2, R2 ;  /* 0x00000002ff02723e */ /* 0x000fe200020006ff */
[----:B------:R-:W-:Y:S01]  /*120e0*/  FFMA R206, R0, R109, RZ ;  /* 0x0000006d00ce7223 */ /* 0x000fe200000000ff */
[----:B------:R-:W-:-:S02]  /*120f0*/  LOP3.LUT R202, R155, 0xff, RZ, 0xc0, !PT ;  /* 0x000000ff9bca7812 */ /* 0x000fc400078ec0ff */
[----:B------:R-:W-:Y:S01]  /*12100*/  F2FP.F16.E4M3.UNPACK_B R196, R196 ;  /* 0x000000c4ffc4723e */ /* 0x000fe200020006ff */
[----:B------:R-:W-:Y:S01]  /*12110*/  HADD2.F32 R0, -RZ, R2.H0_H0 ;  /* 0x20000002ff007230 */ /* 0x000fe20000004100 */
[----:B------:R-:W-:Y:S02]  /*12120*/  F2FP.F16.E4M3.UNPACK_B R202, R202 ;  /* 0x000000caffca723e */ /* 0x000fe400020006ff */
[----:B------:R-:W-:Y:S01]  /*12130*/  LOP3.LUT R184, R184, R209, RZ, 0xfc, !PT ;  /* 0x000000d1b8b87212 */ /* 0x000fe200078efcff */
[----:B------:R-:W-:Y:S01]  /*12140*/  HADD2.F32 R209, -RZ, R196.H0_H0 ;  /* 0x200000c4ffd17230 */ /* 0x000fe20000004100 */
[----:B------:R-:W-:Y:S01]  /*12150*/  F2FP.F16.E4M3.UNPACK_B R194, R194 ;  /* 0x000000c2ffc2723e */ /* 0x000fe200020006ff */
[----:B------:R-:W-:Y:S01]  /*12160*/  FFMA R0, R0, R109, RZ ;  /* 0x0000006d00007223 */ /* 0x000fe200000000ff */
[----:B------:R-:W-:Y:S01]  /*12170*/  F2FP.F16.E4M3.UNPACK_B R196, R183 ;  /* 0x000000b7ffc4723e */ /* 0x000fe200020006ff */
[----:B------:R-:W-:Y:S01]  /*12180*/  HADD2.F32 R183, -RZ, R202.H0_H0 ;  /* 0x200000caffb77230 */ /* 0x000fe20000004100 */
[----:B------:R-:W-:Y:S01]  /*12190*/  SHF.L.U64.HI R215, R114, 0x10, R115 ;  /* 0x0000001072d77819 */ /* 0x000fe20000010273 */
[----:B------:R-:W-:-:S02]  /*121a0*/  HADD2.F32 R2, -RZ, R194.H0_H0 ;  /* 0x200000c2ff027230 */ /* 0x000fc40000004100 */
[-C--:B------:R-:W-:Y:S01]  /*121b0*/  FFMA R206, R209, R109.reuse, R206 ;  /* 0x0000006dd1ce7223 */ /* 0x080fe200000000ce */
[----:B------:R-:W-:Y:S01]  /*121c0*/  SHF.R.U64 R209, R152, 0x10, R153 ;  /* 0x0000001098d17819 */ /* 0x000fe20000001299 */
[-C--:B------:R-:W-:Y:S01]  /*121d0*/  FFMA R204, R183, R109.reuse, R0 ;  /* 0x0000006db7cc7223 */ /* 0x080fe20000000000 */
[----:B------:R-:W-:Y:S01]  /*121e0*/  LOP3.LUT R214, R214, 0xff00, R215, 0xf8, !PT ;  /* 0x0000ff00d6d67812 */ /* 0x000fe200078ef8d7 */
[----:B------:R-:W-:Y:S02]  /*121f0*/  HADD2.F32 R215, -RZ, R196.H0_H0 ;  /* 0x200000c4ffd77230 */ /* 0x000fe40000004100 */
[-C--:B------:R-:W-:Y:S01]  /*12200*/  FFMA R2, R2, R109.reuse, RZ ;  /* 0x0000006d02027223 */ /* 0x080fe200000000ff */
[----:B------:R-:W-:Y:S01]  /*12210*/  IMAD.U32 R183, R140, 0x10000, RZ ;  /* 0x000100008cb77824 */ /* 0x000fe200078e00ff */
[--C-:B------:R-:W-:Y:S01]  /*12220*/  SHF.L.U64.HI R0, R136, 0x10, R137.reuse ;  /* 0x0000001088007819 */ /* 0x100fe20000010289 */
[----:B------:R-:W-:Y:S02]  /*12230*/  IMAD.U32 R194, R134, 0x10000, RZ ;  /* 0x0001000086c27824 */ /* 0x000fe400078e00ff */
[----:B------:R-:W-:Y:S01]  /*12240*/  FFMA R202, R215, R109, R2 ;  /* 0x0000006dd7ca7223 */ /* 0x000fe20000000002 */
[----:B------:R-:W-:-:S02]  /*12250*/  SHF.L.U64.HI R2, R136, 0x18, R137 ;  /* 0x0000001888027819 */ /* 0x000fc40000010289 */
[----:B------:R-:W-:Y:S02]  /*12260*/  LOP3.LUT R164, R164, 0xff000000, R183, 0xf8, !PT ;  /* 0xff000000a4a47812 */ /* 0x000fe400078ef8b7 */
[----:B------:R-:W-:Y:S02]  /*12270*/  SHF.R.U64 R183, R156, 0x8, R157 ;  /* 0x000000089cb77819 */ /* 0x000fe4000000129d */
[----:B------:R-:W-:Y:S02]  /*12280*/  LOP3.LUT R189, R189, 0xff00, R2, 0xf8, !PT ;  /* 0x0000ff00bdbd7812 */ /* 0x000fe400078ef802 */
[----:B------:R-:W-:Y:S01]  /*12290*/  PRMT R217, R209, 0x6540, R162 ;  /* 0x00006540d1d97816 */ /* 0x000fe200000000a2 */
[----:B------:R-:W-:Y:S01]  /*122a0*/  IMAD.SHL.U32 R2, R183, 0x1000000, RZ ;  /* 0x01000000b7027824 */ /* 0x000fe200078e00ff */
[----:B------:R-:W-:Y:S01]  /*122b0*/  LOP3.LUT R197, R197, 0xff0000, R194, 0xf8, !PT ;  /* 0x00ff0000c5c57812 */ /* 0x000fe200078ef8c2 */
[----:B------:R-:W-:Y:S01]  /*122c0*/  IMAD.SHL.U32 R162, R140, 0x100, RZ ;  /* 0x000001008ca27824 */ /* 0x000fe200078e00ff */
[----:B------:R-:W-:-:S02]  /*122d0*/  LOP3.LUT R199, R199, 0xff00, R0, 0xf8, !PT ;  /* 0x0000ff00c7c77812 */ /* 0x000fc400078ef800 */
[----:B------:R-:W-:Y:S02]  /*122e0*/  LOP3.LUT R165, R165, R2, RZ, 0xfc, !PT ;  /* 0x00000002a5a57212 */ /* 0x000fe400078efcff */
[--C-:B------:R-:W-:Y:S02]  /*122f0*/  SHF.L.U64.HI R194, R134, 0x10, R135.reuse ;  /* 0x0000001086c27819 */ /* 0x100fe40000010287 */
[----:B------:R-:W-:Y:S02]  /*12300*/  LOP3.LUT R2, R148, 0xffff, RZ, 0xc0, !PT ;  /* 0x0000ffff94027812 */ /* 0x000fe400078ec0ff */
[----:B------:R-:W-:Y:S02]  /*12310*/  LOP3.LUT R0, R185, 0xff, RZ, 0xc0, !PT ;  /* 0x000000ffb9007812 */ /* 0x000fe400078ec0ff */
[----:B------:R-:W-:Y:S02]  /*12320*/  LOP3.LUT R215, R217, 0xff0000, R142, 0xf8, !PT ;  /* 0x00ff0000d9d77812 */ /* 0x000fe400078ef88e */
[----:B------:R-:W-:-:S02]  /*12330*/  SHF.R.U32.HI R185, RZ, 0x18, R135 ;  /* 0x00000018ffb97819 */ /* 0x000fc40000011687 */
[----:B------:R-:W-:Y:S02]  /*12340*/  LOP3.LUT R195, R195, 0xff0000, R194, 0xf8, !PT ;  /* 0x00ff0000c3c37812 */ /* 0x000fe400078ef8c2 */
[----:B------:R-:W-:Y:S02]  /*12350*/  SHF.R.U32.HI R2, RZ, 0x8, R2 ;  /* 0x00000008ff027819 */ /* 0x000fe40000011602 */
[----:B------:R-:W-:Y:S02]  /*12360*/  SHF.R.U64 R194, R150, 0x18, R151 ;  /* 0x0000001896c27819 */ /* 0x000fe40000001297 */
[----:B------:R-:W-:Y:S01]  /*12370*/  LOP3.LUT R162, R215, 0xff000000, R162, 0xf8, !PT ;  /* 0xff000000d7a27812 */ /* 0x000fe200078ef8a2 */
[----:B------:R-:W-:Y:S01]  /*12380*/  IMAD.U32 R215, R185, 0x10000, RZ ;  /* 0x00010000b9d77824 */ /* 0x000fe200078e00ff */
[----:B------:R-:W-:Y:S02]  /*12390*/  F2FP.F16.E4M3.UNPACK_B R150, R2 ;  /* 0x00000002ff96723e */ /* 0x000fe400020006ff */
[----:B------:R-:W-:-:S02]  /*123a0*/  SHF.R.U32.HI R196, RZ, 0x7, R108 ;  /* 0x00000007ffc47819 */ /* 0x000fc4000001166c */
[C---:B------:R-:W-:Y:S02]  /*123b0*/  PRMT R148, R194.reuse, 0x6540, R179 ;  /* 0x00006540c2947816 */ /* 0x040fe400000000b3 */
[----:B------:R-:W-:Y:S01]  /*123c0*/  LOP3.LUT R2, R194, 0xff, RZ, 0xc0, !PT ;  /* 0x000000ffc2027812 */ /* 0x000fe200078ec0ff */
[----:B------:R-:W-:Y:S01]  /*123d0*/  IMAD.SHL.U32 R217, R196, 0x20, RZ ;  /* 0x00000020c4d97824 */ /* 0x000fe200078e00ff */
[----:B------:R-:W-:Y:S02]  /*123e0*/  LOP3.LUT R194, R187, 0xff, RZ, 0xc0, !PT ;  /* 0x000000ffbbc27812 */ /* 0x000fe400078ec0ff */
[----:B------:R-:W-:Y:S02]  /*123f0*/  F2FP.F16.E4M3.UNPACK_B R0, R0 ;  /* 0x00000000ff00723e */ /* 0x000fe400020006ff */
[----:B------:R-:W-:Y:S02]  /*12400*/  LOP3.LUT R3, R3, 0xff, RZ, 0xc0, !PT ;  /* 0x000000ff03037812 */ /* 0x000fe400078ec0ff */
[----:B------:R-:W-:Y:S01]  /*12410*/  LOP3.LUT R186, R186, R215, RZ, 0xfc, !PT ;  /* 0x000000d7baba7212 */ /* 0x000fe200078efcff */
[----:B------:R-:W-:Y:S01]  /*12420*/  HADD2.F32 R215, -RZ, R150.H0_H0 ;  /* 0x20000096ffd77230 */ /* 0x000fe20000004100 */
[----:B------:R-:W-:Y:S01]  /*12430*/  SHF.R.U32.HI R179, RZ, 0x5, R108 ;  /* 0x00000005ffb37819 */ /* 0x000fe2000001166c */
[----:B------:R-:W-:Y:S01]  /*12440*/  HADD2.F32 R0, -RZ, R0.H0_H0 ;  /* 0x20000000ff007230 */ /* 0x000fe20000004100 */
[----:B------:R-:W-:-:S02]  /*12450*/  F2FP.F16.E4M3.UNPACK_B R150, R2 ;  /* 0x00000002ff96723e */ /* 0x000fc400020006ff */
[----:B------:R-:W-:Y:S01]  /*12460*/  F2FP.F16.E4M3.UNPACK_B R196, R194 ;  /* 0x000000c2ffc4723e */ /* 0x000fe200020006ff */
[----:B------:R-:W-:Y:S01]  /*12470*/  IMAD R187, R179, -0x8, R108 ;  /* 0xfffffff8b3bb7824 */ /* 0x000fe200078e026c */
[----:B------:R-:W-:Y:S01]  /*12480*/  LOP3.LUT R194, R177, 0xff, RZ, 0xc0, !PT ;  /* 0x000000ffb1c27812 */ /* 0x000fe200078ec0ff */
[----:B------:R-:W-:Y:S01]  /*12490*/  FFMA R0, R0, R109, RZ ;  /* 0x0000006d00007223 */ /* 0x000fe200000000ff */
[----:B------:R-:W-:Y:S01]  /*124a0*/  F2FP.F16.E4M3.UNPACK_B R2, R3 ;  /* 0x00000003ff02723e */ /* 0x000fe200020006ff */
[----:B------:R-:W-:Y:S01]  /*124b0*/  HADD2.F32 R3, -RZ, R150.H0_H0 ;  /* 0x20000096ff037230 */ /* 0x000fe20000004100 */
[----:B------:R-:W-:Y:S01]  /*124c0*/  F2FP.F16.E4M3.UNPACK_B R194, R194 ;  /* 0x000000c2ffc2723e */ /* 0x000fe200020006ff */
[----:B------:R-:W-:Y:S01]  /*124d0*/  FFMA R150, R215, R109, R0 ;  /* 0x0000006dd7967223 */ /* 0x000fe20000000000 */
[----:B------:R-:W-:Y:S01]  /*124e0*/  LOP3.LUT R177, R217, 0xffffffe0, R108, 0xe2, !PT ;  /* 0xffffffe0d9b17812 */ /* 0x000fe200078ee26c */
[----:B------:R-:W-:Y:S01]  /*124f0*/  HADD2.F32 R2, -RZ, R2.H0_H0 ;  /* 0x20000002ff027230 */ /* 0x000fe20000004100 */
[----:B------:R-:W-:Y:S01]  /*12500*/  LOP3.LUT R222, R187, 0x1f, RZ, 0xc0, !PT ;  /* 0x0000001fbbde7812 */ /* 0x000fe200078ec0ff */
[----:B------:R-:W-:Y:S01]  /*12510*/  HADD2.F32 R217, -RZ, R194.H0_H0 ;  /* 0x200000c2ffd97230 */ /* 0x000fe20000004100 */
[----:B------:R-:W-:Y:S01]  /*12520*/  LOP3.LUT R0, R120, 0xff, RZ, 0xc0, !PT ;  /* 0x000000ff78007812 */ /* 0x000fe200078ec0ff */
[----:B------:R-:W-:-:S02]  /*12530*/  HADD2.F32 R219, -RZ, R196.H0_H0 ;  /* 0x200000c4ffdb7230 */ /* 0x000fc40000004100 */
[-C--:B------:R-:W-:Y:S01]  /*12540*/  FFMA R2, R2, R109.reuse, RZ ;  /* 0x0000006d02027223 */ /* 0x080fe200000000ff */
[----:B------:R-:W-:Y:S01]  /*12550*/  IMAD R221, R177, 0x21, R222 ;  /* 0x00000021b1dd7824 */ /* 0x000fe200078e02de */
[--C-:B------:R-:W-:Y:S01]  /*12560*/  SHF.R.U32.HI R215, RZ, 0x10, R151.reuse ;  /* 0x00000010ffd77819 */ /* 0x100fe20000011697 */
[-C--:B------:R-:W-:Y:S01]  /*12570*/  FFMA R194, R3, R109.reuse, RZ ;  /* 0x0000006d03c27223 */ /* 0x080fe200000000ff */
[-C--:B------:R-:W-:Y:S01]  /*12580*/  FFMA R196, R217, R109.reuse, R2 ;  /* 0x0000006dd9c47223 */ /* 0x080fe20000000002 */
[----:B------:R-:W-:Y:S02]  /*12590*/  F2FP.F16.E4M3.UNPACK_B R2, R0 ;  /* 0x00000000ff02723e */ /* 0x000fe400020006ff */
[----:B------:R-:W-:Y:S01]  /*125a0*/  LEA R221, R221, UR4, 0x3 ;  /* 0x00000004dddd7c11 */ /* 0x000fe2000f8e18ff */
[----:B------:R-:W-:Y:S01]  /*125b0*/  FFMA R194, R219, R109, R194 ;  /* 0x0000006ddbc27223 */ /* 0x000fe200000000c2 */
[----:B------:R-:W-:Y:S02]  /*125c0*/  SHF.R.U32.HI R217, RZ, 0x8, R151 ;  /* 0x00000008ffd97819 */ /* 0x000fe40000011697 */
[----:B------:R-:W-:Y:S01]  /*125d0*/  PRMT R198, R151, 0x6540, R198 ;  /* 0x0000654097c67816 */ /* 0x000fe200000000c6 */
[----:B------:R0:W-:Y:S01]  /*125e0*/  STS.64 [R221], R28 ;  /* 0x0000001cdd007388 */ /* 0x0001e20000000a00 */
[----:B------:R-:W-:Y:S01]  /*125f0*/  SHF.R.U32.HI R151, RZ, 0x10, R149 ;  /* 0x00000010ff977819 */ /* 0x000fe20000011695 */
[----:B------:R-:W-:Y:S01]  /*12600*/  HADD2.F32 R149, -RZ, R2.H0_H0 ;  /* 0x20000002ff957230 */ /* 0x000fe20000004100 */
[----:B------:R-:W-:-:S02]  /*12610*/  LOP3.LUT R3, R121, 0xff, RZ, 0xc0, !PT ;  /* 0x000000ff79037812 */ /* 0x000fc400078ec0ff */
[----:B------:R-:W-:Y:S02]  /*12620*/  LOP3.LUT R2, R215, 0xff, RZ, 0xc0, !PT ;  /* 0x000000ffd7027812 */ /* 0x000fe400078ec0ff */
[----:B------:R-:W-:Y:S01]  /*12630*/  LOP3.LUT R0, R217, 0xff, RZ, 0xc0, !PT ;  /* 0x000000ffd9007812 */ /* 0x000fe200078ec0ff */
[----:B------:R-:W-:Y:S01]  /*12640*/  FFMA R216, R149, R109, R216 ;  /* 0x0000006d95d87223 */ /* 0x000fe200000000d8 */
[----:B------:R-:W-:Y:S02]  /*12650*/  F2FP.F16.E4M3.UNPACK_B R2, R2 ;  /* 0x00000002ff02723e */ /* 0x000fe400020006ff */
[----:B------:R-:W-:Y:S02]  /*12660*/  F2FP.F16.E4M3.UNPACK_B R0, R0 ;  /* 0x00000000ff00723e */ /* 0x000fe400020006ff */
[----:B0-----:R-:W-:Y:S01]  /*12670*/  F2FP.F16.E4M3.UNPACK_B R28, R3 ;  /* 0x00000003ff1c723e */ /* 0x001fe200020006ff */
[----:B------:R-:W-:Y:S01]  /*12680*/  HADD2.F32 R2, -RZ, R2.H0_H0 ;  /* 0x20000002ff027230 */ /* 0x000fe20000004100 */
[----:B------:R-:W-:Y:S01]  /*12690*/  LOP3.LUT R3, R151, 0xff, RZ, 0xc0, !PT ;  /* 0x000000ff97037812 */ /* 0x000fe200078ec0ff */
[----:B------:R-:W-:Y:S01]  /*126a0*/  HADD2.F32 R0, -RZ, R0.H0_H0 ;  /* 0x20000000ff007230 */ /* 0x000fe20000004100 */
[----:B------:R-:W-:Y:S01]  /*126b0*/  PRMT R29, R217, 0x6540, R200 ;  /* 0x00006540d91d7816 */ /* 0x000fe200000000c8 */
[----:B------:R-:W-:Y:S01]  /*126c0*/  HADD2.F32 R151, -RZ, R28.H0_H0 ;  /* 0x2000001cff977230 */ /* 0x000fe20000004100 */
[----:B------:R-:W-:Y:S01]  /*126d0*/  F2FP.F16.E4M3.UNPACK_B R3, R3 ;  /* 0x00000003ff03723e */ /* 0x000fe200020006ff */
[-C--:B------:R-:W-:Y:S01]  /*126e0*/  FFMA R2, R2, R109.reuse, RZ ;  /* 0x0000006d02027223 */ /* 0x080fe200000000ff */
[----:B------:R-:W-:Y:S01]  /*126f0*/  LOP3.LUT R200, R215, 0xff, RZ, 0xc0, !PT ;  /* 0x000000ffd7c87812 */ /* 0x000fe200078ec0ff */
[----:B------:R-:W-:Y:S01]  /*12700*/  FFMA R0, R0, R109, RZ ;  /* 0x0000006d00007223 */ /* 0x000fe200000000ff */
[----:B------:R-:W-:Y:S01]  /*12710*/  F2FP.F16.E4M3.UNPACK_B R159, R159 ;  /* 0x0000009fff9f723e */ /* 0x000fe200020006ff */
[----:B------:R-:W-:Y:S01]  /*12720*/  HADD2.F32 R3, -RZ, R3.H0_H0 ;  /* 0x20000003ff037230 */ /* 0x000fe20000004100 */
[----:B------:R-:W-:Y:S01]  /*12730*/  LOP3.LUT R200, R200, 0xff00, R213, 0xf8, !PT ;  /* 0x0000ff00c8c87812 */ /* 0x000fe200078ef8d5 */
[----:B------:R-:W-:Y:S01]  /*12740*/  FFMA R220, R151, R109, R220 ;  /* 0x0000006d97dc7223 */ /* 0x000fe200000000dc */
[----:B------:R-:W-:Y:S01]  /*12750*/  LOP3.LUT R213, R213, 0xff, RZ, 0xc0, !PT ;  /* 0x000000ffd5d57812 */ /* 0x000fe200078ec0ff */
[----:B------:R-:W-:-:S02]  /*12760*/  HADD2.F32 R159, -RZ, R159.H0_H0 ;  /* 0x2000009fff9f7230 */ /* 0x000fc40000004100 */
[----:B------:R-:W-:Y:S01]  /*12770*/  FFMA R222, R3, R109, R2 ;  /* 0x0000006d03de7223 */ /* 0x000fe20000000002 */
[----:B------:R-:W-:Y:S01]  /*12780*/  LOP3.LUT R2, R154, 0xffff, RZ, 0xc0, !PT ;  /* 0x0000ffff9a027812 */ /* 0x000fe200078ec0ff */
[----:B------:R-:W-:Y:S01]  /*12790*/  IMAD.SHL.U32 R3, R110, 0x1000000, RZ ;  /* 0x010000006e037824 */ /* 0x000fe200078e00ff */
[----:B------:R-:W-:Y:S01]  /*127a0*/  F2FP.F16.E4M3.UNPACK_B R213, R213 ;  /* 0x000000d5ffd5723e */ /* 0x000fe200020006ff */
[----:B------:R-:W-:Y:S01]  /*127b0*/  FFMA R218, R159, R109, R218 ;  /* 0x0000006d9fda7223 */ /* 0x000fe200000000da */
[----:B------:R-:W-:Y:S02]  /*127c0*/  SHF.R.U32.HI R2, RZ, 0x8, R2 ;  /* 0x00000008ff027819 */ /* 0x000fe40000011602 */
[----:B------:R-:W-:Y:S01]  /*127d0*/  SHF.R.U64 R154, R152, 0x18, R153 ;  /* 0x00000018989a7819 */ /* 0x000fe20000001299 */
[----:B------:R-:W-:Y:S01]  /*127e0*/  HADD2.F32 R213, -RZ, R213.H0_H0 ;  /* 0x200000d5ffd57230 */ /* 0x000fe20000004100 */
[----:B------:R-:W-:Y:S02]  /*127f0*/  F2FP.F16.E4M3.UNPACK_B R152, R2 ;  /* 0x00000002ff98723e */ /* 0x000fe400020006ff */
[----:B------:R-:W-:-:S02]  /*12800*/  LOP3.LUT R2, R154, 0xff, RZ, 0xc0, !PT ;  /* 0x000000ff9a027812 */ /* 0x000fc400078ec0ff */
[----:B------:R-:W-:Y:S01]  /*12810*/  LOP3.LUT R207, R207, 0xff, RZ, 0xc0, !PT ;  /* 0x000000ffcfcf7812 */ /* 0x000fe200078ec0ff */
[----:B------:R-:W-:Y:S01]  /*12820*/  FFMA R224, R213, R109, R0 ;  /* 0x0000006dd5e07223 */ /* 0x000fe20000000000 */
[----:B------:R-:W-:Y:S02]  /*12830*/  LOP3.LUT R209, R209, 0xff, RZ, 0xc0, !PT ;  /* 0x000000ffd1d17812 */ /* 0x000fe400078ec0ff */
[----:B------:R-:W-:Y:S02]  /*12840*/  LOP3.LUT R159, R212, R3, RZ, 0xfc, !PT ;  /* 0x00000003d49f7212 */ /* 0x000fe400078efcff */
[----:B------:R-:W-:Y:S02]  /*12850*/  F2FP.F16.E4M3.UNPACK_B R3, R2 ;  /* 0x00000002ff03723e */ /* 0x000fe400020006ff */
[----:B------:R-:W-:Y:S02]  /*12860*/  F2FP.F16.E4M3.UNPACK_B R0, R207 ;  /* 0x000000cfff00723e */ /* 0x000fe400020006ff */
[----:B------:R-:W-:Y:S01]  /*12870*/  LOP3.LUT R203, R203, 0xff, RZ, 0xc0, !PT ;  /* 0x000000ffcbcb7812 */ /* 0x000fe200078ec0ff */
[----:B------:R-:W-:Y:S01]  /*12880*/  HADD2.F32 R3, -RZ, R3.H0_H0 ;  /* 0x20000003ff037230 */ /* 0x000fe20000004100 */
[----:B------:R-:W-:Y:S01]  /*12890*/  F2FP.F16.E4M3.UNPACK_B R2, R209 ;  /* 0x000000d1ff02723e */ /* 0x000fe200020006ff */
[----:B------:R-:W-:Y:S01]  /*128a0*/  HADD2.F32 R0, -RZ, R0.H0_H0 ;  /* 0x20000000ff007230 */ /* 0x000fe20000004100 */
[----:B------:R-:W-:-:S02]  /*128b0*/  LOP3.LUT R201, R201, 0xff, RZ, 0xc0, !PT ;  /* 0x000000ffc9c97812 */ /* 0x000fc400078ec0ff */
[----:B------:R-:W-:Y:S01]  /*128c0*/  F2FP.F16.E4M3.UNPACK_B R203, R203 ;  /* 0x000000cbffcb723e */ /* 0x000fe200020006ff */
[----:B------:R-:W-:Y:S01]  /*128d0*/  HADD2.F32 R2, -RZ, R2.H0_H0 ;  /* 0x20000002ff027230 */ /* 0x000fe20000004100 */
[----:B------:R-:W-:Y:S01]  /*128e0*/  LOP3.LUT R212, R208, 0xff0000, R113, 0xf8, !PT ;  /* 0x00ff0000d0d47812 */ /* 0x000fe200078ef871 */
[----:B------:R-:W-:Y:S01]  /*128f0*/  IMAD.SHL.U32 R208, R111, 0x1000000, RZ ;  /* 0x010000006fd07824 */ /* 0x000fe200078e00ff */
[----:B------:R-:W-:Y:S01]  /*12900*/  PRMT R205, R154, 0x6540, R205 ;  /* 0x000065409acd7816 */ /* 0x000fe200000000cd */
[----:B------:R-:W-:Y:S01]  /*12910*/  HADD2.F32 R203, -RZ, R203.H0_H0 ;  /* 0x200000cbffcb7230 */ /* 0x000fe20000004100 */
[----:B------:R-:W-:Y:S01]  /*12920*/  SHF.L.U64.HI R149, R112, 0x8, R113 ;  /* 0x0000000870957819 */ /* 0x000fe20000010271 */
[-C--:B------:R-:W-:Y:S01]  /*12930*/  FFMA R0, R0, R109.reuse, RZ ;  /* 0x0000006d00007223 */ /* 0x080fe200000000ff */
[----:B------:R-:W-:Y:S01]  /*12940*/  LOP3.LUT R210, R210, 0xff00, R115, 0xf8, !PT ;  /* 0x0000ff00d2d27812 */ /* 0x000fe200078ef873 */
[----:B------:R-:W-:Y:S01]  /*12950*/  FFMA R2, R2, R109, RZ ;  /* 0x0000006d02027223 */ /* 0x000fe200000000ff */
[----:B------:R-:W-:Y:S01]  /*12960*/  F2FP.F16.E4M3.UNPACK_B R154, R201 ;  /* 0x000000c9ff9a723e */ /* 0x000fe200020006ff */
[----:B------:R-:W-:Y:S01]  /*12970*/  HADD2.F32 R201, -RZ, R152.H0_H0 ;  /* 0x20000098ffc97230 */ /* 0x000fe20000004100 */
[----:B------:R-:W-:Y:S01]  /*12980*/  LOP3.LUT R210, R210, 0xff0000, R149, 0xf8, !PT ;  /* 0x00ff0000d2d27812 */ /* 0x000fe200078ef895 */
[----:B------:R-:W-:Y:S01]  /*12990*/  FFMA R152, R3, R109, RZ ;  /* 0x0000006d03987223 */ /* 0x000fe200000000ff */
[----:B------:R-:W-:Y:S01]  /*129a0*/  LOP3.LUT R149, R211, R208, RZ, 0xfc, !PT ;  /* 0x000000d0d3957212 */ /* 0x000fe200078efcff */
[----:B------:R-:W-:-:S02]  /*129b0*/  HADD2.F32 R207, -RZ, R154.H0_H0 ;  /* 0x2000009affcf7230 */ /* 0x000fc40000004100 */
[-C--:B------:R-:W-:Y:S01]  /*129c0*/  FFMA R154, R201, R109.reuse, R0 ;  /* 0x0000006dc99a7223 */ /* 0x080fe20000000000 */
[-C--:B------:R-:W-:Y:S01]  /*129d0*/  FFMA R208, R203, R109.reuse, R2 ;  /* 0x0000006dcbd07223 */ /* 0x080fe20000000002 */
[--C-:B------:R-:W-:Y:S02]  /*129e0*/  SHF.R.U32.HI R2, RZ, 0x10, R153.reuse ;  /* 0x00000010ff027819 */ /* 0x100fe40000011699 */
[----:B------:R-:W-:Y:S01]  /*129f0*/  SHF.R.U32.HI R0, RZ, 0x8, R153 ;  /* 0x00000008ff007819 */ /* 0x000fe20000011699 */
[----:B------:R-:W-:Y:S01]  /*12a00*/  FFMA R152, R207, R109, R152 ;  /* 0x0000006dcf987223 */ /* 0x000fe20000000098 */
[----:B------:R-:W-:Y:S02]  /*12a10*/  LOP3.LUT R3, R142, 0xff, RZ, 0xc0, !PT ;  /* 0x000000ff8e037812 */ /* 0x000fe400078ec0ff */
[----:B------:R-:W-:Y:S02]  /*12a20*/  PRMT R201, R153, 0x6540, R192 ;  /* 0x0000654099c97816 */ /* 0x000fe400000000c0 */
[----:B------:R-:W-:-:S02]  /*12a30*/  LOP3.LUT R153, R2, 0xff, RZ, 0xc0, !PT ;  /* 0x000000ff02997812 */ /* 0x000fc400078ec0ff */
[C---:B------:R-:W-:Y:S02]  /*12a40*/  PRMT R191, R0.reuse, 0x6540, R191 ;  /* 0x0000654000bf7816 */ /* 0x040fe400000000bf */
[----:B------:R-:W-:Y:S02]  /*12a50*/  LOP3.LUT R0, R0, 0xff, RZ, 0xc0, !PT ;  /* 0x000000ff00007812 */ /* 0x000fe400078ec0ff */
[----:B------:R-:W-:Y:S02]  /*12a60*/  F2FP.F16.E4M3.UNPACK_B R3, R3 ;  /* 0x00000003ff03723e */ /* 0x000fe400020006ff */
[----:B------:R-:W-:Y:S02]  /*12a70*/  LOP3.LUT R192, R153, 0xff00, R190, 0xf8, !PT ;  /* 0x0000ff0099c07812 */ /* 0x000fe400078ef8be */
[----:B------:R-:W-:Y:S01]  /*12a80*/  LOP3.LUT R2, R2, 0xff, RZ, 0xc0, !PT ;  /* 0x000000ff02027812 */ /* 0x000fe200078ec0ff */
[----:B------:R-:W-:Y:S01]  /*12a90*/  HADD2.F32 R3, -RZ, R3.H0_H0 ;  /* 0x20000003ff037230 */ /* 0x000fe20000004100 */
[----:B------:R-:W-:-:S02]  /*12aa0*/  LOP3.LUT R190, R190, 0xff, RZ, 0xc0, !PT ;  /* 0x000000ffbebe7812 */ /* 0x000fc400078ec0ff */
[----:B------:R-:W-:Y:S02]  /*12ab0*/  F2FP.F16.E4M3.UNPACK_B R0, R0 ;  /* 0x00000000ff00723e */ /* 0x000fe400020006ff */
[----:B------:R-:W-:Y:S01]  /*12ac0*/  F2FP.F16.E4M3.UNPACK_B R2, R2 ;  /* 0x00000002ff02723e */ /* 0x000fe200020006ff */
[-C--:B------:R-:W-:Y:S01]  /*12ad0*/  FFMA R206, R3, R109.reuse, R206 ;  /* 0x0000006d03ce7223 */ /* 0x080fe200000000ce */
[----:B------:R-:W-:Y:S01]  /*12ae0*/  F2FP.F16.E4M3.UNPACK_B R190, R190 ;  /* 0x000000beffbe723e */ /* 0x000fe200020006ff */
[----:B------:R-:W-:Y:S01]  /*12af0*/  HADD2.F32 R0, -RZ, R0.H0_H0 ;  /* 0x20000000ff007230 */ /* 0x000fe20000004100 */
[----:B------:R-:W-:Y:S01]  /*12b00*/  SHF.R.U32.HI R155, RZ, 0x10, R155 ;  /* 0x00000010ff9b7819 */ /* 0x000fe2000001169b */
[----:B------:R-:W-:Y:S01]  /*12b10*/  HADD2.F32 R2, -RZ, R2.H0_H0 ;  /* 0x20000002ff027230 */ /* 0x000fe20000004100 */
[----:B------:R-:W-:Y:S01]  /*12b20*/  SHF.L.U64.HI R151, R112, 0x18, R113 ;  /* 0x0000001870977819 */ /* 0x000fe20000010271 */
[----:B------:R-:W-:Y:S01]  /*12b30*/  HADD2.F32 R3, -RZ, R190.H0_H0 ;  /* 0x200000beff037230 */ /* 0x000fe20000004100 */
[----:B------:R-:W-:Y:S01]  /*12b40*/  SHF.R.U32.HI R28, RZ, 0x10, R111 ;  /* 0x00000010ff1c7819 */ /* 0x000fe2000001166f */
[-C--:B------:R-:W-:Y:S01]  /*12b50*/  FFMA R0, R0, R109.reuse, RZ ;  /* 0x0000006d00007223 */ /* 0x080fe200000000ff */
[----:B------:R-:W-:Y:S01]  /*12b60*/  LOP3.LUT R153, R155, 0xff, RZ, 0xc0, !PT ;  /* 0x000000ff9b997812 */ /* 0x000fe200078ec0ff */
[-C--:B------:R-:W-:Y:S01]  /*12b70*/  FFMA R190, R2, R109.reuse, RZ ;  /* 0x0000006d02be7223 */ /* 0x080fe200000000ff */
[----:B------:R-:W-:Y:S01]  /*12b80*/  LOP3.LUT R214, R214, 0xff0000, R151, 0xf8, !PT ;  /* 0x00ff0000d6d67812 */ /* 0x000fe200078ef897 */
[----:B------:R-:W-:Y:S01]  /*12b90*/  IMAD.SHL.U32 R151, R28, 0x1000000, RZ ;  /* 0x010000001c977824 */ /* 0x000fe200078e00ff */
[----:B------:R-:W-:Y:S01]  /*12ba0*/  LOP3.LUT R155, R143, 0xff, RZ, 0xc0, !PT ;  /* 0x000000ff8f9b7812 */ /* 0x000fe200078ec0ff */
[----:B------:R-:W-:Y:S01]  /*12bb0*/  FFMA R2, R3, R109, R0 ;  /* 0x0000006d03027223 */ /* 0x000fe20000000000 */
[----:B------:R-:W-:-:S02]  /*12bc0*/  F2FP.F16.E4M3.UNPACK_B R161, R161 ;  /* 0x000000a1ffa1723e */ /* 0x000fc400020006ff */
[----:B------:R-:W-:Y:S02]  /*12bd0*/  IADD3 R3, P0, R14, 0xff, RZ ;  /* 0x000000ff0e037810 */ /* 0x000fe40007f1e0ff */
[----:B------:R-:W-:Y:S01]  /*12be0*/  F2FP.F16.E4M3.UNPACK_B R153, R153 ;  /* 0x00000099ff99723e */ /* 0x000fe200020006ff */
[----:B------:R-:W-:Y:S01]  /*12bf0*/  HADD2.F32 R161, -RZ, R161.H0_H0 ;  /* 0x200000a1ffa17230 */ /* 0x000fe20000004100 */
[----:B------:R-:W-:Y:S02]  /*12c00*/  SHF.L.U64.HI R14, R134, 0x18, R135 ;  /* 0x00000018860e7819 */ /* 0x000fe40000010287 */
[----:B------:R-:W-:Y:S01]  /*12c10*/  F2FP.F16.E4M3.UNPACK_B R155, R155 ;  /* 0x0000009bff9b723e */ /* 0x000fe200020006ff */
[----:B------:R-:W-:Y:S01]  /*12c20*/  HADD2.F32 R153, -RZ, R153.H0_H0 ;  /* 0x20000099ff997230 */ /* 0x000fe20000004100 */
[----:B------:R-:W-:Y:S01]  /*12c30*/  LOP3.LUT R151, R212, R151, RZ, 0xfc, !PT ;  /* 0x00000097d4977212 */ /* 0x000fe200078efcff */
[----:B------:R-:W-:Y:S01]  /*12c40*/  IMAD.X R212, RZ, RZ, R15, P0 ;  /* 0x000000ffffd47224 */ /* 0x000fe200000e060f */
[----:B------:R-:W-:Y:S01]  /*12c50*/  LOP3.LUT R199, R199, 0xff0000, R14, 0xf8, !PT ;  /* 0x00ff0000c7c77812 */ /* 0x000fe200078ef80e */
[----:B------:R-:W-:-:S02]  /*12c60*/  IMAD.SHL.U32 R14, R156, 0x1000000, RZ ;  /* 0x010000009c0e7824 */ /* 0x000fc400078e00ff */
[-C--:B------:R-:W-:Y:S01]  /*12c70*/  FFMA R202, R161, R109.reuse, R202 ;  /* 0x0000006da1ca7223 */ /* 0x080fe200000000ca */
[----:B------:R-:W-:Y:S01]  /*12c80*/  HADD2.F32 R155, -RZ, R155.H0_H0 ;  /* 0x2000009bff9b7230 */ /* 0x000fe20000004100 */
[----:B------:R-:W-:Y:S01]  /*12c90*/  SHF.R.U32.HI R15, RZ, 0x8, R212 ;  /* 0x00000008ff0f7819 */ /* 0x000fe200000116d4 */
[-C--:B------:R-:W-:Y:S01]  /*12ca0*/  FFMA R0, R153, R109.reuse, R190 ;  /* 0x0000006d99007223 */ /* 0x080fe200000000be */
[----:B------:R-:W-:Y:S01]  /*12cb0*/  LOP3.LUT R161, R197, R14, RZ, 0xfc, !PT ;  /* 0x0000000ec5a17212 */ /* 0x000fe200078efcff */
[----:B------:R-:W-:Y:S01]  /*12cc0*/  IMAD.SHL.U32 R14, R157, 0x1000000, RZ ;  /* 0x010000009d0e7824 */ /* 0x000fe200078e00ff */
[----:B------:R-:W-:Y:S01]  /*12cd0*/  LOP3.LUT R153, R188, 0xff00, R137, 0xf8, !PT ;  /* 0x0000ff00bc997812 */ /* 0x000fe200078ef889 */
[----:B------:R-:W-:Y:S01]  /*12ce0*/  FFMA R204, R155, R109, R204 ;  /* 0x0000006d9bcc7223 */ /* 0x000fe200000000cc */
[----:B------:R-:W-:Y:S01]  /*12cf0*/  VIADD R188, R187, 0xffffffff ;  /* 0xffffffffbbbc7836 */ /* 0x000fe20000000000 */
[----:B------:R-:W-:Y:S01]  /*12d00*/  SHF.R.U64 R155, R3, 0x8, R212 ;  /* 0x00000008039b7819 */ /* 0x000fe200000012d4 */
[----:B------:R-:W-:Y:S01]  /*12d10*/  IMAD R15, R15, R6, RZ ;  /* 0x000000060f0f7224 */ /* 0x000fe200078e02ff */
[----:B------:R-:W-:-:S02]  /*12d20*/  LOP3.LUT R3, R195, R14, RZ, 0xfc, !PT ;  /* 0x0000000ec3037212 */ /* 0x000fc400078efcff */
[----:B------:R-:W-:Y:S01]  /*12d30*/  SHF.R.U64 R195, R120, 0x8, R121 ;  /* 0x0000000878c37819 */ /* 0x000fe20000001279 */
[----:B------:R-:W-:Y:S01]  /*12d40*/  IMAD R203, R7, R155, R15 ;  /* 0x0000009b07cb7224 */ /* 0x000fe200078e020f */
[----:B------:R-:W-:Y:S01]  /*12d50*/  LOP3.LUT R188, R188, 0x1f, RZ, 0xc0, !PT ;  /* 0x0000001fbcbc7812 */ /* 0x000fe200078ec0ff */
[----:B------:R-:W-:Y:S01]  /*12d60*/  IMAD.WIDE.U32 R14, R155, R6, RZ ;  /* 0x000000069b0e7225 */ /* 0x000fe200078e00ff */
[----:B------:R-:W-:Y:S02]  /*12d70*/  SHF.R.U64 R197, R120, 0x10, R121 ;  /* 0x0000001078c57819 */ /* 0x000fe40000001279 */
[----:B------:R-:W-:Y:S01]  /*12d80*/  LOP3.LUT R155, R148, 0xff0000, R195, 0xf8, !PT ;  /* 0x00ff0000949b7812 */ /* 0x000fe200078ef8c3 */
[----:B------:R-:W-:Y:S01]  /*12d90*/  IMAD R188, R177, 0x21, R188 ;  /* 0x00000021b1bc7824 */ /* 0x000fe200078e02bc */
[----:B------:R-:W-:Y:S01]  /*12da0*/  LOP3.LUT R148, R195, 0xff, RZ, 0xc0, !PT ;  /* 0x000000ffc3947812 */ /* 0x000fe200078ec0ff */
[----:B------:R-:W-:Y:S01]  /*12db0*/  IMAD.IADD R195, R15, 0x1, R203 ;  /* 0x000000010fc37824 */ /* 0x000fe200078e02cb */
[----:B------:R-:W-:-:S02]  /*12dc0*/  LEA R131, P0, R14, R131, 0x5 ;  /* 0x000000830e837211 */ /* 0x000fc400078028ff */
[----:B------:R-:W-:Y:S02]  /*12dd0*/  LOP3.LUT R15, R197, 0xff, RZ, 0xc0, !PT ;  /* 0x000000ffc50f7812 */ /* 0x000fe400078ec0ff */
[----:B------:R-:W-:Y:S02]  /*12de0*/  SHF.L.U64.HI R190, R134, 0x8, R135 ;  /* 0x0000000886be7819 */ /* 0x000fe40000010287 */
[----:B------:R-:W-:Y:S02]  /*12df0*/  LOP3.LUT R198, R198, 0xff0000, R197, 0xf8, !PT ;  /* 0x00ff0000c6c67812 */ /* 0x000fe400078ef8c5 */
[----:B------:R-:W-:Y:S02]  /*12e00*/  LEA R197, R188, UR4, 0x3 ;  /* 0x00000004bcc57c11 */ /* 0x000fe4000f8e18ff */
[----:B------:R-:W-:Y:S02]  /*12e10*/  LEA.HI.X R188, R14, R90, R195, 0x5, P0 ;  /* 0x0000005a0ebc7211 */ /* 0x000fe400000f2cc3 */
[----:B------:R-:W-:Y:S01]  /*12e20*/  F2FP.F16.E4M3.UNPACK_B R14, R15 ;  /* 0x0000000fff0e723e */ /* 0x000fe200020006ff */
[----:B------:R0:W-:Y:S01]  /*12e30*/  STS.64 [R197], R30 ;  /* 0x0000001ec5007388 */ /* 0x0001e20000000a00 */
[----:B------:R-:W-:-:S02]  /*12e40*/  LOP3.LUT R153, R153, 0xff0000, R190, 0xf8, !PT ;  /* 0x00ff000099997812 */ /* 0x000fc400078ef8be */
[----:B------:R-:W-:Y:S01]  /*12e50*/  F2FP.F16.E4M3.UNPACK_B R148, R148 ;  /* 0x00000094ff94723e */ /* 0x000fe200020006ff */
[----:B------:R-:W-:Y:S01]  /*12e60*/  HADD2.F32 R195, -RZ, R14.H0_H0 ;  /* 0x2000000effc37230 */ /* 0x000fe20000004100 */
[--C-:B------:R-:W-:Y:S02]  /*12e70*/  SHF.R.U64 R190, R120, 0x18, R121.reuse ;  /* 0x0000001878be7819 */ /* 0x100fe40000001279 */
[--C-:B------:R-:W-:Y:S01]  /*12e80*/  SHF.R.U32.HI R120, RZ, 0x8, R121.reuse ;  /* 0x00000008ff787819 */ /* 0x100fe20000011679 */
[----:B------:R-:W-:Y:S01]  /*12e90*/  HADD2.F32 R15, -RZ, R148.H0_H0 ;  /* 0x20000094ff0f7230 */ /* 0x000fe20000004100 */
[----:B------:R-:W-:Y:S01]  /*12ea0*/  LOP3.LUT R14, R29, 0xff0000, R190, 0xf8, !PT ;  /* 0x00ff00001d0e7812 */ /* 0x000fe200078ef8be */
[-C--:B------:R-:W-:Y:S01]  /*12eb0*/  FFMA R196, R195, R109.reuse, R196 ;  /* 0x0000006dc3c47223 */ /* 0x080fe200000000c4 */
[----:B------:R-:W-:Y:S02]  /*12ec0*/  LOP3.LUT R29, R190, 0xff, RZ, 0xc0, !PT ;  /* 0x000000ffbe1d7812 */ /* 0x000fe400078ec0ff */
[--C-:B------:R-:W-:Y:S01]  /*12ed0*/  LOP3.LUT R200, R200, 0xff0000, R121.reuse, 0xf8, !PT ;  /* 0x00ff0000c8c87812 */ /* 0x100fe200078ef879 */
[----:B------:R-:W-:Y:S01]  /*12ee0*/  FFMA R150, R15, R109, R150 ;  /* 0x0000006d0f967223 */ /* 0x000fe20000000096 */
[----:B------:R-:W-:-:S02]  /*12ef0*/  SHF.R.U32.HI R121, RZ, 0x10, R121 ;  /* 0x00000010ff797819 */ /* 0x000fc40000011679 */
[----:B------:R-:W-:Y:S02]  /*12f00*/  F2FP.F16.E4M3.UNPACK_B R29, R29 ;  /* 0x0000001dff1d723e */ /* 0x000fe400020006ff */
[----:B------:R-:W-:Y:S02]  /*12f10*/  LOP3.LUT R15, R121, 0xff, RZ, 0xc0, !PT ;  /* 0x000000ff790f7812 */ /* 0x000fe400078ec0ff */
[----:B------:R-:W-:Y:S01]  /*12f20*/  LOP3.LUT R120, R120, 0xff, RZ, 0xc0, !PT ;  /* 0x000000ff78787812 */ /* 0x000fe200078ec0ff */
[----:B------:R-:W-:Y:S01]  /*12f30*/  HADD2.F32 R29, -RZ, R29.H0_H0 ;  /* 0x2000001dff1d7230 */ /* 0x000fe20000004100 */
[----:B0-----:R-:W-:Y:S02]  /*12f40*/  F2FP.F16.E4M3.UNPACK_B R30, R15 ;  /* 0x0000000fff1e723e */ /* 0x001fe400020006ff */
[----:B------:R-:W-:Y:S02]  /*12f50*/  F2FP.F16.E4M3.UNPACK_B R120, R120 ;  /* 0x00000078ff78723e */ /* 0x000fe400020006ff */
[----:B------:R-:W-:Y:S01]  /*12f60*/  FFMA R194, R29, R109, R194 ;  /* 0x0000006d1dc27223 */ /* 0x000fe200000000c2 */
[----:B------:R-:W-:Y:S01]  /*12f70*/  HADD2.F32 R29, -RZ, R30.H0_H0 ;  /* 0x2000001eff1d7230 */ /* 0x000fe20000004100 */
[----:B------:R-:W-:Y:S01]  /*12f80*/  LOP3.LUT R31, R118, 0xff, RZ, 0xc0, !PT ;  /* 0x000000ff761f7812 */ /* 0x000fe200078ec0ff */
[----:B------:R-:W-:Y:S01]  /*12f90*/  HADD2.F32 R15, -RZ, R120.H0_H0 ;  /* 0x20000078ff0f7230 */ /* 0x000fe20000004100 */
[----:B------:R-:W-:-:S02]  /*12fa0*/  F2FP.F16.E4M3.UNPACK_B R145, R145 ;  /* 0x00000091ff91723e */ /* 0x000fc400020006ff */
[-C--:B------:R-:W-:Y:S01]  /*12fb0*/  FFMA R222, R29, R109.reuse, R222 ;  /* 0x0000006d1dde7223 */ /* 0x080fe200000000de */
[----:B------:R-:W-:Y:S01]  /*12fc0*/  SHF.R.U64 R29, R110, 0x10, R111 ;  /* 0x000000106e1d7819 */ /* 0x000fe2000000126f */
[----:B------:R-:W-:Y:S01]  /*12fd0*/  FFMA R224, R15, R109, R224 ;  /* 0x0000006d0fe07223 */ /* 0x000fe200000000e0 */
[----:B------:R-:W-:Y:S01]  /*12fe0*/  F2FP.F16.E4M3.UNPACK_B R31, R31 ;  /* 0x0000001fff1f723e */ /* 0x000fe200020006ff */
[----:B------:R-:W-:Y:S01]  /*12ff0*/  HADD2.F32 R145, -RZ, R145.H0_H0 ;  /* 0x20000091ff917230 */ /* 0x000fe20000004100 */
[----:B------:R-:W-:Y:S01]  /*13000*/  LOP3.LUT R121, R119, 0xff, RZ, 0xc0, !PT ;  /* 0x000000ff77797812 */ /* 0x000fe200078ec0ff */
[----:B------:R-:W-:Y:S01]  /*13010*/  IMAD.SHL.U32 R148, R29, 0x1000000, RZ ;  /* 0x010000001d947824 */ /* 0x000fe200078e00ff */
[----:B------:R-:W-:Y:S01]  /*13020*/  SHF.R.U64 R120, R142, 0x8, R143 ;  /* 0x000000088e787819 */ /* 0x000fe2000000128f */
[----:B------:R-:W-:Y:S01]  /*13030*/  HADD2.F32 R31, -RZ, R31.H0_H0 ;  /* 0x2000001fff1f7230 */ /* 0x000fe20000004100 */
[----:B------:R-:W-:Y:S01]  /*13040*/  F2FP.F16.E4M3.UNPACK_B R121, R121 ;  /* 0x00000079ff79723e */ /* 0x000fe200020006ff */
[----:B------:R-:W-:Y:S01]  /*13050*/  FFMA R218, R145, R109, R218 ;  /* 0x0000006d91da7223 */ /* 0x000fe200000000da */
[----:B------:R-:W-:-:S02]  /*13060*/  LOP3.LUT R193, R193, 0xff0000, R112, 0xf8, !PT ;  /* 0x00ff0000c1c17812 */ /* 0x000fc400078ef870 */
[----:B------:R-:W-:Y:S01]  /*13070*/  LOP3.LUT R205, R205, 0xff0000, R120, 0xf8, !PT ;  /* 0x00ff0000cdcd7812 */ /* 0x000fe200078ef878 */
[----:B------:R-:W-:Y:S01]  /*13080*/  HADD2.F32 R121, -RZ, R121.H0_H0 ;  /* 0x20000079ff797230 */ /* 0x000fe20000004100 */
[----:B------:R-:W-:Y:S01]  /*13090*/  LOP3.LUT R120, R120, 0xff, RZ, 0xc0, !PT ;  /* 0x000000ff78787812 */ /* 0x000fe200078ec0ff */
[-C--:B------:R-:W-:Y:S01]  /*130a0*/  FFMA R216, R31, R109.reuse, R216 ;  /* 0x0000006d1fd87223 */ /* 0x080fe200000000d8 */
[----:B------:R-:W-:Y:S02]  /*130b0*/  LOP3.LUT R145, R193, R148, RZ, 0xfc, !PT ;  /* 0x00000094c1917212 */ /* 0x000fe400078efcff */
[----:B------:R-:W-:Y:S01]  /*130c0*/  SHF.R.U64 R148, R142, 0x10, R143 ;  /* 0x000000108e947819 */ /* 0x000fe2000000128f */
[----:B------:R-:W-:Y:S01]  /*130d0*/  FFMA R220, R121, R109, R220 ;  /* 0x0000006d79dc7223 */ /* 0x000fe200000000dc */
[----:B------:R-:W-:Y:S02]  /*130e0*/  SHF.R.U32.HI R31, RZ, 0x8, R111 ;  /* 0x00000008ff1f7819 */ /* 0x000fe4000001166f */
[----:B------:R-:W-:-:S02]  /*130f0*/  F2FP.F16.E4M3.UNPACK_B R120, R120 ;  /* 0x00000078ff78723e */ /* 0x000fc400020006ff */
[----:B------:R-:W-:Y:S01]  /*13100*/  SHF.R.U64 R190, R142, 0x18, R143 ;  /* 0x000000188ebe7819 */ /* 0x000fe2000000128f */
[----:B------:R-:W-:Y:S01]  /*13110*/  IMAD.SHL.U32 R121, R31, 0x1000000, RZ ;  /* 0x010000001f797824 */ /* 0x000fe200078e00ff */
[----:B------:R-:W-:Y:S01]  /*13120*/  LOP3.LUT R201, R201, 0xff0000, R148, 0xf8, !PT ;  /* 0x00ff0000c9c97812 */ /* 0x000fe200078ef894 */
[----:B------:R-:W-:Y:S01]  /*13130*/  HADD2.F32 R193, -RZ, R120.H0_H0 ;  /* 0x20000078ffc17230 */ /* 0x000fe20000004100 */
[----:B------:R-:W-:Y:S02]  /*13140*/  LOP3.LUT R148, R148, 0xff, RZ, 0xc0, !PT ;  /* 0x000000ff94947812 */ /* 0x000fe400078ec0ff */
[----:B------:R-:W-:Y:S02]  /*13150*/  LOP3.LUT R120, R190, 0xff, RZ, 0xc0, !PT ;  /* 0x000000ffbe787812 */ /* 0x000fe400078ec0ff */
[----:B------:R-:W-:Y:S02]  /*13160*/  F2FP.F16.E4M3.UNPACK_B R148, R148 ;  /* 0x00000094ff94723e */ /* 0x000fe400020006ff */
[----:B------:R-:W-:-:S02]  /*13170*/  LOP3.LUT R142, R191, 0xff0000, R190, 0xf8, !PT ;  /* 0x00ff0000bf8e7812 */ /* 0x000fc400078ef8be */
[----:B------:R-:W-:Y:S01]  /*13180*/  LOP3.LUT R121, R210, R121, RZ, 0xfc, !PT ;  /* 0x00000079d2797212 */ /* 0x000fe200078efcff */
[-C--:B------:R-:W-:Y:S01]  /*13190*/  FFMA R210, R193, R109.reuse, R154 ;  /* 0x0000006dc1d27223 */ /* 0x080fe2000000009a */
[--C-:B------:R-:W-:Y:S01]  /*131a0*/  SHF.R.U32.HI R190, RZ, 0x8, R143.reuse ;  /* 0x00000008ffbe7819 */ /* 0x100fe2000001168f */
[----:B------:R-:W-:Y:S01]  /*131b0*/  HADD2.F32 R193, -RZ, R148.H0_H0 ;  /* 0x20000094ffc17230 */ /* 0x000fe20000004100 */
[----:B------:R-:W-:Y:S02]  /*131c0*/  F2FP.F16.E4M3.UNPACK_B R120, R120 ;  /* 0x00000078ff78723e */ /* 0x000fe400020006ff */
[--C-:B------:R-:W-:Y:S02]  /*131d0*/  SHF.R.U32.HI R154, RZ, 0x10, R143.reuse ;  /* 0x00000010ff9a7819 */ /* 0x100fe4000001168f */
[----:B------:R-:W-:Y:S01]  /*131e0*/  LOP3.LUT R148, R190, 0xff, RZ, 0xc0, !PT ;  /* 0x000000ffbe947812 */ /* 0x000fe200078ec0ff */
[----:B------:R-:W-:Y:S01]  /*131f0*/  FFMA R208, R193, R109, R208 ;  /* 0x0000006dc1d07223 */ /* 0x000fe200000000d0 */
[----:B------:R-:W-:Y:S01]  /*13200*/  LOP3.LUT R191, R192, 0xff0000, R143, 0xf8, !PT ;  /* 0x00ff0000c0bf7812 */ /* 0x000fe200078ef88f */
[----:B------:R-:W-:Y:S01]  /*13210*/  HADD2.F32 R143, -RZ, R120.H0_H0 ;  /* 0x20000078ff8f7230 */ /* 0x000fe20000004100 */
[----:B------:R-:W-:-:S02]  /*13220*/  LOP3.LUT R120, R154, 0xff, RZ, 0xc0, !PT ;  /* 0x000000ff9a787812 */ /* 0x000fc400078ec0ff */
[----:B------:R-:W-:Y:S02]  /*13230*/  F2FP.F16.E4M3.UNPACK_B R148, R148 ;  /* 0x00000094ff94723e */ /* 0x000fe400020006ff */
[----:B------:R-:W-:Y:S01]  /*13240*/  SHF.R.U64 R30, R110, 0x18, R111 ;  /* 0x000000186e1e7819 */ /* 0x000fe2000000126f */
[----:B------:R-:W-:Y:S01]  /*13250*/  FFMA R192, R143, R109, R152 ;  /* 0x0000006d8fc07223 */ /* 0x000fe20000000098 */
[----:B------:R-:W-:Y:S01]  /*13260*/  F2FP.F16.E4M3.UNPACK_B R120, R120 ;  /* 0x00000078ff78723e */ /* 0x000fe200020006ff */
[----:B------:R-:W-:Y:S01]  /*13270*/  HADD2.F32 R143, -RZ, R148.H0_H0 ;  /* 0x20000094ff8f7230 */ /* 0x000fe20000004100 */
[----:B------:R-:W-:Y:S01]  /*13280*/  F2FP.F16.E4M3.UNPACK_B R148, R163 ;  /* 0x000000a3ff94723e */ /* 0x000fe200020006ff */
[----:B------:R-:W-:Y:S01]  /*13290*/  IMAD.SHL.U32 R15, R30, 0x1000000, RZ ;  /* 0x010000001e0f7824 */ /* 0x000fe200078e00ff */
[----:B------:R-:W-:Y:S01]  /*132a0*/  LOP3.LUT R190, R141, 0xff, RZ, 0xc0, !PT ;  /* 0x000000ff8dbe7812 */ /* 0x000fe200078ec0ff */
[----:B------:R-:W-:Y:S02]  /*132b0*/  HADD2.F32 R163, -RZ, R120.H0_H0 ;  /* 0x20000078ffa37230 */ /* 0x000fe40000004100 */
[----:B------:R-:W-:Y:S01]  /*132c0*/  FFMA R212, R143, R109, R2 ;  /* 0x0000006d8fd47223 */ /* 0x000fe20000000002 */
[----:B------:R-:W-:Y:S01]  /*132d0*/  HADD2.F32 R143, -RZ, R148.H0_H0 ;  /* 0x20000094ff8f7230 */ /* 0x000fe20000004100 */
[----:B------:R-:W-:-:S02]  /*132e0*/  LOP3.LUT R15, R214, R15, RZ, 0xfc, !PT ;  /* 0x0000000fd60f7212 */ /* 0x000fc400078efcff */
[----:B------:R-:W-:Y:S01]  /*132f0*/  F2FP.F16.E4M3.UNPACK_B R190, R190 ;  /* 0x000000beffbe723e */ /* 0x000fe200020006ff */
[-C--:B------:R-:W-:Y:S01]  /*13300*/  FFMA R214, R163, R109.reuse, R0 ;  /* 0x0000006da3d67223 */ /* 0x080fe20000000000 */
[--C-:B------:R-:W-:Y:S01]  /*13310*/  SHF.R.U64 R0, R156, 0x10, R157.reuse ;  /* 0x000000109c007819 */ /* 0x100fe2000000129d */
[-C--:B------:R-:W-:Y:S01]  /*13320*/  FFMA R202, R143, R109.reuse, R202 ;  /* 0x0000006d8fca7223 */ /* 0x080fe200000000ca */
[----:B------:R-:W-:Y:S01]  /*13330*/  LOP3.LUT R154, R140, 0xff, RZ, 0xc0, !PT ;  /* 0x000000ff8c9a7812 */ /* 0x000fe200078ec0ff */
[----:B------:R-:W-:Y:S01]  /*13340*/  HADD2.F32 R195, -RZ, R190.H0_H0 ;  /* 0x200000beffc37230 */ /* 0x000fe20000004100 */
[----:B------:R-:W-:Y:S01]  /*13350*/  SHF.R.U64 R190, R156, 0x18, R157 ;  /* 0x000000189cbe7819 */ /* 0x000fe2000000129d */
[----:B------:R-:W-:Y:S01]  /*13360*/  VIADD R143, R187, 0x1e ;  /* 0x0000001ebb8f7836 */ /* 0x000fe20000000000 */
[----:B------:R-:W-:Y:S01]  /*13370*/  F2FP.F16.E4M3.UNPACK_B R154, R154 ;  /* 0x0000009aff9a723e */ /* 0x000fe200020006ff */
[----:B------:R-:W-:Y:S01]  /*13380*/  IMAD.SHL.U32 R120, R0, 0x1000000, RZ ;  /* 0x0100000000787824 */ /* 0x000fe200078e00ff */
[----:B------:R-:W-:Y:S01]  /*13390*/  LOP3.LUT R189, R189, 0xff0000, R134, 0xf8, !PT ;  /* 0x00ff0000bdbd7812 */ /* 0x000fe200078ef886 */
[----:B------:R-:W-:Y:S01]  /*133a0*/  IMAD.SHL.U32 R2, R190, 0x1000000, RZ ;  /* 0x01000000be027824 */ /* 0x000fe200078e00ff */
[----:B------:R-:W-:Y:S01]  /*133b0*/  LOP3.LUT R148, R143, 0x1f, RZ, 0xc0, !PT ;  /* 0x0000001f8f947812 */ /* 0x000fe200078ec0ff */
[----:B------:R-:W-:Y:S01]  /*133c0*/  HADD2.F32 R193, -RZ, R154.H0_H0 ;  /* 0x2000009affc17230 */ /* 0x000fe20000004100 */
[----:B------:R-:W-:Y:S01]  /*133d0*/  LOP3.LUT R163, R189, R120, RZ, 0xfc, !PT ;  /* 0x00000078bda37212 */ /* 0x000fe200078efcff */
[-C--:B------:R-:W-:Y:S01]  /*133e0*/  FFMA R204, R195, R109.reuse, R204 ;  /* 0x0000006dc3cc7223 */ /* 0x080fe200000000cc */
[----:B------:R-:W-:Y:S01]  /*133f0*/  SHF.R.U64 R189, R118, 0x8, R119 ;  /* 0x0000000876bd7819 */ /* 0x000fe20000001277 */
[----:B------:R-:W-:Y:S01]  /*13400*/  IMAD R120, R177, 0x21, R148 ;  /* 0x00000021b1787824 */ /* 0x000fe200078e0294 */
[----:B------:R-:W-:Y:S01]  /*13410*/  LOP3.LUT R143, R199, R2, RZ, 0xfc, !PT ;  /* 0x00000002c78f7212 */ /* 0x000fe200078efcff */
[----:B------:R-:W-:Y:S01]  /*13420*/  FFMA R206, R193, R109, R206 ;  /* 0x0000006dc1ce7223 */ /* 0x000fe200000000ce */
[----:B------:R-:W-:-:S02]  /*13430*/  LOP3.LUT R2, R189, 0xff, RZ, 0xc0, !PT ;  /* 0x000000ffbd027812 */ /* 0x000fc400078ec0ff */
[----:B------:R-:W-:Y:S02]  /*13440*/  SHF.R.U64 R193, R118, 0x10, R119 ;  /* 0x0000001076c17819 */ /* 0x000fe40000001277 */
[----:B------:R-:W-:Y:S02]  /*13450*/  LOP3.LUT R148, R198, 0xff000000, R189, 0xf8, !PT ;  /* 0xff000000c6947812 */ /* 0x000fe400078ef8bd */
[----:B------:R-:W-:Y:S02]  /*13460*/  LOP3.LUT R131, RZ, R131, RZ, 0x33, !PT ;  /* 0x00000083ff837212 */ /* 0x000fe400078e33ff */
[----:B------:R-:W-:Y:S02]  /*13470*/  LEA R189, R120, UR4, 0x3 ;  /* 0x0000000478bd7c11 */ /* 0x000fe4000f8e18ff */
[----:B------:R-:W-:Y:S02]  /*13480*/  F2FP.F16.E4M3.UNPACK_B R2, R2 ;  /* 0x00000002ff02723e */ /* 0x000fe400020006ff */
[----:B------:R-:W-:Y:S01]  /*13490*/  LOP3.LUT R120, R14, 0xff000000, R193, 0xf8, !PT ;  /* 0xff0000000e787812 */ /* 0x000fe200078ef8c1 */
[----:B------:R0:W-:Y:S01]  /*134a0*/  STS.64 [R189], R46 ;  /* 0x0000002ebd007388 */ /* 0x0001e20000000a00 */
[----:B------:R-:W-:-:S02]  /*134b0*/  LOP3.LUT R14, R193, 0xff, RZ, 0xc0, !PT ;  /* 0x000000ffc10e7812 */ /* 0x000fc400078ec0ff */
[----:B------:R-:W-:Y:S01]  /*134c0*/  LEA R178, P1, R178, R131, 0x5 ;  /* 0x00000083b2b27211 */ /* 0x000fe200078228ff */
[----:B------:R-:W-:Y:S01]  /*134d0*/  HADD2.F32 R131, -RZ, R2.H0_H0 ;  /* 0x20000002ff837230 */ /* 0x000fe20000004100 */
[----:B------:R-:W-:Y:S02]  /*134e0*/  F2FP.F16.E4M3.UNPACK_B R2, R14 ;  /* 0x0000000eff02723e */ /* 0x000fe400020006ff */
[----:B------:R-:W-:Y:S02]  /*134f0*/  SHF.R.U32.HI R154, RZ, 0x8, R157 ;  /* 0x00000008ff9a7819 */ /* 0x000fe4000001169d */
[----:B------:R-:W-:Y:S02]  /*13500*/  LOP3.LUT R14, R155, 0xff000000, R118, 0xf8, !PT ;  /* 0xff0000009b0e7812 */ /* 0x000fe400078ef876 */
[--C-:B------:R-:W-:Y:S01]  /*13510*/  SHF.R.U32.HI R155, RZ, 0x8, R119.reuse ;  /* 0x00000008ff9b7819 */ /* 0x100fe20000011677 */
[----:B------:R-:W-:Y:S01]  /*13520*/  IMAD.SHL.U32 R152, R154, 0x1000000, RZ ;  /* 0x010000009a987824 */ /* 0x000fe200078e00ff */
[----:B------:R-:W-:Y:S01]  /*13530*/  SHF.R.U64 R193, R118, 0x18, R119 ;  /* 0x0000001876c17819 */ /* 0x000fe20000001277 */
[----:B------:R-:W-:Y:S01]  /*13540*/  FFMA R118, R131, R109, R150 ;  /* 0x0000006d83767223 */ /* 0x000fe20000000096 */
[----:B------:R-:W-:-:S02]  /*13550*/  LOP3.LUT R131, R155, 0xff, RZ, 0xc0, !PT ;  /* 0x000000ff9b837812 */ /* 0x000fc400078ec0ff */
[----:B------:R-:W-:Y:S02]  /*13560*/  LOP3.LUT R153, R153, R152, RZ, 0xfc, !PT ;  /* 0x0000009899997212 */ /* 0x000fe400078efcff */
[----:B------:R-:W-:Y:S02]  /*13570*/  F2FP.F16.E4M3.UNPACK_B R131, R131 ;  /* 0x00000083ff83723e */ /* 0x000fe400020006ff */
[----:B------:R-:W-:Y:S01]  /*13580*/  SHF.R.U32.HI R152, RZ, 0x10, R119 ;  /* 0x00000010ff987819 */ /* 0x000fe20000011677 */
[----:B------:R-:W-:Y:S01]  /*13590*/  HADD2.F32 R119, -RZ, R2.H0_H0 ;  /* 0x20000002ff777230 */ /* 0x000fe20000004100 */
[----:B0-----:R-:W-:Y:S01]  /*135a0*/  LOP3.LUT R46, R116, 0xff, RZ, 0xc0, !PT ;  /* 0x000000ff742e7812 */ /* 0x001fe200078ec0ff */
[----:B------:R-:W-:Y:S01]  /*135b0*/  HADD2.F32 R131, -RZ, R131.H0_H0 ;  /* 0x20000083ff837230 */ /* 0x000fe20000004100 */
[----:B------:R-:W-:Y:S02]  /*135c0*/  LOP3.LUT R2, R193, 0xff, RZ, 0xc0, !PT ;  /* 0x000000ffc1027812 */ /* 0x000fe400078ec0ff */
[----:B------:R-:W-:Y:S01]  /*135d0*/  F2FP.F16.E4M3.UNPACK_B R46, R46 ;  /* 0x0000002eff2e723e */ /* 0x000fe200020006ff */
[-C--:B------:R-:W-:Y:S01]  /*135e0*/  FFMA R196, R119, R109.reuse, R196 ;  /* 0x0000006d77c47223 */ /* 0x080fe200000000c4 */
[----:B------:R-:W-:Y:S01]  /*135f0*/  F2FP.F16.E4M3.UNPACK_B R2, R2 ;  /* 0x00000002ff02723e */ /* 0x000fe200020006ff */
[----:B------:R-:W-:Y:S01]  /*13600*/  FFMA R224, R131, R109, R224 ;  /* 0x0000006d83e07223 */ /* 0x000fe200000000e0 */
[----:B------:R-:W-:Y:S01]  /*13610*/  LOP3.LUT R152, R152, 0xff, RZ, 0xc0, !PT ;  /* 0x000000ff98987812 */ /* 0x000fe200078ec0ff */
[----:B------:R-:W-:Y:S01]  /*13620*/  HADD2.F32 R131, -RZ, R46.H0_H0 ;  /* 0x2000002eff837230 */ /* 0x000fe20000004100 */
[----:B------:R-:W-:Y:S01]  /*13630*/  F2FP.F16.E4M3.UNPACK_B R180, R180 ;  /* 0x000000b4ffb4723e */ /* 0x000fe200020006ff */
[----:B------:R-:W-:Y:S01]  /*13640*/  HADD2.F32 R47, -RZ, R2.H0_H0 ;  /* 0x20000002ff2f7230 */ /* 0x000fe20000004100 */
[----:B------:R-:W-:-:S02]  /*13650*/  F2FP.F16.E4M3.UNPACK_B R152, R152 ;  /* 0x00000098ff98723e */ /* 0x000fc400020006ff */
[----:B------:R-:W-:Y:S01]  /*13660*/  LOP3.LUT R2, R117, 0xff, RZ, 0xc0, !PT ;  /* 0x000000ff75027812 */ /* 0x000fe200078ec0ff */
[-C--:B------:R-:W-:Y:S01]  /*13670*/  FFMA R216, R131, R109.reuse, R216 ;  /* 0x0000006d83d87223 */ /* 0x080fe200000000d8 */
[C-C-:B------:R-:W-:Y:S01]  /*13680*/  SHF.R.U64 R131, R140.reuse, 0x10, R141.reuse ;  /* 0x000000108c837819 */ /* 0x140fe2000000128d */
[----:B------:R-:W-:Y:S01]  /*13690*/  HADD2.F32 R119, -RZ, R152.H0_H0 ;  /* 0x20000098ff777230 */ /* 0x000fe20000004100 */
[----:B------:R-:W-:Y:S01]  /*136a0*/  F2FP.F16.E4M3.UNPACK_B R2, R2 ;  /* 0x00000002ff02723e */ /* 0x000fe200020006ff */
[-C--:B------:R-:W-:Y:S01]  /*136b0*/  FFMA R194, R47, R109.reuse, R194 ;  /* 0x0000006d2fc27223 */ /* 0x080fe200000000c2 */
[----:B------:R-:W-:Y:S02]  /*136c0*/  SHF.R.U64 R46, R140, 0x8, R141 ;  /* 0x000000088c2e7819 */ /* 0x000fe4000000128d */
[----:B------:R-:W-:Y:S01]  /*136d0*/  LOP3.LUT R152, R142, 0xff000000, R131, 0xf8, !PT ;  /* 0xff0000008e987812 */ /* 0x000fe200078ef883 */
[----:B------:R-:W-:Y:S01]  /*136e0*/  FFMA R222, R119, R109, R222 ;  /* 0x0000006d77de7223 */ /* 0x000fe200000000de */
[----:B------:R-:W-:Y:S01]  /*136f0*/  LOP3.LUT R131, R131, 0xff, RZ, 0xc0, !PT ;  /* 0x000000ff83837812 */ /* 0x000fe200078ec0ff */
[----:B------:R-:W-:Y:S01]  /*13700*/  HADD2.F32 R47, -RZ, R2.H0_H0 ;  /* 0x20000002ff2f7230 */ /* 0x000fe20000004100 */
[----:B------:R-:W-:Y:S01]  /*13710*/  LOP3.LUT R2, R201, 0xff000000, R46, 0xf8, !PT ;  /* 0xff000000c9027812 */ /* 0x000fe200078ef82e */
[----:B------:R-:W-:Y:S01]  /*13720*/  HADD2.F32 R119, -RZ, R180.H0_H0 ;  /* 0x200000b4ff777230 */ /* 0x000fe20000004100 */
[----:B------:R-:W-:-:S02]  /*13730*/  LOP3.LUT R46, R46, 0xff, RZ, 0xc0, !PT ;  /* 0x000000ff2e2e7812 */ /* 0x000fc400078ec0ff */
[----:B------:R-:W-:Y:S01]  /*13740*/  LOP3.LUT R142, R205, 0xff000000, R140, 0xf8, !PT ;  /* 0xff000000cd8e7812 */ /* 0x000fe200078ef88c */
[-C--:B------:R-:W-:Y:S01]  /*13750*/  FFMA R220, R47, R109.reuse, R220 ;  /* 0x0000006d2fdc7223 */ /* 0x080fe200000000dc */
[--C-:B------:R-:W-:Y:S01]  /*13760*/  SHF.R.U64 R180, R140, 0x18, R141.reuse ;  /* 0x000000188cb47819 */ /* 0x100fe2000000128d */
[----:B------:R-:W-:Y:S01]  /*13770*/  FFMA R218, R119, R109, R218 ;  /* 0x0000006d77da7223 */ /* 0x000fe200000000da */
[----:B------:R-:W-:Y:S02]  /*13780*/  F2FP.F16.E4M3.UNPACK_B R131, R131 ;  /* 0x00000083ff83723e */ /* 0x000fe400020006ff */
[--C-:B------:R-:W-:Y:S02]  /*13790*/  SHF.R.U32.HI R140, RZ, 0x8, R141.reuse ;  /* 0x00000008ff8c7819 */ /* 0x100fe4000001168d */
[----:B------:R-:W-:Y:S01]  /*137a0*/  SHF.R.U32.HI R141, RZ, 0x10, R141 ;  /* 0x00000010ff8d7819 */ /* 0x000fe2000001168d */
[----:B------:R-:W-:Y:S01]  /*137b0*/  HADD2.F32 R131, -RZ, R131.H0_H0 ;  /* 0x20000083ff837230 */ /* 0x000fe20000004100 */
[----:B------:R-:W-:-:S02]  /*137c0*/  F2FP.F16.E4M3.UNPACK_B R46, R46 ;  /* 0x0000002eff2e723e */ /* 0x000fc400020006ff */
[----:B------:R-:W-:Y:S02]  /*137d0*/  LOP3.LUT R140, R140, 0xff, RZ, 0xc0, !PT ;  /* 0x000000ff8c8c7812 */ /* 0x000fe400078ec0ff */
[----:B------:R-:W-:Y:S01]  /*137e0*/  LOP3.LUT R141, R141, 0xff, RZ, 0xc0, !PT ;  /* 0x000000ff8d8d7812 */ /* 0x000fe200078ec0ff */
[----:B------:R-:W-:Y:S01]  /*137f0*/  HADD2.F32 R47, -RZ, R46.H0_H0 ;  /* 0x2000002eff2f7230 */ /* 0x000fe20000004100 */
[----:B------:R-:W-:Y:S01]  /*13800*/  LOP3.LUT R119, R180, 0xff, RZ, 0xc0, !PT ;  /* 0x000000ffb4777812 */ /* 0x000fe200078ec0ff */
[----:B------:R-:W-:Y:S01]  /*13810*/  FFMA R208, R131, R109, R208 ;  /* 0x0000006d83d07223 */ /* 0x000fe200000000d0 */
[----:B------:R-:W-:Y:S02]  /*13820*/  F2FP.F16.E4M3.UNPACK_B R140, R140 ;  /* 0x0000008cff8c723e */ /* 0x000fe400020006ff */
[----:B------:R-:W-:Y:S01]  /*13830*/  F2FP.F16.E4M3.UNPACK_B R141, R141 ;  /* 0x0000008dff8d723e */ /* 0x000fe200020006ff */
[----:B------:R-:W-:Y:S01]  /*13840*/  FFMA R210, R47, R109, R210 ;  /* 0x0000006d2fd27223 */ /* 0x000fe200000000d2 */
[----:B------:R-:W-:Y:S01]  /*13850*/  LOP3.LUT R131, R138, 0xff, RZ, 0xc0, !PT ;  /* 0x000000ff8a837812 */ /* 0x000fe200078ec0ff */
[----:B------:R-:W-:Y:S01]  /*13860*/  HADD2.F32 R47, -RZ, R140.H0_H0 ;  /* 0x2000008cff2f7230 */ /* 0x000fe20000004100 */
[----:B------:R-:W-:Y:S01]  /*13870*/  F2FP.F16.E4M3.UNPACK_B R119, R119 ;  /* 0x00000077ff77723e */ /* 0x000fe200020006ff */
[----:B------:R-:W-:Y:S01]  /*13880*/  HADD2.F32 R141, -RZ, R141.H0_H0 ;  /* 0x2000008dff8d7230 */ /* 0x000fe20000004100 */
[----:B------:R-:W-:-:S02]  /*13890*/  LOP3.LUT R140, R139, 0xff, RZ, 0xc0, !PT ;  /* 0x000000ff8b8c7812 */ /* 0x000fc400078ec0ff */
[----:B------:R-:W-:Y:S01]  /*138a0*/  F2FP.F16.E4M3.UNPACK_B R131, R131 ;  /* 0x00000083ff83723e */ /* 0x000fe200020006ff */
[----:B------:R-:W-:Y:S02]  /*138b0*/  HADD2.F32 R119, -RZ, R119.H0_H0 ;  /* 0x20000077ff777230 */ /* 0x000fe40000004100 */
[-C--:B------:R-:W-:Y:S01]  /*138c0*/  FFMA R214, R141, R109.reuse, R214 ;  /* 0x0000006d8dd67223 */ /* 0x080fe200000000d6 */
[----:B------:R-:W-:Y:S01]  /*138d0*/  F2FP.F16.E4M3.UNPACK_B R140, R140 ;  /* 0x0000008cff8c723e */ /* 0x000fe200020006ff */
[----:B------:R-:W-:Y:S01]  /*138e0*/  VIADD R141, R187, 0x1d ;  /* 0x0000001dbb8d7836 */ /* 0x000fe20000000000 */
[----:B------:R-:W-:Y:S01]  /*138f0*/  F2FP.F16.E4M3.UNPACK_B R176, R176 ;  /* 0x000000b0ffb0723e */ /* 0x000fe200020006ff */
[----:B------:R-:W-:Y:S02]  /*13900*/  HADD2.F32 R131, -RZ, R131.H0_H0 ;  /* 0x20000083ff837230 */ /* 0x000fe40000004100 */
[-C--:B------:R-:W-:Y:S01]  /*13910*/  FFMA R192, R119, R109.reuse, R192 ;  /* 0x0000006d77c07223 */ /* 0x080fe200000000c0 */
[----:B------:R-:W-:Y:S01]  /*13920*/  LOP3.LUT R46, R191, 0xff000000, R180, 0xf8, !PT ;  /* 0xff000000bf2e7812 */ /* 0x000fe200078ef8b4 */
[----:B------:R-:W-:Y:S01]  /*13930*/  HADD2.F32 R119, -RZ, R140.H0_H0 ;  /* 0x2000008cff777230 */ /* 0x000fe20000004100 */
[----:B------:R-:W-:Y:S01]  /*13940*/  LOP3.LUT R180, R141, 0x1f, RZ, 0xc0, !PT ;  /* 0x0000001f8db47812 */ /* 0x000fe200078ec0ff */
[----:B------:R-:W-:Y:S01]  /*13950*/  FFMA R206, R131, R109, R206 ;  /* 0x0000006d83ce7223 */ /* 0x000fe200000000ce */
[----:B------:R-:W-:-:S02]  /*13960*/  HADD2.F32 R131, -RZ, R176.H0_H0 ;  /* 0x200000b0ff837230 */ /* 0x000fc40000004100 */
[-C--:B------:R-:W-:Y:S01]  /*13970*/  FFMA R212, R47, R109.reuse, R212 ;  /* 0x0000006d2fd47223 */ /* 0x080fe200000000d4 */
[-C--:B------:R-:W-:Y:S01]  /*13980*/  FFMA R204, R119, R109.reuse, R204 ;  /* 0x0000006d77cc7223 */ /* 0x080fe200000000cc */
[C-C-:B------:R-:W-:Y:S01]  /*13990*/  SHF.R.U64 R140, R116.reuse, 0x10, R117.reuse ;  /* 0x00000010748c7819 */ /* 0x140fe20000001275 */
[----:B------:R-:W-:Y:S01]  /*139a0*/  IMAD R119, R177, 0x21, R180 ;  /* 0x00000021b1777824 */ /* 0x000fe200078e02b4 */
[C-C-:B------:R-:W-:Y:S01]  /*139b0*/  SHF.R.U64 R47, R116.reuse, 0x8, R117.reuse ;  /* 0x00000008742f7819 */ /* 0x140fe20000001275 */
[----:B------:R-:W-:Y:S01]  /*139c0*/  FFMA R202, R131, R109, R202 ;  /* 0x0000006d83ca7223 */ /* 0x000fe200000000ca */
[----:B------:R-:W-:Y:S02]  /*139d0*/  SHF.R.U64 R131, R116, 0x18, R117 ;  /* 0x0000001874837819 */ /* 0x000fe40000001275 */
[----:B------:R-:W-:Y:S02]  /*139e0*/  LOP3.LUT R116, R140, 0xff, RZ, 0xc0, !PT ;  /* 0x000000ff8c747812 */ /* 0x000fe400078ec0ff */
[----:B------:R-:W-:-:S02]  /*139f0*/  LOP3.LUT R47, R47, 0xff, RZ, 0xc0, !PT ;  /* 0x000000ff2f2f7812 */ /* 0x000fc400078ec0ff */
[----:B------:R-:W-:Y:S02]  /*13a00*/  LEA R141, R119, UR4, 0x3 ;  /* 0x00000004778d7c11 */ /* 0x000fe4000f8e18ff */
[----:B------:R-:W-:Y:S02]  /*13a10*/  LOP3.LUT R119, R131, 0xff, RZ, 0xc0, !PT ;  /* 0x000000ff83777812 */ /* 0x000fe400078ec0ff */
[----:B------:R-:W-:Y:S01]  /*13a20*/  F2FP.F16.E4M3.UNPACK_B R116, R116 ;  /* 0x00000074ff74723e */ /* 0x000fe200020006ff */
[----:B------:R0:W-:Y:S01]  /*13a30*/  STS.64 [R141], R70 ;  /* 0x000000468d007388 */ /* 0x0001e20000000a00 */
[----:B------:R-:W-:Y:S02]  /*13a40*/  F2FP.F16.E4M3.UNPACK_B R47, R47 ;  /* 0x0000002fff2f723e */ /* 0x000fe400020006ff */
[----:B------:R-:W-:Y:S02]  /*13a50*/  F2FP.F16.E4M3.UNPACK_B R174, R174 ;  /* 0x000000aeffae723e */ /* 0x000fe400020006ff */
[----:B------:R-:W-:Y:S01]  /*13a60*/  LOP3.LUT R131, R114, 0xff, RZ, 0xc0, !PT ;  /* 0x000000ff72837812 */ /* 0x000fe200078ec0ff */
[----:B------:R-:W-:Y:S01]  /*13a70*/  HADD2.F32 R47, -RZ, R47.H0_H0 ;  /* 0x2000002fff2f7230 */ /* 0x000fe20000004100 */
[----:B------:R-:W-:-:S02]  /*13a80*/  LOP3.LUT R133, R133, 0xff, RZ, 0xc0, !PT ;  /* 0x000000ff85857812 */ /* 0x000fc400078ec0ff */
[----:B------:R-:W-:Y:S02]  /*13a90*/  F2FP.F16.E4M3.UNPACK_B R131, R131 ;  /* 0x00000083ff83723e */ /* 0x000fe400020006ff */
[----:B------:R-:W-:Y:S01]  /*13aa0*/  FFMA R118, R47, R109, R118 ;  /* 0x0000006d2f767223 */ /* 0x000fe20000000076 */
[----:B0-----:R-:W-:Y:S01]  /*13ab0*/  F2FP.F16.E4M3.UNPACK_B R71, R119 ;  /* 0x00000077ff47723e */ /* 0x001fe200020006ff */
[----:B------:R-:W-:Y:S01]  /*13ac0*/  HADD2.F32 R119, -RZ, R116.H0_H0 ;  /* 0x20000074ff777230 */ /* 0x000fe20000004100 */
[----:B------:R-:W-:Y:S01]  /*13ad0*/  SHF.R.U32.HI R116, RZ, 0x8, R117 ;  /* 0x00000008ff747819 */ /* 0x000fe20000011675 */
[----:B------:R-:W-:Y:S01]  /*13ae0*/  HADD2.F32 R131, -RZ, R131.H0_H0 ;  /* 0x20000083ff837230 */ /* 0x000fe20000004100 */
[----:B------:R-:W-:Y:S01]  /*13af0*/  LOP3.LUT R70, R115, 0xff, RZ, 0xc0, !PT ;  /* 0x000000ff73467812 */ /* 0x000fe200078ec0ff */
[----:B------:R-:W-:Y:S01]  /*13b00*/  HADD2.F32 R47, -RZ, R71.H0_H0 ;  /* 0x20000047ff2f7230 */ /* 0x000fe20000004100 */
[----:B------:R-:W-:Y:S01]  /*13b10*/  LOP3.LUT R116, R116, 0xff, RZ, 0xc0, !PT ;  /* 0x000000ff74747812 */ /* 0x000fe200078ec0ff */
[-C--:B------:R-:W-:Y:S01]  /*13b20*/  FFMA R196, R119, R109.reuse, R196 ;  /* 0x0000006d77c47223 */ /* 0x080fe200000000c4 */
[----:B------:R-:W-:Y:S01]  /*13b30*/  SHF.R.U64 R71, R138, 0x8, R139 ;  /* 0x000000088a477819 */ /* 0x000fe2000000128b */
[-C--:B------:R-:W-:Y:S01]  /*13b40*/  FFMA R216, R131, R109.reuse, R216 ;  /* 0x0000006d83d87223 */ /* 0x080fe200000000d8 */
[----:B------:R-:W-:Y:S01]  /*13b50*/  F2FP.F16.E4M3.UNPACK_B R116, R116 ;  /* 0x00000074ff74723e */ /* 0x000fe200020006ff */
[----:B------:R-:W-:Y:S01]  /*13b60*/  FFMA R194, R47, R109, R194 ;  /* 0x0000006d2fc27223 */ /* 0x000fe200000000c2 */
[----:B------:R-:W-:-:S02]  /*13b70*/  LOP3.LUT R71, R71, 0xff, RZ, 0xc0, !PT ;  /* 0x000000ff47477812 */ /* 0x000fc400078ec0ff */
[----:B------:R-:W-:Y:S01]  /*13b80*/  F2FP.F16.E4M3.UNPACK_B R70, R70 ;  /* 0x00000046ff46723e */ /* 0x000fe200020006ff */
[----:B------:R-:W-:Y:S01]  /*13b90*/  HADD2.F32 R47, -RZ, R116.H0_H0 ;  /* 0x20000074ff2f7230 */ /* 0x000fe20000004100 */
[----:B------:R-:W-:Y:S02]  /*13ba0*/  F2FP.F16.E4M3.UNPACK_B R71, R71 ;  /* 0x00000047ff47723e */ /* 0x000fe400020006ff */
[C-C-:B------:R-:W-:Y:S02]  /*13bb0*/  SHF.R.U64 R116, R138.reuse, 0x10, R139.reuse ;  /* 0x000000108a747819 */ /* 0x140fe4000000128b */
[----:B------:R-:W-:Y:S01]  /*13bc0*/  FFMA R224, R47, R109, R224 ;  /* 0x0000006d2fe07223 */ /* 0x000fe200000000e0 */
[----:B------:R-:W-:Y:S01]  /*13bd0*/  HADD2.F32 R47, -RZ, R70.H0_H0 ;  /* 0x20000046ff2f7230 */ /* 0x000fe20000004100 */
[----:B------:R-:W-:Y:S01]  /*13be0*/  SHF.R.U64 R70, R138, 0x18, R139 ;  /* 0x000000188a467819 */ /* 0x000fe2000000128b */
[----:B------:R-:W-:Y:S01]  /*13bf0*/  HADD2.F32 R71, -RZ, R71.H0_H0 ;  /* 0x20000047ff477230 */ /* 0x000fe20000004100 */
[----:B------:R-:W-:-:S02]  /*13c00*/  SHF.R.U32.HI R119, RZ, 0x8, R137 ;  /* 0x00000008ff777819 */ /* 0x000fc40000011689 */
[-C--:B------:R-:W-:Y:S01]  /*13c10*/  FFMA R220, R47, R109.reuse, R220 ;  /* 0x0000006d2fdc7223 */ /* 0x080fe200000000dc */
[----:B------:R-:W-:Y:S01]  /*13c20*/  LOP3.LUT R47, R116, 0xff, RZ, 0xc0, !PT ;  /* 0x000000ff742f7812 */ /* 0x000fe200078ec0ff */
[----:B------:R-:W-:Y:S01]  /*13c30*/  FFMA R210, R71, R109, R210 ;  /* 0x0000006d47d27223 */ /* 0x000fe200000000d2 */
[----:B------:R-:W-:Y:S02]  /*13c40*/  LOP3.LUT R70, R70, 0xff, RZ, 0xc0, !PT ;  /* 0x000000ff46467812 */ /* 0x000fe400078ec0ff */
[----:B------:R-:W-:Y:S02]  /*13c50*/  SHF.R.U32.HI R71, RZ, 0x8, R139 ;  /* 0x00000008ff477819 */ /* 0x000fe4000001168b */
[----:B------:R-:W-:Y:S02]  /*13c60*/  F2FP.F16.E4M3.UNPACK_B R47, R47 ;  /* 0x0000002fff2f723e */ /* 0x000fe400020006ff */
[----:B------:R-:W-:Y:S02]  /*13c70*/  LOP3.LUT R116, R136, 0xff, RZ, 0xc0, !PT ;  /* 0x000000ff88747812 */ /* 0x000fe400078ec0ff */
[----:B------:R-:W-:Y:S01]  /*13c80*/  F2FP.F16.E4M3.UNPACK_B R70, R70 ;  /* 0x00000046ff46723e */ /* 0x000fe200020006ff */
[----:B------:R-:W-:Y:S01]  /*13c90*/  HADD2.F32 R47, -RZ, R47.H0_H0 ;  /* 0x2000002fff2f7230 */ /* 0x000fe20000004100 */
[----:B------:R-:W-:-:S02]  /*13ca0*/  LOP3.LUT R71, R71, 0xff, RZ, 0xc0, !PT ;  /* 0x000000ff47477812 */ /* 0x000fc400078ec0ff */
[----:B------:R-:W-:Y:S02]  /*13cb0*/  SHF.R.U32.HI R139, RZ, 0x10, R139 ;  /* 0x00000010ff8b7819 */ /* 0x000fe4000001168b */
[----:B------:R-:W-:Y:S01]  /*13cc0*/  F2FP.F16.E4M3.UNPACK_B R117, R116 ;  /* 0x00000074ff75723e */ /* 0x000fe200020006ff */
[----:B------:R-:W-:Y:S01]  /*13cd0*/  FFMA R208, R47, R109, R208 ;  /* 0x0000006d2fd07223 */ /* 0x000fe200000000d0 */
[----:B------:R-:W-:Y:S01]  /*13ce0*/  F2FP.F16.E4M3.UNPACK_B R116, R71 ;  /* 0x00000047ff74723e */ /* 0x000fe200020006ff */
[----:B------:R-:W-:Y:S01]  /*13cf0*/  HADD2.F32 R71, -RZ, R70.H0_H0 ;  /* 0x20000046ff477230 */ /* 0x000fe20000004100 */
[----:B------:R-:W-:Y:S01]  /*13d00*/  LOP3.LUT R70, R139, 0xff, RZ, 0xc0, !PT ;  /* 0x000000ff8b467812 */ /* 0x000fe200078ec0ff */
[----:B------:R-:W-:Y:S01]  /*13d10*/  HADD2.F32 R117, -RZ, R117.H0_H0 ;  /* 0x20000075ff757230 */ /* 0x000fe20000004100 */
[----:B------:R-:W-:Y:S01]  /*13d20*/  F2FP.F16.E4M3.UNPACK_B R133, R133 ;  /* 0x00000085ff85723e */ /* 0x000fe200020006ff */
[----:B------:R-:W-:Y:S02]  /*13d30*/  HADD2.F32 R47, -RZ, R116.H0_H0 ;  /* 0x20000074ff2f7230 */ /* 0x000fe40000004100 */
[-C--:B------:R-:W-:Y:S01]  /*13d40*/  FFMA R192, R71, R109.reuse, R192 ;  /* 0x0000006d47c07223 */ /* 0x080fe200000000c0 */
[----:B------:R-:W-:Y:S01]  /*13d50*/  F2FP.F16.E4M3.UNPACK_B R70, R70 ;  /* 0x00000046ff46723e */ /* 0x000fe200020006ff */
[----:B------:R-:W-:Y:S01]  /*13d60*/  VIADD R116, R187, 0x1c ;  /* 0x0000001cbb747836 */ /* 0x000fe20000000000 */
[----:B------:R-:W-:Y:S01]  /*13d70*/  LOP3.LUT R71, R137, 0xff, RZ, 0xc0, !PT ;  /* 0x000000ff89477812 */ /* 0x000fe200078ec0ff */
[-C--:B------:R-:W-:Y:S01]  /*13d80*/  FFMA R212, R47, R109.reuse, R212 ;  /* 0x0000006d2fd47223 */ /* 0x080fe200000000d4 */
[----:B------:R-:W-:Y:S01]  /*13d90*/  FFMA R206, R117, R109, R206 ;  /* 0x0000006d75ce7223 */ /* 0x000fe200000000ce */
        /* <DEDUP_REMOVED lines=8> */
[----:B------:R-:W-:Y:S01]  /*13e20*/  IMAD R47, R177, 0x21, R116 ;  /* 0x00000021b12f7824 */ /* 0x000fe200078e0274 */
[C-C-:B------:R-:W-:Y:S01]  /*13e30*/  SHF.R.U64 R116, R114.reuse, 0x8, R115.reuse ;  /* 0x0000000872747819 */ /* 0x140fe20000001273 */
[-C--:B------:R-:W-:Y:S01]  /*13e40*/  FFMA R222, R133, R109.reuse, R222 ;  /* 0x0000006d85de7223 */ /* 0x080fe200000000de */
[----:B------:R-:W-:Y:S01]  /*13e50*/  FFMA R204, R71, R109, R204 ;  /* 0x0000006d47cc7223 */ /* 0x000fe200000000cc */
[----:B------:R-:W-:Y:S02]  /*13e60*/  SHF.R.U64 R71, R114, 0x10, R115 ;  /* 0x0000001072477819 */ /* 0x000fe40000001273 */
[----:B------:R-:W-:-:S02]  /*13e70*/  LOP3.LUT R70, R139, 0xffffff00, R151, 0xf8, !PT ;  /* 0xffffff008b467812 */ /* 0x000fc400078ef897 */
[----:B------:R-:W-:Y:S02]  /*13e80*/  LEA R117, R47, UR4, 0x3 ;  /* 0x000000042f757c11 */ /* 0x000fe4000f8e18ff */
[----:B------:R-:W-:Y:S02]  /*13e90*/  LOP3.LUT R47, R116, 0xff, RZ, 0xc0, !PT ;  /* 0x000000ff742f7812 */ /* 0x000fe400078ec0ff */
[----:B------:R-:W-:Y:S01]  /*13ea0*/  SHF.R.U64 R114, R114, 0x18, R115 ;  /* 0x0000001872727819 */ /* 0x000fe20000001273 */
[----:B------:R0:W-:Y:S01]  /*13eb0*/  STS.64 [R117], R80 ;  /* 0x0000005075007388 */ /* 0x0001e20000000a00 */
[----:B------:R-:W-:Y:S02]  /*13ec0*/  LOP3.LUT R71, R71, 0xff, RZ, 0xc0, !PT ;  /* 0x000000ff47477812 */ /* 0x000fe400078ec0ff */
[----:B------:R-:W-:Y:S02]  /*13ed0*/  LOP3.LUT R70, R70, 0xff, RZ, 0xc0, !PT ;  /* 0x000000ff46467812 */ /* 0x000fe400078ec0ff */
[----:B------:R-:W-:-:S02]  /*13ee0*/  F2FP.F16.E4M3.UNPACK_B R47, R47 ;  /* 0x0000002fff2f723e */ /* 0x000fc400020006ff */
[----:B------:R-:W-:Y:S02]  /*13ef0*/  F2FP.F16.E4M3.UNPACK_B R71, R71 ;  /* 0x00000047ff47723e */ /* 0x000fe400020006ff */
[----:B------:R-:W-:Y:S01]  /*13f00*/  LOP3.LUT R114, R114, 0xff, RZ, 0xc0, !PT ;  /* 0x000000ff72727812 */ /* 0x000fe200078ec0ff */
[----:B------:R-:W-:Y:S01]  /*13f10*/  HADD2.F32 R47, -RZ, R47.H0_H0 ;  /* 0x2000002fff2f7230 */ /* 0x000fe20000004100 */
[----:B------:R-:W-:Y:S01]  /*13f20*/  LOP3.LUT R70, R70, 0xff00, R119, 0xf8, !PT ;  /* 0x0000ff0046467812 */ /* 0x000fe200078ef877 */
[----:B------:R-:W-:Y:S01]  /*13f30*/  HADD2.F32 R71, -RZ, R71.H0_H0 ;  /* 0x20000047ff477230 */ /* 0x000fe20000004100 */
[----:B------:R-:W-:Y:S02]  /*13f40*/  LOP3.LUT R116, R112, 0xff, RZ, 0xc0, !PT ;  /* 0x000000ff70747812 */ /* 0x000fe400078ec0ff */
[----:B------:R-:W-:Y:S01]  /*13f50*/  SHF.R.U32.HI R119, RZ, 0x8, R115 ;  /* 0x00000008ff777819 */ /* 0x000fe20000011673 */
[-C--:B0-----:R-:W-:Y:S01]  /*13f60*/  FFMA R80, R47, R109.reuse, R118 ;  /* 0x0000006d2f507223 */ /* 0x081fe20000000076 */
[----:B------:R-:W-:Y:S01]  /*13f70*/  F2FP.F16.E4M3.UNPACK_B R114, R114 ;  /* 0x00000072ff72723e */ /* 0x000fe200020006ff */
[----:B------:R-:W-:Y:S01]  /*13f80*/  FFMA R196, R71, R109, R196 ;  /* 0x0000006d47c47223 */ /* 0x000fe200000000c4 */
[----:B------:R-:W-:-:S02]  /*13f90*/  F2FP.F16.E4M3.UNPACK_B R81, R116 ;  /* 0x00000074ff51723e */ /* 0x000fc400020006ff */
[----:B------:R-:W-:Y:S01]  /*13fa0*/  LOP3.LUT R116, R119, 0xff, RZ, 0xc0, !PT ;  /* 0x000000ff77747812 */ /* 0x000fe200078ec0ff */
[----:B------:R-:W-:Y:S01]  /*13fb0*/  HADD2.F32 R47, -RZ, R114.H0_H0 ;  /* 0x20000072ff2f7230 */ /* 0x000fe20000004100 */
[----:B------:R-:W-:Y:S01]  /*13fc0*/  SHF.R.U32.HI R71, RZ, 0x10, R115 ;  /* 0x00000010ff477819 */ /* 0x000fe20000011673 */
[----:B------:R-:W-:Y:S01]  /*13fd0*/  HADD2.F32 R81, -RZ, R81.H0_H0 ;  /* 0x20000051ff517230 */ /* 0x000fe20000004100 */
[----:B------:R-:W-:Y:S02]  /*13fe0*/  F2FP.F16.E4M3.UNPACK_B R116, R116 ;  /* 0x00000074ff74723e */ /* 0x000fe400020006ff */
[-C--:B------:R-:W-:Y:S01]  /*13ff0*/  FFMA R194, R47, R109.reuse, R194 ;  /* 0x0000006d2fc27223 */ /* 0x080fe200000000c2 */
[----:B------:R-:W-:Y:S01]  /*14000*/  LOP3.LUT R71, R71, 0xff, RZ, 0xc0, !PT ;  /* 0x000000ff47477812 */ /* 0x000fe200078ec0ff */
[----:B------:R-:W-:Y:S01]  /*14010*/  FFMA R216, R81, R109, R216 ;  /* 0x0000006d51d87223 */ /* 0x000fe200000000d8 */
[----:B------:R-:W-:Y:S01]  /*14020*/  HADD2.F32 R47, -RZ, R116.H0_H0 ;  /* 0x20000074ff2f7230 */ /* 0x000fe20000004100 */
[----:B------:R-:W-:-:S02]  /*14030*/  SHF.R.U64 R114, R136, 0x8, R137 ;  /* 0x0000000888727819 */ /* 0x000fc40000001289 */
[----:B------:R-:W-:Y:S02]  /*14040*/  F2FP.F16.E4M3.UNPACK_B R175, R175 ;  /* 0x000000afffaf723e */ /* 0x000fe400020006ff */
[----:B------:R-:W-:Y:S01]  /*14050*/  F2FP.F16.E4M3.UNPACK_B R71, R71 ;  /* 0x00000047ff47723e */ /* 0x000fe200020006ff */
[----:B------:R-:W-:Y:S01]  /*14060*/  FFMA R224, R47, R109, R224 ;  /* 0x0000006d2fe07223 */ /* 0x000fe200000000e0 */
[----:B------:R-:W-:Y:S01]  /*14070*/  LOP3.LUT R47, R114, 0xff, RZ, 0xc0, !PT ;  /* 0x000000ff722f7812 */ /* 0x000fe200078ec0ff */
[----:B------:R-:W-:Y:S01]  /*14080*/  HADD2.F32 R175, -RZ, R175.H0_H0 ;  /* 0x200000afffaf7230 */ /* 0x000fe20000004100 */
[----:B------:R-:W-:Y:S01]  /*14090*/  F2FP.F16.E4M3.UNPACK_B R182, R182 ;  /* 0x000000b6ffb6723e */ /* 0x000fe200020006ff */
[----:B------:R-:W-:Y:S01]  /*140a0*/  HADD2.F32 R71, -RZ, R71.H0_H0 ;  /* 0x20000047ff477230 */ /* 0x000fe20000004100 */
[----:B------:R-:W-:Y:S02]  /*140b0*/  F2FP.F16.E4M3.UNPACK_B R114, R47 ;  /* 0x0000002fff72723e */ /* 0x000fe400020006ff */
[----:B------:R-:W-:Y:S01]  /*140c0*/  LOP3.LUT R81, R113, 0xff, RZ, 0xc0, !PT ;  /* 0x000000ff71517812 */ /* 0x000fe200078ec0ff */
[----:B------:R-:W-:-:S02]  /*140d0*/  HADD2.F32 R47, -RZ, R182.H0_H0 ;  /* 0x200000b6ff2f7230 */ /* 0x000fc40000004100 */
[-C--:B------:R-:W-:Y:S01]  /*140e0*/  FFMA R218, R175, R109.reuse, R218 ;  /* 0x0000006dafda7223 */ /* 0x080fe200000000da */
[----:B------:R-:W-:Y:S01]  /*140f0*/  FFMA R222, R71, R109, R222 ;  /* 0x0000006d47de7223 */ /* 0x000fe200000000de */
[----:B------:R-:W-:Y:S01]  /*14100*/  F2FP.F16.E4M3.UNPACK_B R81, R81 ;  /* 0x00000051ff51723e */ /* 0x000fe200020006ff */
[----:B------:R-:W-:Y:S01]  /*14110*/  HADD2.F32 R71, -RZ, R114.H0_H0 ;  /* 0x20000072ff477230 */ /* 0x000fe20000004100 */
[C-C-:B------:R-:W-:Y:S01]  /*14120*/  SHF.R.U64 R115, R136.reuse, 0x10, R137.reuse ;  /* 0x0000001088737819 */ /* 0x140fe20000001289 */
[-C--:B------:R-:W-:Y:S01]  /*14130*/  FFMA R218, R47, R109.reuse, R218 ;  /* 0x0000006d2fda7223 */ /* 0x080fe200000000da */
[--C-:B------:R-:W-:Y:S01]  /*14140*/  SHF.R.U64 R47, R136, 0x18, R137.reuse ;  /* 0x00000018882f7819 */ /* 0x100fe20000001289 */
[----:B------:R-:W-:Y:S02]  /*14150*/  HADD2.F32 R81, -RZ, R81.H0_H0 ;  /* 0x20000051ff517230 */ /* 0x000fe40000004100 */
[----:B------:R-:W-:Y:S01]  /*14160*/  FFMA R210, R71, R109, R210 ;  /* 0x0000006d47d27223 */ /* 0x000fe200000000d2 */
[----:B------:R-:W-:-:S02]  /*14170*/  SHF.R.U32.HI R71, RZ, 0x8, R137 ;  /* 0x00000008ff477819 */ /* 0x000fc40000011689 */
[----:B------:R-:W-:Y:S01]  /*14180*/  LOP3.LUT R115, R115, 0xff, RZ, 0xc0, !PT ;  /* 0x000000ff73737812 */ /* 0x000fe200078ec0ff */
[----:B------:R-:W-:Y:S01]  /*14190*/  FFMA R220, R81, R109, R220 ;  /* 0x0000006d51dc7223 */ /* 0x000fe200000000dc */
[----:B------:R-:W-:Y:S02]  /*141a0*/  LOP3.LUT R47, R47, 0xff, RZ, 0xc0, !PT ;  /* 0x000000ff2f2f7812 */ /* 0x000fe400078ec0ff */
[----:B------:R-:W-:Y:S02]  /*141b0*/  LOP3.LUT R71, R71, 0xff, RZ, 0xc0, !PT ;  /* 0x000000ff47477812 */ /* 0x000fe400078ec0ff */
[----:B------:R-:W-:Y:S02]  /*141c0*/  F2FP.F16.E4M3.UNPACK_B R115, R115 ;  /* 0x00000073ff73723e */ /* 0x000fe400020006ff */
[----:B------:R-:W-:Y:S02]  /*141d0*/  LOP3.LUT R81, R134, 0xff, RZ, 0xc0, !PT ;  /* 0x000000ff86517812 */ /* 0x000fe400078ec0ff */
[----:B------:R-:W-:Y:S01]  /*141e0*/  SHF.R.U32.HI R137, RZ, 0x10, R137 ;  /* 0x00000010ff897819 */ /* 0x000fe20000011689 */
[----:B------:R-:W-:Y:S01]  /*141f0*/  HADD2.F32 R115, -RZ, R115.H0_H0 ;  /* 0x20000073ff737230 */ /* 0x000fe20000004100 */
[----:B------:R-:W-:-:S02]  /*14200*/  F2FP.F16.E4M3.UNPACK_B R47, R47 ;  /* 0x0000002fff2f723e */ /* 0x000fc400020006ff */
[----:B------:R-:W-:Y:S02]  /*14210*/  F2FP.F16.E4M3.UNPACK_B R71, R71 ;  /* 0x00000047ff47723e */ /* 0x000fe400020006ff */
[----:B------:R-:W-:Y:S01]  /*14220*/  LOP3.LUT R116, R135, 0xff, RZ, 0xc0, !PT ;  /* 0x000000ff87747812 */ /* 0x000fe200078ec0ff */
[----:B------:R-:W-:Y:S01]  /*14230*/  HADD2.F32 R47, -RZ, R47.H0_H0 ;  /* 0x2000002fff2f7230 */ /* 0x000fe20000004100 */
[----:B------:R-:W-:Y:S01]  /*14240*/  F2FP.F16.E4M3.UNPACK_B R114, R81 ;  /* 0x00000051ff72723e */ /* 0x000fe200020006ff */
[----:B------:R-:W-:Y:S01]  /*14250*/  HADD2.F32 R71, -RZ, R71.H0_H0 ;  /* 0x20000047ff477230 */ /* 0x000fe20000004100 */
[----:B------:R-:W-:Y:S01]  /*14260*/  LOP3.LUT R81, R137, 0xff, RZ, 0xc0, !PT ;  /* 0x000000ff89517812 */ /* 0x000fe200078ec0ff */
[----:B------:R-:W-:Y:S01]  /*14270*/  FFMA R208, R115, R109, R208 ;  /* 0x0000006d73d07223 */ /* 0x000fe200000000d0 */
[----:B------:R-:W-:Y:S01]  /*14280*/  F2FP.F16.E4M3.UNPACK_B R116, R116 ;  /* 0x00000074ff74723e */ /* 0x000fe200020006ff */
[----:B------:R-:W-:Y:S01]  /*14290*/  HADD2.F32 R115, -RZ, R114.H0_H0 ;  /* 0x20000072ff737230 */ /* 0x000fe20000004100 */
[----:B------:R-:W-:Y:S01]  /*142a0*/  F2FP.F16.E4M3.UNPACK_B R81, R81 ;  /* 0x00000051ff51723e */ /* 0x000fe200020006ff */
[----:B------:R-:W-:Y:S01]  /*142b0*/  FFMA R192, R47, R109, R192 ;  /* 0x0000006d2fc07223 */ /* 0x000fe200000000c0 */
[----:B------:R-:W-:-:S02]  /*142c0*/  VIADD R114, R187, 0x1b ;  /* 0x0000001bbb727836 */ /* 0x000fc40000000000 */
[-C--:B------:R-:W-:Y:S01]  /*142d0*/  FFMA R212, R71, R109.reuse, R212 ;  /* 0x0000006d47d47223 */ /* 0x080fe200000000d4 */
[----:B------:R-:W-:Y:S01]  /*142e0*/  HADD2.F32 R47, -RZ, R116.H0_H0 ;  /* 0x20000074ff2f7230 */ /* 0x000fe20000004100 */
[----:B------:R-:W-:Y:S01]  /*142f0*/  LOP3.LUT R71, R112, 0xffff, RZ, 0xc0, !PT ;  /* 0x0000ffff70477812 */ /* 0x000fe200078ec0ff */
[----:B------:R-:W-:Y:S01]  /*14300*/  HADD2.F32 R81, -RZ, R81.H0_H0 ;  /* 0x20000051ff517230 */ /* 0x000fe20000004100 */
[----:B------:R-:W-:Y:S01]  /*14310*/  LOP3.LUT R114, R114, 0x1f, RZ, 0xc0, !PT ;  /* 0x0000001f72727812 */ /* 0x000fe200078ec0ff */
[-C--:B------:R-:W-:Y:S01]  /*14320*/  FFMA R206, R115, R109.reuse, R206 ;  /* 0x0000006d73ce7223 */ /* 0x080fe200000000ce */
[-C--:B------:R-:W-:Y:S01]  /*14330*/  FFMA R204, R47, R109.reuse, R204 ;  /* 0x0000006d2fcc7223 */ /* 0x080fe200000000cc */
[----:B------:R-:W-:Y:S01]  /*14340*/  SHF.R.U32.HI R47, RZ, 0x8, R71 ;  /* 0x00000008ff2f7819 */ /* 0x000fe20000011647 */
[----:B------:R-:W-:Y:S01]  /*14350*/  FFMA R214, R81, R109, R214 ;  /* 0x0000006d51d67223 */ /* 0x000fe200000000d6 */
[----:B------:R-:W-:Y:S01]  /*14360*/  LOP3.LUT R81, RZ, R188, RZ, 0x33, !PT ;  /* 0x000000bcff517212 */ /* 0x000fe200078e33ff */
[----:B------:R-:W-:Y:S01]  /*14370*/  IMAD R71, R177, 0x21, R114 ;  /* 0x00000021b1477824 */ /* 0x000fe200078e0272 */
[----:B------:R-:W-:-:S02]  /*14380*/  F2FP.F16.E4M3.UNPACK_B R47, R47 ;  /* 0x0000002fff2f723e */ /* 0x000fc400020006ff */
[----:B------:R-:W-:Y:S01]  /*14390*/  ISETP.GT.U32.AND P0, PT, R178, -0x21, PT ;  /* 0xffffffdfb200780c */ /* 0x000fe20003f04070 */
[----:B------:R-:W-:Y:S01]  /*143a0*/  IMAD.X R81, RZ, RZ, R81, P1 ;  /* 0x000000ffff517224 */ /* 0x000fe200008e0651 */
[----:B------:R-:W-:Y:S01]  /*143b0*/  LEA R115, R71, UR4, 0x3 ;  /* 0x0000000447737c11 */ /* 0x000fe2000f8e18ff */
[----:B------:R-:W-:Y:S01]  /*143c0*/  HADD2.F32 R47, -RZ, R47.H0_H0 ;  /* 0x2000002fff2f7230 */ /* 0x000fe20000004100 */
[C-C-:B------:R-:W-:Y:S02]  /*143d0*/  SHF.R.U64 R71, R112.reuse, 0x10, R113.reuse ;  /* 0x0000001070477819 */ /* 0x140fe40000001271 */
[--C-:B------:R-:W-:Y:S01]  /*143e0*/  SHF.R.U64 R112, R112, 0x18, R113.reuse ;  /* 0x0000001870707819 */ /* 0x100fe20000001271 */
[----:B------:R0:W-:Y:S01]  /*143f0*/  STS.64 [R115], R82 ;  /* 0x0000005273007388 */ /* 0x0001e20000000a00 */
[----:B------:R-:W-:Y:S01]  /*14400*/  ISETP.GT.U32.AND.EX P0, PT, R81, -0x1, PT, P0 ;  /* 0xffffffff5100780c */ /* 0x000fe20003f04100 */
[----:B------:R-:W-:Y:S01]  /*14410*/  FFMA R80, R47, R109, R80 ;  /* 0x0000006d2f507223 */ /* 0x000fe20000000050 */
[----:B------:R-:W-:-:S02]  /*14420*/  SHF.R.U32.HI R81, RZ, 0x8, R113 ;  /* 0x00000008ff517819 */ /* 0x000fc40000011671 */
[----:B------:R-:W-:Y:S02]  /*14430*/  LOP3.LUT R47, R112, 0xff, RZ, 0xc0, !PT ;  /* 0x000000ff702f7812 */ /* 0x000fe400078ec0ff */
[----:B------:R-:W-:Y:S02]  /*14440*/  LOP3.LUT R81, R81, 0xff, RZ, 0xc0, !PT ;  /* 0x000000ff51517812 */ /* 0x000fe400078ec0ff */
[----:B------:R-:W-:Y:S02]  /*14450*/  SHF.R.U32.HI R113, RZ, 0x10, R113 ;  /* 0x00000010ff717819 */ /* 0x000fe40000011671 */
[----:B------:R-:W-:Y:S02]  /*14460*/  LOP3.LUT R71, R71, 0xff, RZ, 0xc0, !PT ;  /* 0x000000ff47477812 */ /* 0x000fe400078ec0ff */
[----:B------:R-:W-:Y:S02]  /*14470*/  F2FP.F16.E4M3.UNPACK_B R47, R47 ;  /* 0x0000002fff2f723e */ /* 0x000fe400020006ff */
[----:B------:R-:W-:-:S02]  /*14480*/  LOP3.LUT R110, R110, 0xff, RZ, 0xc0, !PT ;  /* 0x000000ff6e6e7812 */ /* 0x000fc400078ec0ff */
[----:B------:R-:W-:Y:S01]  /*14490*/  F2FP.F16.E4M3.UNPACK_B R81, R81 ;  /* 0x00000051ff51723e */ /* 0x000fe200020006ff */
[----:B------:R-:W-:Y:S01]  /*144a0*/  HADD2.F32 R47, -RZ, R47.H0_H0 ;  /* 0x2000002fff2f7230 */ /* 0x000fe20000004100 */
[----:B0-----:R-:W-:Y:S02]  /*144b0*/  LOP3.LUT R82, R113, 0xff, RZ, 0xc0, !PT ;  /* 0x000000ff71527812 */ /* 0x001fe400078ec0ff */
[----:B------:R-:W-:Y:S01]  /*144c0*/  F2FP.F16.E4M3.UNPACK_B R71, R71 ;  /* 0x00000047ff47723e */ /* 0x000fe200020006ff */
[----:B------:R-:W-:Y:S01]  /*144d0*/  HADD2.F32 R81, -RZ, R81.H0_H0 ;  /* 0x20000051ff517230 */ /* 0x000fe20000004100 */
[----:B------:R-:W-:Y:S01]  /*144e0*/  F2FP.F16.E4M3.UNPACK_B R110, R110 ;  /* 0x0000006eff6e723e */ /* 0x000fe200020006ff */
[-C--:B------:R-:W-:Y:S01]  /*144f0*/  FFMA R194, R47, R109.reuse, R194 ;  /* 0x0000006d2fc27223 */ /* 0x080fe200000000c2 */
[----:B------:R-:W-:Y:S01]  /*14500*/  F2FP.F16.E4M3.UNPACK_B R82, R82 ;  /* 0x00000052ff52723e */ /* 0x000fe200020006ff */
[----:B------:R-:W-:Y:S02]  /*14510*/  HADD2.F32 R71, -RZ, R71.H0_H0 ;  /* 0x20000047ff477230 */ /* 0x000fe40000004100 */
[-C--:B------:R-:W-:Y:S01]  /*14520*/  FFMA R224, R81, R109.reuse, R224 ;  /* 0x0000006d51e07223 */ /* 0x080fe200000000e0 */
[----:B------:R-:W-:Y:S01]  /*14530*/  HADD2.F32 R83, -RZ, R110.H0_H0 ;  /* 0x2000006eff537230 */ /* 0x000fe20000004100 */
[----:B------:R-:W-:Y:S01]  /*14540*/  LOP3.LUT R81, R111, 0xff, RZ, 0xc0, !PT ;  /* 0x000000ff6f517812 */ /* 0x000fe200078ec0ff */
[----:B------:R-:W-:Y:S01]  /*14550*/  HADD2.F32 R47, -RZ, R82.H0_H0 ;  /* 0x20000052ff2f7230 */ /* 0x000fe20000004100 */
[----:B------:R-:W-:Y:S01]  /*14560*/  LOP3.LUT R82, R134, 0xffff, RZ, 0xc0, !PT ;  /* 0x0000ffff86527812 */ /* 0x000fe200078ec0ff */
[-C--:B------:R-:W-:Y:S01]  /*14570*/  FFMA R196, R71, R109.reuse, R196 ;  /* 0x0000006d47c47223 */ /* 0x080fe200000000c4 */
[--C-:B------:R-:W-:Y:S01]  /*14580*/  LOP3.LUT R133, R184, 0xff000000, R111.reuse, 0xf8, !PT ;  /* 0xff000000b8857812 */ /* 0x100fe200078ef86f */
[-C--:B------:R-:W-:Y:S01]  /*14590*/  FFMA R71, R83, R109.reuse, R216 ;  /* 0x0000006d53477223 */ /* 0x080fe200000000d8 */
[----:B------:R-:W-:Y:S01]  /*145a0*/  SHF.R.U32.HI R111, RZ, 0x18, R111 ;  /* 0x00000018ff6f7819 */ /* 0x000fe2000001166f */
[----:B------:R-:W-:Y:S01]  /*145b0*/  FFMA R222, R47, R109, R222 ;  /* 0x0000006d2fde7223 */ /* 0x000fe200000000de */
[----:B------:R-:W-:-:S02]  /*145c0*/  SHF.R.U32.HI R82, RZ, 0x8, R82 ;  /* 0x00000008ff527819 */ /* 0x000fc40000011652 */
[C-C-:B------:R-:W-:Y:S02]  /*145d0*/  SHF.R.U64 R83, R134.reuse, 0x10, R135.reuse ;  /* 0x0000001086537819 */ /* 0x140fe40000001287 */
[----:B------:R-:W-:Y:S02]  /*145e0*/  F2FP.F16.E4M3.UNPACK_B R47, R111 ;  /* 0x0000006fff2f723e */ /* 0x000fe400020006ff */
[----:B------:R-:W-:Y:S02]  /*145f0*/  F2FP.F16.E4M3.UNPACK_B R82, R82 ;  /* 0x00000052ff52723e */ /* 0x000fe400020006ff */
[----:B------:R-:W-:Y:S01]  /*14600*/  LOP3.LUT R83, R83, 0xff, RZ, 0xc0, !PT ;  /* 0x000000ff53537812 */ /* 0x000fe200078ec0ff */
[----:B------:R-:W-:Y:S01]  /*14610*/  HADD2.F32 R47, -RZ, R47.H0_H0 ;  /* 0x2000002fff2f7230 */ /* 0x000fe20000004100 */
[----:B------:R-:W-:Y:S02]  /*14620*/  F2FP.F16.E4M3.UNPACK_B R81, R81 ;  /* 0x00000051ff51723e */ /* 0x000fe400020006ff */
[----:B------:R-:W-:-:S02]  /*14630*/  SHF.R.U64 R134, R134, 0x18, R135 ;  /* 0x0000001886867819 */ /* 0x000fc40000001287 */
        /* <DEDUP_REMOVED lines=8> */
[----:B------:R-:W-:Y:S01]  /*146c0*/  LOP3.LUT R156, R156, 0xff, RZ, 0xc0, !PT ;  /* 0x000000ff9c9c7812 */ /* 0x000fe200078ec0ff */
[-C--:B------:R-:W-:Y:S01]  /*146d0*/  FFMA R220, R81, R109.reuse, R220 ;  /* 0x0000006d51dc7223 */ /* 0x080fe200000000dc */
[----:B------:R-:W-:Y:S01]  /*146e0*/  LOP3.LUT R81, R157, 0xff, RZ, 0xc0, !PT ;  /* 0x000000ff9d517812 */ /* 0x000fe200078ec0ff */
[----:B------:R-:W-:Y:S01]  /*146f0*/  FFMA R208, R47, R109, R208 ;  /* 0x0000006d2fd07223 */ /* 0x000fe200000000d0 */
[----:B------:R-:W-:Y:S01]  /*14700*/  SHF.R.U32.HI R83, RZ, 0x8, R135 ;  /* 0x00000008ff537819 */ /* 0x000fe20000011687 */
[----:B------:R-:W-:Y:S01]  /*14710*/  HADD2.F32 R47, -RZ, R82.H0_H0 ;  /* 0x20000052ff2f7230 */ /* 0x000fe20000004100 */
[----:B------:R-:W-:-:S02]  /*14720*/  F2FP.F16.E4M3.UNPACK_B R156, R156 ;  /* 0x0000009cff9c723e */ /* 0x000fc400020006ff */
[--C-:B------:R-:W-:Y:S02]  /*14730*/  LOP3.LUT R110, R70, 0xff0000, R135.reuse, 0xf8, !PT ;  /* 0x00ff0000466e7812 */ /* 0x100fe400078ef887 */
[----:B------:R-:W-:Y:S01]  /*14740*/  F2FP.F16.E4M3.UNPACK_B R82, R81 ;  /* 0x00000051ff52723e */ /* 0x000fe200020006ff */
[----:B------:R-:W-:Y:S01]  /*14750*/  HADD2.F32 R81, -RZ, R156.H0_H0 ;  /* 0x2000009cff517230 */ /* 0x000fe20000004100 */
[----:B------:R-:W-:Y:S01]  /*14760*/  SHF.R.U32.HI R135, RZ, 0x10, R135 ;  /* 0x00000010ff877819 */ /* 0x000fe20000011687 */
[-C--:B------:R-:W-:Y:S01]  /*14770*/  FFMA R192, R47, R109.reuse, R192 ;  /* 0x0000006d2fc07223 */ /* 0x080fe200000000c0 */
[----:B------:R-:W-:Y:S01]  /*14780*/  LOP3.LUT R70, R83, 0xff, RZ, 0xc0, !PT ;  /* 0x000000ff53467812 */ /* 0x000fe200078ec0ff */
[----:B------:R-:W-:Y:S01]  /*14790*/  HADD2.F32 R83, -RZ, R82.H0_H0 ;  /* 0x20000052ff537230 */ /* 0x000fe20000004100 */
[----:B------:R-:W-:Y:S01]  /*147a0*/  LOP3.LUT R47, R135, 0xff, RZ, 0xc0, !PT ;  /* 0x000000ff872f7812 */ /* 0x000fe200078ec0ff */
[----:B------:R-:W-:Y:S01]  /*147b0*/  FFMA R206, R81, R109, R206 ;  /* 0x0000006d51ce7223 */ /* 0x000fe200000000ce */
[----:B------:R-:W-:-:S02]  /*147c0*/  F2FP.F16.E4M3.UNPACK_B R70, R70 ;  /* 0x00000046ff46723e */ /* 0x000fc400020006ff */
[----:B------:R-:W-:Y:S01]  /*147d0*/  LOP3.LUT R0, R0, 0xff, RZ, 0xc0, !PT ;  /* 0x000000ff00007812 */ /* 0x000fe200078ec0ff */
[----:B------:R-:W-:Y:S01]  /*147e0*/  FFMA R204, R83, R109, R204 ;  /* 0x0000006d53cc7223 */ /* 0x000fe200000000cc */
[----:B------:R-:W-:Y:S02]  /*147f0*/  F2FP.F16.E4M3.UNPACK_B R185, R185 ;  /* 0x000000b9ffb9723e */ /* 0x000fe400020006ff */
[----:B------:R-:W-:Y:S02]  /*14800*/  SHF.R.U32.HI R82, RZ, 0x18, R157 ;  /* 0x00000018ff527819 */ /* 0x000fe4000001169d */
[----:B------:R-:W-:Y:S01]  /*14810*/  F2FP.F16.E4M3.UNPACK_B R81, R47 ;  /* 0x0000002fff51723e */ /* 0x000fe200020006ff */
[----:B------:R-:W-:Y:S01]  /*14820*/  HADD2.F32 R47, -RZ, R70.H0_H0 ;  /* 0x20000046ff2f7230 */ /* 0x000fe20000004100 */
[----:B------:R-:W-:Y:S01]  /*14830*/  F2FP.F16.E4M3.UNPACK_B R0, R0 ;  /* 0x00000000ff00723e */ /* 0x000fe200020006ff */
[----:B------:R-:W-:Y:S01]  /*14840*/  HADD2.F32 R185, -RZ, R185.H0_H0 ;  /* 0x200000b9ffb97230 */ /* 0x000fe20000004100 */
[----:B------:R-:W-:Y:S01]  /*14850*/  F2FP.F16.E4M3.UNPACK_B R70, R82 ;  /* 0x00000052ff46723e */ /* 0x000fe200020006ff */
[----:B------:R-:W-:Y:S01]  /*14860*/  HADD2.F32 R81, -RZ, R81.H0_H0 ;  /* 0x20000051ff517230 */ /* 0x000fe20000004100 */
[----:B------:R-:W-:Y:S01]  /*14870*/  LOP3.LUT R28, R28, 0xff, RZ, 0xc0, !PT ;  /* 0x000000ff1c1c7812 */ /* 0x000fe200078ec0ff */
[----:B------:R-:W-:-:S02]  /*14880*/  HADD2.F32 R111, -RZ, R0.H0_H0 ;  /* 0x20000000ff6f7230 */ /* 0x000fc40000004100 */
[-C--:B------:R-:W-:Y:S01]  /*14890*/  FFMA R202, R185, R109.reuse, R202 ;  /* 0x0000006db9ca7223 */ /* 0x080fe200000000ca */
[----:B------:R-:W-:Y:S01]  /*148a0*/  VIADD R0, R166, 0x6 ;  /* 0x00000006a6007836 */ /* 0x000fe20000000000 */
[----:B------:R-:W-:Y:S01]  /*148b0*/  F2FP.F16.E4M3.UNPACK_B R28, R28 ;  /* 0x0000001cff1c723e */ /* 0x000fe200020006ff */
[----:B------:R-:W-:Y:S01]  /*148c0*/  HADD2.F32 R83, -RZ, R70.H0_H0 ;  /* 0x20000046ff537230 */ /* 0x000fe20000004100 */
[--C-:B------:R-:W-:Y:S01]  /*148d0*/  LOP3.LUT R131, R186, 0xff000000, R157.reuse, 0xf8, !PT ;  /* 0xff000000ba837812 */ /* 0x100fe200078ef89d */
[-C--:B------:R-:W-:Y:S01]  /*148e0*/  FFMA R214, R81, R109.reuse, R214 ;  /* 0x0000006d51d67223 */ /* 0x080fe200000000d6 */
[----:B------:R-:W-:Y:S01]  /*148f0*/  SHF.R.U32.HI R157, RZ, 0x10, R157 ;  /* 0x00000010ff9d7819 */ /* 0x000fe2000001169d */
[-C--:B------:R-:W-:Y:S01]  /*14900*/  FFMA R208, R111, R109.reuse, R208 ;  /* 0x0000006d6fd07223 */ /* 0x080fe200000000d0 */
[----:B------:R-:W-:Y:S01]  /*14910*/  LOP3.LUT R31, R31, 0xff, RZ, 0xc0, !PT ;  /* 0x000000ff1f1f7812 */ /* 0x000fe200078ec0ff */
[-C--:B------:R-:W-:Y:S01]  /*14920*/  FFMA R202, R83, R109.reuse, R202 ;  /* 0x0000006d53ca7223 */ /* 0x080fe200000000ca */
[----:B------:R-:W-:Y:S01]  /*14930*/  LOP3.LUT R0, R0, 0x1f, RZ, 0xc0, !PT ;  /* 0x0000001f00007812 */ /* 0x000fe200078ec0ff */
[----:B------:R-:W-:Y:S01]  /*14940*/  HADD2.F32 R83, -RZ, R28.H0_H0 ;  /* 0x2000001cff537230 */ /* 0x000fe20000004100 */
[----:B------:R-:W-:Y:S01]  /*14950*/  LOP3.LUT R181, R181, 0xff, RZ, 0xc0, !PT ;  /* 0x000000ffb5b57812 */ /* 0x000fe200078ec0ff */
[----:B------:R-:W-:Y:S01]  /*14960*/  VIADD R166, R166, 0x7 ;  /* 0x00000007a6a67836 */ /* 0x000fe20000000000 */
[----:B------:R-:W-:Y:S01]  /*14970*/  LOP3.LUT R28, R157, 0xff, RZ, 0xc0, !PT ;  /* 0x000000ff9d1c7812 */ /* 0x000fe200078ec0ff */
[----:B------:R-:W-:Y:S01]  /*14980*/  SHFL.IDX PT, R71, R71, R0, 0x1f ;  /* 0x00001f0047477589 */ /* 0x000fe200000e0000 */
[----:B------:R-:W-:Y:S01]  /*14990*/  LOP3.LUT R29, R29, 0xff, RZ, 0xc0, !PT ;  /* 0x000000ff1d1d7812 */ /* 0x000fe200078ec0ff */
[-C--:B------:R-:W-:Y:S01]  /*149a0*/  FFMA R212, R47, R109.reuse, R212 ;  /* 0x0000006d2fd47223 */ /* 0x080fe200000000d4 */
[----:B------:R-:W-:Y:S01]  /*149b0*/  LOP3.LUT R30, R30, 0xff, RZ, 0xc0, !PT ;  /* 0x000000ff1e1e7812 */ /* 0x000fe200078ec0ff */
[----:B------:R-:W-:Y:S01]  /*149c0*/  FFMA R83, R83, R109, R222 ;  /* 0x0000006d53537223 */ /* 0x000fe200000000de */
[----:B------:R-:W-:Y:S01]  /*149d0*/  F2FP.F16.E4M3.UNPACK_B R70, R31 ;  /* 0x0000001fff46723e */ /* 0x000fe200020006ff */
[----:B------:R-:W-:Y:S01]  /*149e0*/  IMAD.SHL.U32 R47, R157, 0x1000000, RZ ;  /* 0x010000009d2f7824 */ /* 0x000fe200078e00ff */
[----:B------:R-:W-:-:S02]  /*149f0*/  LOP3.LUT R154, R154, 0xff, RZ, 0xc0, !PT ;  /* 0x000000ff9a9a7812 */ /* 0x000fc400078ec0ff */
[----:B------:R-:W-:Y:S01]  /*14a00*/  F2FP.F16.E4M3.UNPACK_B R181, R181 ;  /* 0x000000b5ffb5723e */ /* 0x000fe200020006ff */
[----:B------:R-:W-:Y:S01]  /*14a10*/  HADD2.F32 R81, -RZ, R70.H0_H0 ;  /* 0x20000046ff517230 */ /* 0x000fe20000004100 */
[----:B------:R-:W-:Y:S01]  /*14a20*/  F2FP.F16.E4M3.UNPACK_B R28, R28 ;  /* 0x0000001cff1c723e */ /* 0x000fe200020006ff */
[----:B------:R-:W0:Y:S01]  /*14a30*/  SHFL.IDX PT, R82, R83, R0, 0x1f ;  /* 0x00001f0053527589 */ /* 0x000e2200000e0000 */
[----:B------:R-:W-:Y:S01]  /*14a40*/  F2FP.F16.E4M3.UNPACK_B R29, R29 ;  /* 0x0000001dff1d723e */ /* 0x000fe200020006ff */
[----:B------:R-:W-:Y:S01]  /*14a50*/  HADD2.F32 R181, -RZ, R181.H0_H0 ;  /* 0x200000b5ffb57230 */ /* 0x000fe20000004100 */
[----:B------:R-:W-:Y:S01]  /*14a60*/  F2FP.F16.E4M3.UNPACK_B R30, R30 ;  /* 0x0000001eff1e723e */ /* 0x000fe200020006ff */
[----:B------:R-:W-:Y:S01]  /*14a70*/  HADD2.F32 R111, -RZ, R28.H0_H0 ;  /* 0x2000001cff6f7230 */ /* 0x000fe20000004100 */
[----:B------:R-:W-:Y:S01]  /*14a80*/  LOP3.LUT R183, R183, 0xff, RZ, 0xc0, !PT ;  /* 0x000000ffb7b77812 */ /* 0x000fe200078ec0ff */
[----:B------:R-:W-:Y:S01]  /*14a90*/  HADD2.F32 R29, -RZ, R29.H0_H0 ;  /* 0x2000001dff1d7230 */ /* 0x000fe20000004100 */
[----:B------:R-:W-:Y:S01]  /*14aa0*/  LOP3.LUT R190, R190, 0xff, RZ, 0xc0, !PT ;  /* 0x000000ffbebe7812 */ /* 0x000fe200078ec0ff */
[----:B------:R-:W-:Y:S01]  /*14ab0*/  HADD2.F32 R31, -RZ, R30.H0_H0 ;  /* 0x2000001eff1f7230 */ /* 0x000fe20000004100 */
[----:B------:R-:W-:Y:S01]  /*14ac0*/  F2FP.F16.E4M3.UNPACK_B R154, R154 ;  /* 0x0000009aff9a723e */ /* 0x000fe200020006ff */
[----:B------:R-:W-:Y:S01]  /*14ad0*/  VIADD R28, R187, 0x1a ;  /* 0x0000001abb1c7836 */ /* 0x000fe20000000000 */
[----:B------:R-:W-:Y:S01]  /*14ae0*/  F2FP.F16.E4M3.UNPACK_B R183, R183 ;  /* 0x000000b7ffb7723e */ /* 0x000fe200020006ff */
[----:B------:R-:W-:Y:S01]  /*14af0*/  FFMA R81, R81, R109, R224 ;  /* 0x0000006d51517223 */ /* 0x000fe200000000e0 */
[----:B------:R-:W-:Y:S01]  /*14b00*/  F2FP.F16.E4M3.UNPACK_B R190, R190 ;  /* 0x000000beffbe723e */ /* 0x000fe200020006ff */
[----:B------:R-:W-:-:S02]  /*14b10*/  HADD2.F32 R115, -RZ, R154.H0_H0 ;  /* 0x2000009aff737230 */ /* 0x000fc40000004100 */
[-C--:B------:R-:W-:Y:S01]  /*14b20*/  FFMA R80, R181, R109.reuse, R80 ;  /* 0x0000006db5507223 */ /* 0x080fe20000000050 */
[----:B------:R-:W-:Y:S02]  /*14b30*/  HADD2.F32 R183, -RZ, R183.H0_H0 ;  /* 0x200000b7ffb77230 */ /* 0x000fe40000004100 */
[-C--:B------:R-:W-:Y:S01]  /*14b40*/  FFMA R29, R29, R109.reuse, R196 ;  /* 0x0000006d1d1d7223 */ /* 0x080fe200000000c4 */
[----:B------:R-:W-:Y:S02]  /*14b50*/  HADD2.F32 R113, -RZ, R190.H0_H0 ;  /* 0x200000beff717230 */ /* 0x000fe40000004100 */
[-C--:B------:R-:W-:Y:S01]  /*14b60*/  FFMA R31, R31, R109.reuse, R194 ;  /* 0x0000006d1f1f7223 */ /* 0x080fe200000000c2 */
[----:B------:R-:W-:Y:S01]  /*14b70*/  LOP3.LUT R28, R28, 0x1f, RZ, 0xc0, !PT ;  /* 0x0000001f1c1c7812 */ /* 0x000fe200078ec0ff */
[-C--:B------:R-:W-:Y:S01]  /*14b80*/  FFMA R115, R115, R109.reuse, R212 ;  /* 0x0000006d73737223 */ /* 0x080fe200000000d4 */
[----:B------:R-:W-:Y:S01]  /*14b90*/  LOP3.LUT R117, R166, 0x1f, RZ, 0xc0, !PT ;  /* 0x0000001fa6757812 */ /* 0x000fe200078ec0ff */
[----:B------:R-:W1:Y:S01]  /*14ba0*/  SHFL.IDX PT, R81, R81, R0, 0x1f ;  /* 0x00001f0051517589 */ /* 0x000e6200000e0000 */
[-C--:B------:R-:W-:Y:S01]  /*14bb0*/  FFMA R183, R183, R109.reuse, R210 ;  /* 0x0000006db7b77223 */ /* 0x080fe200000000d2 */
[-C--:B------:R-:W-:Y:S01]  /*14bc0*/  FFMA R192, R113, R109.reuse, R192 ;  /* 0x0000006d71c07223 */ /* 0x080fe200000000c0 */
[----:B------:R-:W-:Y:S01]  /*14bd0*/  FFMA R214, R111, R109, R214 ;  /* 0x0000006d6fd67223 */ /* 0x000fe200000000d6 */
[----:B------:R-:W2:Y:S01]  /*14be0*/  SHFL.IDX PT, R113, R218, R0, 0x1f ;  /* 0x00001f00da717589 */ /* 0x000ea200000e0000 */
[----:B------:R-:W-:Y:S01]  /*14bf0*/  IMAD R28, R177, 0x21, R28 ;  /* 0x00000021b11c7824 */ /* 0x000fe200078e021c */
[----:B------:R-:W-:Y:S01]  /*14c00*/  LOP3.LUT R47, R110, R47, RZ, 0xfc, !PT ;  /* 0x0000002f6e2f7212 */ /* 0x000fe200078efcff */
[----:B------:R-:W-:Y:S01]  /*14c10*/  VIADD R187, R187, 0x19 ;  /* 0x00000019bbbb7836 */ /* 0x000fe20000000000 */
[----:B------:R-:W3:Y:S01]  /*14c20*/  SHFL.IDX PT, R111, R220, R0, 0x1f ;  /* 0x00001f00dc6f7589 */ /* 0x000ee200000e0000 */
[----:B0-----:R-:W-:Y:S01]  /*14c30*/  FADD R82, R173, R82 ;  /* 0x00000052ad527221 */ /* 0x001fe20000000000 */
[----:B------:R-:W-:Y:S01]  /*14c40*/  LEA R141, R28, UR4, 0x3 ;  /* 0x000000041c8d7c11 */ /* 0x000fe2000f8e18ff */
[----:B------:R-:W-:Y:S01]  /*14c50*/  FADD R28, R52, R71 ;  /* 0x00000047341c7221 */ /* 0x000fe20000000000 */
[----:B------:R-:W0:Y:S01]  /*14c60*/  SHFL.IDX PT, R80, R80, R0, 0x1f ;  /* 0x00001f0050507589 */ /* 0x000e2200000e0000 */
[----:B------:R-:W-:Y:S01]  /*14c70*/  IMAD.SHL.U32 R71, R179, 0x8, RZ ;  /* 0x00000008b3477824 */ /* 0x000fe200078e00ff */
[----:B------:R-:W-:-:S02]  /*14c80*/  LOP3.LUT R30, R187, 0x1f, RZ, 0xc0, !PT ;  /* 0x0000001fbb1e7812 */ /* 0x000fc400078ec0ff */
[----:B------:R0:W4:Y:S01]  /*14c90*/  SHFL.IDX PT, R109, R29, R0, 0x1f ;  /* 0x00001f001d6d7589 */ /* 0x00012200000e0000 */
[----:B------:R-:W-:Y:S02]  /*14ca0*/  SEL R52, R178, 0xffffffdf, P0 ;  /* 0xffffffdfb2347807 */ /* 0x000fe40000000000 */
[----:B------:R-:W-:Y:S01]  /*14cb0*/  LOP3.LUT R71, R71, 0x18, RZ, 0xe2, !PT ;  /* 0x0000001847477812 */ /* 0x000fe200078ee2ff */
[----:B------:R-:W4:Y:S01]  /*14cc0*/  SHFL.IDX PT, R70, R31, R0, 0x1f ;  /* 0x00001f001f467589 */ /* 0x000f2200000e0000 */
[----:B------:R-:W-:Y:S01]  /*14cd0*/  IMAD R30, R177, 0x21, R30 ;  /* 0x00000021b11e7824 */ /* 0x000fe200078e021e */
[----:B------:R-:W-:Y:S02]  /*14ce0*/  LOP3.LUT R52, RZ, R52, RZ, 0x33, !PT ;  /* 0x00000034ff347212 */ /* 0x000fe400078e33ff */
[----:B------:R-:W4:Y:S01]  /*14cf0*/  SHFL.IDX PT, R0, R115, R117, 0x1f ;  /* 0x00001f7573007589 */ /* 0x000f2200000e0000 */
[----:B------:R-:W-:Y:S01]  /*14d00*/  ISETP.GE.U32.AND P0, PT, R71, R104, PT ;  /* 0x000000684700720c */ /* 0x000fe20003f06070 */
[----:B-1----:R-:W-:Y:S01]  /*14d10*/  FADD R81, R172, R81 ;  /* 0x00000051ac517221 */ /* 0x002fe20000000000 */
[----:B------:R-:W-:Y:S01]  /*14d20*/  LEA R155, R30, UR4, 0x3 ;  /* 0x000000041e9b7c11 */ /* 0x000fe2000f8e18ff */
[----:B------:R-:W1:Y:S01]  /*14d30*/  SHFL.IDX PT, R119, R206, R117, 0x1f ;  /* 0x00001f75ce777589 */ /* 0x000e6200000e0000 */
[----:B--2---:R-:W-:Y:S01]  /*14d40*/  FADD R83, R168, R113 ;  /* 0x00000071a8537221 */ /* 0x004fe20000000000 */
[----:B------:R-:W-:Y:S01]  /*14d50*/  LOP3.LUT R150, R200, 0xff000000, R193, 0xf8, !PT ;  /* 0xff000000c8967812 */ /* 0x000fe200078ef8c1 */
[----:B------:R-:W-:Y:S01]  /*14d60*/  IMAD.IADD R52, R52, 0x1, -R71 ;  /* 0x0000000134347824 */ /* 0x000fe200078e0a47 */
[----:B------:R-:W2:Y:S01]  /*14d70*/  SHFL.IDX PT, R137, R204, R117, 0x1f ;  /* 0x00001f75cc897589 */ /* 0x000ea200000e0000 */
[----:B---3--:R-:W-:-:S03]  /*14d80*/  FADD R54, R54, R111 ;  /* 0x0000006f36367221 */ /* 0x008fc60000000000 */
[----:B------:R-:W3:Y:S01]  /*14d90*/  SHFL.IDX PT, R202, R202, R117, 0x1f ;  /* 0x00001f75caca7589 */ /* 0x000ee200000e0000 */
[----:B0-----:R-:W-:-:S03]  /*14da0*/  FADD R29, R169, R80 ;  /* 0x00000050a91d7221 */ /* 0x001fc60000000000 */
[----:B------:R-:W0:Y:S01]  /*14db0*/  SHFL.IDX PT, R110, R183, R117, 0x1f ;  /* 0x00001f75b76e7589 */ /* 0x000e2200000e0000 */
[----:B----4-:R-:W-:Y:S01]  /*14dc0*/  FADD R30, R170, R109 ;  /* 0x0000006daa1e7221 */ /* 0x010fe20000000000 */
[----:B------:R-:W-:Y:S02]  /*14dd0*/  SHF.R.U32.HI R109, RZ, 0x2, R108 ;  /* 0x00000002ff6d7819 */ /* 0x000fe4000001166c */
[----:B------:R-:W4:Y:S01]  /*14de0*/  SHFL.IDX PT, R135, R208, R117, 0x1f ;  /* 0x00001f75d0877589 */ /* 0x000f2200000e0000 */
[----:B------:R-:W-:Y:S01]  /*14df0*/  FADD R31, R171, R70 ;  /* 0x00000046ab1f7221 */ /* 0x000fe20000000000 */
[----:B------:R-:W-:Y:S02]  /*14e00*/  LOP3.LUT R109, R109, 0x3ffffff8, RZ, 0xc0, !PT ;  /* 0x3ffffff86d6d7812 */ /* 0x000fe400078ec0ff */
[----:B------:R-:W4:Y:S01]  /*14e10*/  SHFL.IDX PT, R192, R192, R117, 0x1f ;  /* 0x00001f75c0c07589 */ /* 0x000f2200000e0000 */
[----:B------:R-:W-:Y:S01]  /*14e20*/  FADD R81, R81, R0 ;  /* 0x0000000051517221 */ /* 0x000fe20000000000 */
[----:B------:R-:W-:-:S02]  /*14e30*/  IMAD.SHL.U32 R0, R108, 0x2, RZ ;  /* 0x000000026c007824 */ /* 0x000fc400078e00ff */
[----:B------:R-:W4:Y:S01]  /*14e40*/  SHFL.IDX PT, R139, R214, R117, 0x1f ;  /* 0x00001f75d68b7589 */ /* 0x000f2200000e0000 */
[----:B-1----:R-:W-:Y:S02]  /*14e50*/  FADD R28, R28, R119 ;  /* 0x000000771c1c7221 */ /* 0x002fe40000000000 */
[----:B------:R-:W-:Y:S01]  /*14e60*/  LOP3.LUT R0, R0, 0xc0, RZ, 0xc0, !PT ;  /* 0x000000c000007812 */ /* 0x000fe200078ec0ff */
[----:B------:R1:W-:Y:S01]  /*14e70*/  STS.64 [R141], R158 ;  /* 0x0000009e8d007388 */ /* 0x0003e20000000a00 */
[----:B--2---:R-:W-:-:S03]  /*14e80*/  FADD R80, R54, R137 ;  /* 0x0000008936507221 */ /* 0x004fc60000000000 */
[----:B------:R1:W-:Y:S01]  /*14e90*/  STS.64 [R155], R160 ;  /* 0x000000a09b007388 */ /* 0x0003e20000000a00 */
[----:B---3--:R-:W-:Y:S01]  /*14ea0*/  FADD R83, R83, R202 ;  /* 0x000000ca53537221 */ /* 0x008fe20000000000 */
[----:B0-----:R-:W-:Y:S01]  /*14eb0*/  FADD R29, R29, R110 ;  /* 0x0000006e1d1d7221 */ /* 0x001fe20000000000 */
[----:B----4-:R-:W-:Y:S01]  /*14ec0*/  FADD R30, R30, R135 ;  /* 0x000000871e1e7221 */ /* 0x010fe20000000000 */
[----:B------:R-:W-:Y:S01]  /*14ed0*/  FADD R31, R31, R192 ;  /* 0x000000c01f1f7221 */ /* 0x000fe20000000000 */
[----:B------:R-:W-:Y:S01]  /*14ee0*/  FADD R82, R82, R139 ;  /* 0x0000008b52527221 */ /* 0x000fe20000000000 */
[----:B------:R-:W-:Y:S06]  /*14ef0*/  BAR.SYNC.DEFER_BLOCKING 0x0 ;  /* 0x0000000000007b1d */ /* 0x000fec0000010000 */
[----:B-1----:R-:W-:Y:S05]  /*14f00*/  @P0 BRA `(.L_x_204) ;  /* 0x0000000400d00947 */ /* 0x002fea0003800000 */
[C---:B------:R-:W-:Y:S01]  /*14f10*/  VIADD R54, R52.reuse, 0xffffffff ;  /* 0xffffffff34367836 */ /* 0x040fe20000000000 */
[----:B------:R-:W-:Y:S01]  /*14f20*/  BSSY B1, `(.L_x_205) ;  /* 0x0000049000017945 */ /* 0x000fe20003800000 */
[----:B------:R-:W-:Y:S01]  /*14f30*/  IMAD.SHL.U32 R179, R179, 0x40, RZ ;  /* 0x00000040b3b37824 */ /* 0x000fe200078e00ff */
[----:B------:R-:W-:Y:S01]  /*14f40*/  LOP3.LUT P1, R157, R52, 0x3, RZ, 0xc0, !PT ;  /* 0x00000003349d7812 */ /* 0x000fe2000782c0ff */
[----:B------:R-:W-:Y:S01]  /*14f50*/  IMAD.MOV.U32 R70, RZ, RZ, RZ ;  /* 0x000000ffff467224 */ /* 0x000fe200078e00ff */
[----:B------:R-:W-:Y:S01]  /*14f60*/  ISETP.GE.U32.AND P2, PT, R54, 0x3, PT ;  /* 0x000000033600780c */ /* 0x000fe20003f46070 */
[----:B------:R-:W-:Y:S01]  /*14f70*/  IMAD.IADD R54, R108, 0x1, -R109 ;  /* 0x000000016c367824 */ /* 0x000fe200078e0a6d */
[----:B------:R-:W-:Y:S01]  /*14f80*/  LOP3.LUT R179, R179, 0xc0, RZ, 0xc0, !PT ;  /* 0x000000c0b3b37812 */ /* 0x000fe200078ec0ff */
[----:B------:R-:W-:-:S04]  /*14f90*/  IMAD.MOV.U32 R140, RZ, RZ, R71 ;  /* 0x000000ffff8c7224 */ /* 0x000fc800078e0047 */
[C---:B------:R-:W-:Y:S02]  /*14fa0*/  IMAD R113, R179.reuse, UR6, RZ ;  /* 0x00000006b3717c24 */ /* 0x040fe4000f8e02ff */
[----:B------:R-:W-:-:S04]  /*14fb0*/  IMAD.WIDE.U32 R110, R179, UR7, RZ ;  /* 0x00000007b36e7c25 */ /* 0x000fc8000f8e00ff */
[----:B------:R-:W-:Y:S02]  /*14fc0*/  IMAD.IADD R156, R111, 0x1, R113 ;  /* 0x000000016f9c7824 */ /* 0x000fe400078e0271 */
[----:B------:R-:W-:Y:S01]  /*14fd0*/  IMAD.MOV.U32 R154, RZ, RZ, R110 ;  /* 0x000000ffff9a7224 */ /* 0x000fe200078e006e */
[----:B------:R-:W-:Y:S06]  /*14fe0*/  @!P2 BRA `(.L_x_206) ;  /* 0x0000000000f0a947 */ /* 0x000fec0003800000 */
[----:B------:R-:W0:Y:S01]  /*14ff0*/  LDC R167, c[0x0][0x23c] ;  /* 0x00008f00ffa77b82 */ /* 0x000e220000000800 */
[C---:B------:R-:W-:Y:S02]  /*15000*/  IMAD R113, R0.reuse, UR6, RZ ;  /* 0x0000000600717c24 */ /* 0x040fe4000f8e02ff */
[----:B------:R-:W-:-:S04]  /*15010*/  IMAD.WIDE.U32 R110, R0, UR7, RZ ;  /* 0x00000007006e7c25 */ /* 0x000fc8000f8e00ff */
[----:B------:R-:W-:Y:S01]  /*15020*/  IMAD.IADD R156, R111, 0x1, R113 ;  /* 0x000000016f9c7824 */ /* 0x000fe200078e0271 */
[C---:B------:R-:W-:Y:S01]  /*15030*/  LOP3.LUT R111, R52.reuse, 0x3, RZ, 0xc0, !PT ;  /* 0x00000003346f7812 */ /* 0x040fe200078ec0ff */
[----:B------:R-:W-:Y:S02]  /*15040*/  IMAD.MOV.U32 R154, RZ, RZ, R110 ;  /* 0x000000ffff9a7224 */ /* 0x000fe400078e006e */
[----:B------:R-:W-:Y:S02]  /*15050*/  IMAD.MOV.U32 R70, RZ, RZ, RZ ;  /* 0x000000ffff467224 */ /* 0x000fe400078e00ff */
[----:B------:R-:W-:Y:S02]  /*15060*/  IMAD.MOV.U32 R140, RZ, RZ, R71 ;  /* 0x000000ffff8c7224 */ /* 0x000fe400078e0047 */
[----:B------:R-:W-:-:S07]  /*15070*/  IMAD.IADD R141, R52, 0x1, -R111 ;  /* 0x00000001348d7824 */ /* 0x000fce00078e0a6f */
.L_x_207:
[C---:B----4-:R-:W-:Y:S01]  /*15080*/  LOP3.LUT R111, R54.reuse, 0x1f, RZ, 0xc0, !PT ;  /* 0x0000001f366f7812 */ /* 0x050fe200078ec0ff */
[----:B------:R-:W-:Y:S02]  /*15090*/  VIADD R110, R54, 0xffffffff ;  /* 0xffffffff366e7836 */ /* 0x000fe40000000000 */
[----:B------:R-:W-:Y:S01]  /*150a0*/  VIADD R141, R141, 0xfffffffc ;  /* 0xfffffffc8d8d7836 */ /* 0x000fe20000000000 */
[----:B------:R-:W-:Y:S01]  /*150b0*/  ISETP.GE.U32.AND P2, PT, R111, R105, PT ;  /* 0x000000696f00720c */ /* 0x000fe20003f46070 */
[----:B------:R-:W-:Y:S01]  /*150c0*/  VIADD R70, R70, 0x4 ;  /* 0x0000000446467836 */ /* 0x000fe20000000000 */
[----:B------:R-:W-:Y:S01]  /*150d0*/  LOP3.LUT R135, R110, 0x1f, RZ, 0xc0, !PT ;  /* 0x0000001f6e877812 */ /* 0x000fe200078ec0ff */
[C---:B------:R-:W-:Y:S02]  /*150e0*/  VIADD R110, R54.reuse, 0x1e ;  /* 0x0000001e366e7836 */ /* 0x040fe40000000000 */
[----:B------:R-:W-:-:S03]  /*150f0*/  VIADD R54, R54, 0x1d ;  /* 0x0000001d36367836 */ /* 0x000fc60000000000 */
[----:B------:R-:W-:Y:S02]  /*15100*/  LOP3.LUT R137, R110, 0x1f, RZ, 0xc0, !PT ;  /* 0x0000001f6e897812 */ /* 0x000fe400078ec0ff */
[----:B------:R-:W-:Y:S01]  /*15110*/  LOP3.LUT R155, R54, 0x1f, RZ, 0xc0, !PT ;  /* 0x0000001f369b7812 */ /* 0x000fe200078ec0ff */
[----:B------:R-:W-:Y:S01]  /*15120*/  IMAD R54, R177, 0x21, R140 ;  /* 0x00000021b1367824 */ /* 0x000fe200078e028c */
[-C--:B------:R-:W-:Y:S01]  /*15130*/  ISETP.GE.U32.AND P5, PT, R137, R105.reuse, PT ;  /* 0x000000698900720c */ /* 0x080fe20003fa6070 */
[----:B------:R-:W-:Y:S01]  /*15140*/  IMAD.IADD R140, R71, 0x1, R70 ;  /* 0x00000001478c7824 */ /* 0x000fe200078e0246 */
[----:B------:R-:W-:Y:S02]  /*15150*/  @!P2 IADD3 R111, P3, R111, R154, RZ ;  /* 0x0000009a6f6fa210 */ /* 0x000fe40007f7e0ff */
[----:B------:R-:W-:Y:S02]  /*15160*/  IADD3 R154, P6, R154, UR5, RZ ;  /* 0x000000059a9a7c10 */ /* 0x000fe4000ffde0ff */
[----:B------:R-:W-:Y:S01]  /*15170*/  @!P2 LEA R118, P4, R111, R48, 0x3 ;  /* 0x000000306f76a211 */ /* 0x000fe200078818ff */
[----:B------:R-:W-:Y:S01]  /*15180*/  @!P2 IMAD.X R112, RZ, RZ, R156, P3 ;  /* 0x000000ffff70a224 */ /* 0x000fe200018e069c */
[----:B------:R-:W-:Y:S01]  /*15190*/  ISETP.GE.U32.AND P3, PT, R135, R105, PT ;  /* 0x000000698700720c */ /* 0x000fe20003f66070 */
[----:B0-----:R-:W-:Y:S01]  /*151a0*/  IMAD.X R156, R156, 0x1, R167, P6 ;  /* 0x000000019c9c7824 */ /* 0x001fe200030e06a7 */
[----:B------:R-:W-:-:S02]  /*151b0*/  LEA R138, R54, UR4, 0x3 ;  /* 0x00000004368a7c11 */ /* 0x000fc4000f8e18ff */
[----:B------:R-:W-:Y:S02]  /*151c0*/  @!P2 LEA.HI.X R119, R111, R50, R112, 0x3, P4 ;  /* 0x000000326f77a211 */ /* 0x000fe400020f1c70 */
[----:B------:R-:W-:Y:S01]  /*151d0*/  ISETP.GE.U32.AND P4, PT, R155, R105, PT ;  /* 0x000000699b00720c */ /* 0x000fe20003f86070 */
[----:B------:R-:W0:Y:S04]  /*151e0*/  @!P2 LDS.64 R110, [R138] ;  /* 0x000000008a6ea984 */ /* 0x000e280000000a00 */
[----:B------:R-:W-:Y:S02]  /*151f0*/  @!P5 LDS.64 R114, [R138+0x10] ;  /* 0x000010008a72d984 */ /* 0x000fe40000000a00 */
[----:B------:R-:W-:Y:S02]  /*15200*/  @!P3 IADD3 R135, P6, R135, R154, RZ ;  /* 0x0000009a8787b210 */ /* 0x000fe40007fde0ff */
[----:B------:R-:W1:Y:S03]  /*15210*/  @!P3 LDS.64 R112, [R138+0x8] ;  /* 0x000008008a70b984 */ /* 0x000e660000000a00 */
[----:B------:R-:W-:Y:S01]  /*15220*/  @!P3 IMAD.X R54, RZ, RZ, R156, P6 ;  /* 0x000000ffff36b224 */ /* 0x000fe200030e069c */
[C---:B------:R-:W-:Y:S01]  /*15230*/  @!P3 LEA R134, P6, R135.reuse, R48, 0x3 ;  /* 0x000000308786b211 */ /* 0x040fe200078c18ff */
[----:B------:R2:W3:Y:S03]  /*15240*/  @!P4 LDS.64 R116, [R138+0x18] ;  /* 0x000018008a74c984 */ /* 0x0004e60000000a00 */
[----:B------:R-:W-:-:S02]  /*15250*/  @!P3 LEA.HI.X R135, R135, R50, R54, 0x3, P6 ;  /* 0x000000328787b211 */ /* 0x000fc400030f1c36 */
[----:B------:R-:W-:-:S05]  /*15260*/  IADD3 R154, P6, R154, UR5, RZ ;  /* 0x000000059a9a7c10 */ /* 0x000fca000ffde0ff */
[----:B------:R-:W-:Y:S01]  /*15270*/  IMAD.X R156, R156, 0x1, R167, P6 ;  /* 0x000000019c9c7824 */ /* 0x000fe200030e06a7 */
[----:B------:R-:W-:-:S05]  /*15280*/  @!P5 IADD3 R137, P6, R137, R154, RZ ;  /* 0x0000009a8989d210 */ /* 0x000fca0007fde0ff */
[----:B------:R-:W-:Y:S01]  /*15290*/  @!P5 IMAD.X R54, RZ, RZ, R156, P6 ;  /* 0x000000ffff36d224 */ /* 0x000fe200030e069c */
[----:B------:R-:W-:-:S04]  /*152a0*/  @!P5 LEA R136, P6, R137, R48, 0x3 ;  /* 0x000000308988d211 */ /* 0x000fc800078c18ff */
[----:B------:R-:W-:Y:S02]  /*152b0*/  @!P5 LEA.HI.X R137, R137, R50, R54, 0x3, P6 ;  /* 0x000000328989d211 */ /* 0x000fe400030f1c36 */
[----:B------:R-:W-:Y:S01]  /*152c0*/  IADD3 R154, P6, R154, UR5, RZ ;  /* 0x000000059a9a7c10 */ /* 0x000fe2000ffde0ff */
[----:B0-----:R4:W-:Y:S04]  /*152d0*/  @!P2 STG.E.64 desc[UR10][R118.64], R110 ;  /* 0x0000006e7600a986 */ /* 0x0019e8000c101b0a */
[----:B------:R-:W-:Y:S01]  /*152e0*/  IMAD.X R156, R156, 0x1, R167, P6 ;  /* 0x000000019c9c7824 */ /* 0x000fe200030e06a7 */
[----:B------:R-:W-:Y:S02]  /*152f0*/  @!P4 IADD3 R139, P6, R155, R154, RZ ;  /* 0x0000009a9b8bc210 */ /* 0x000fe40007fde0ff */
[----:B------:R-:W-:-:S03]  /*15300*/  IADD3 R154, P2, R154, UR5, RZ ;  /* 0x000000059a9a7c10 */ /* 0x000fc6000ff5e0ff */
[----:B------:R-:W-:Y:S01]  /*15310*/  @!P4 IMAD.X R54, RZ, RZ, R156, P6 ;  /* 0x000000ffff36c224 */ /* 0x000fe200030e069c */
[----:B--2---:R-:W-:Y:S01]  /*15320*/  @!P4 LEA R138, P6, R139, R48, 0x3 ;  /* 0x000000308b8ac211 */ /* 0x004fe200078c18ff */
[----:B-1----:R4:W-:Y:S01]  /*15330*/  @!P3 STG.E.64 desc[UR10][R134.64], R112 ;  /* 0x000000708600b986 */ /* 0x0029e2000c101b0a */
[----:B------:R-:W-:Y:S01]  /*15340*/  ISETP.NE.AND P3, PT, R141, RZ, PT ;  /* 0x000000ff8d00720c */ /* 0x000fe20003f65270 */
[----:B------:R-:W-:Y:S01]  /*15350*/  IMAD.X R156, R156, 0x1, R167, P2 ;  /* 0x000000019c9c7824 */ /* 0x000fe200010e06a7 */
[----:B------:R-:W-:Y:S01]  /*15360*/  @!P4 LEA.HI.X R139, R139, R50, R54, 0x3, P6 ;  /* 0x000000328b8bc211 */ /* 0x000fe200030f1c36 */
[----:B------:R4:W-:Y:S01]  /*15370*/  @!P5 STG.E.64 desc[UR10][R136.64], R114 ;  /* 0x000000728800d986 */ /* 0x0009e2000c101b0a */
[----:B------:R-:W-:-:S03]  /*15380*/  VIADD R54, R155, 0x1f ;  /* 0x0000001f9b367836 */ /* 0x000fc60000000000 */
[----:B---3--:R4:W-:Y:S06]  /*15390*/  @!P4 STG.E.64 desc[UR10][R138.64], R116 ;  /* 0x000000748a00c986 */ /* 0x0089ec000c101b0a */
[----:B------:R-:W-:Y:S05]  /*153a0*/  @P3 BRA `(.L_x_207) ;  /* 0xfffffffc00343947 */ /* 0x000fea000383ffff */
.L_x_206:
[----:B------:R-:W-:Y:S05]  /*153b0*/  BSYNC B1 ;  /* 0x0000000000017941 */ /* 0x000fea0003800000 */
.L_x_205:
[----:B------:R-:W-:Y:S05]  /*153c0*/  @!P1 BRA `(.L_x_204) ;  /* 0x0000000000a09947 */ /* 0x000fea0003800000 */
[----:B----4-:R-:W-:Y:S01]  /*153d0*/  LOP3.LUT R113, R54, 0x1f, RZ, 0xc0, !PT ;  /* 0x0000001f36717812 */ /* 0x010fe200078ec0ff */
[----:B------:R-:W-:Y:S01]  /*153e0*/  BSSY B1, `(.L_x_208) ;  /* 0x000000d000017945 */ /* 0x000fe20003800000 */
[----:B------:R-:W-:Y:S02]  /*153f0*/  ISETP.NE.AND P2, PT, R157, 0x1, PT ;  /* 0x000000019d00780c */ /* 0x000fe40003f45270 */
[----:B------:R-:W-:Y:S02]  /*15400*/  ISETP.GE.U32.AND P1, PT, R113, R105, PT ;  /* 0x000000697100720c */ /* 0x000fe40003f26070 */
[----:B------:R-:W-:-:S11]  /*15410*/  IADD3 R115, P3, R154, UR5, RZ ;  /* 0x000000059a737c10 */ /* 0x000fd6000ff7e0ff */
[----:B------:R-:W-:Y:S05]  /*15420*/  @P1 BRA `(.L_x_209) ;  /* 0x0000000000201947 */ /* 0x000fea0003800000 */
[----:B------:R-:W-:Y:S01]  /*15430*/  IMAD R110, R177, 0x21, R140 ;  /* 0x00000021b16e7824 */ /* 0x000fe200078e028c */
[----:B------:R-:W-:-:S04]  /*15440*/  IADD3 R113, P1, R113, R154, RZ ;  /* 0x0000009a71717210 */ /* 0x000fc80007f3e0ff */
[----:B------:R-:W-:Y:S01]  /*15450*/  LEA R110, R110, UR4, 0x3 ;  /* 0x000000046e6e7c11 */ /* 0x000fe2000f8e18ff */
[----:B------:R-:W-:Y:S01]  /*15460*/  IMAD.X R114, RZ, RZ, R156, P1 ;  /* 0x000000ffff727224 */ /* 0x000fe200008e069c */
[----:B------:R-:W-:-:S04]  /*15470*/  LEA R112, P1, R113, R48, 0x3 ;  /* 0x0000003071707211 */ /* 0x000fc800078218ff */
[----:B------:R-:W0:Y:S01]  /*15480*/  LDS.64 R110, [R110] ;  /* 0x000000006e6e7984 */ /* 0x000e220000000a00 */
[----:B------:R-:W-:-:S05]  /*15490*/  LEA.HI.X R113, R113, R50, R114, 0x3, P1 ;  /* 0x0000003271717211 */ /* 0x000fca00008f1c72 */
[----:B0-----:R0:W-:Y:S03]  /*154a0*/  STG.E.64 desc[UR10][R112.64], R110 ;  /* 0x0000006e70007986 */ /* 0x0011e6000c101b0a */
.L_x_209:
[----:B------:R-:W-:Y:S05]  /*154b0*/  BSYNC B1 ;  /* 0x0000000000017941 */ /* 0x000fea0003800000 */
.L_x_208:
[----:B------:R-:W-:Y:S01]  /*154c0*/  IMAD.X R156, R156, 0x1, R167, P3 ;  /* 0x000000019c9c7824 */ /* 0x000fe200018e06a7 */
[----:B------:R-:W-:Y:S06]  /*154d0*/  @!P2 BRA `(.L_x_204) ;  /* 0x00000000005ca947 */ /* 0x000fec0003800000 */
[----:B0-----:R-:W-:Y:S02]  /*154e0*/  VIADD R110, R54, 0xffffffff ;  /* 0xffffffff366e7836 */ /* 0x001fe40000000000 */
[----:B------:R-:W-:-:S03]  /*154f0*/  IMAD R70, R177, 0x21, R70 ;  /* 0x00000021b1467824 */ /* 0x000fc600078e0246 */
[----:B------:R-:W-:Y:S01]  /*15500*/  LOP3.LUT R112, R110, 0x1f, RZ, 0xc0, !PT ;  /* 0x0000001f6e707812 */ /* 0x000fe200078ec0ff */
[----:B------:R-:W-:-:S03]  /*15510*/  IMAD.IADD R70, R71, 0x1, R70 ;  /* 0x0000000147467824 */ /* 0x000fc600078e0246 */
[----:B------:R-:W-:Y:S02]  /*15520*/  ISETP.GE.U32.AND P1, PT, R112, R105, PT ;  /* 0x000000697000720c */ /* 0x000fe40003f26070 */
[----:B------:R-:W-:-:S11]  /*15530*/  LEA R114, R70, UR4, 0x3 ;  /* 0x0000000446727c11 */ /* 0x000fd6000f8e18ff */
[----:B------:R-:W0:Y:S01]  /*15540*/  @!P1 LDS.64 R110, [R114+0x8] ;  /* 0x00000800726e9984 */ /* 0x000e220000000a00 */
[----:B------:R-:W-:-:S05]  /*15550*/  @!P1 IADD3 R113, P2, R112, R115, RZ ;  /* 0x0000007370719210 */ /* 0x000fca0007f5e0ff */
[----:B------:R-:W-:Y:S01]  /*15560*/  @!P1 IMAD.X R70, RZ, RZ, R156, P2 ;  /* 0x000000ffff469224 */ /* 0x000fe200010e069c */
[----:B------:R-:W-:-:S04]  /*15570*/  @!P1 LEA R112, P2, R113, R48, 0x3 ;  /* 0x0000003071709211 */ /* 0x000fc800078418ff */
[----:B------:R-:W-:-:S05]  /*15580*/  @!P1 LEA.HI.X R113, R113, R50, R70, 0x3, P2 ;  /* 0x0000003271719211 */ /* 0x000fca00010f1c46 */
[----:B0-----:R1:W-:Y:S01]  /*15590*/  @!P1 STG.E.64 desc[UR10][R112.64], R110 ;  /* 0x0000006e70009986 */ /* 0x0013e2000c101b0a */
[----:B------:R-:W-:-:S13]  /*155a0*/  ISETP.NE.AND P1, PT, R157, 0x2, PT ;  /* 0x000000029d00780c */ /* 0x000fda0003f25270 */
[----:B-1----:R-:W-:Y:S05]  /*155b0*/  @!P1 BRA `(.L_x_204) ;  /* 0x0000000000249947 */ /* 0x002fea0003800000 */
[----:B------:R-:W-:-:S05]  /*155c0*/  VIADD R54, R54, 0x1e ;  /* 0x0000001e36367836 */ /* 0x000fca0000000000 */
[----:B------:R-:W-:-:S04]  /*155d0*/  LOP3.LUT R54, R54, 0x1f, RZ, 0xc0, !PT ;  /* 0x0000001f36367812 */ /* 0x000fc800078ec0ff */
[----:B------:R-:W-:-:S13]  /*155e0*/  ISETP.GE.U32.AND P1, PT, R54, R105, PT ;  /* 0x000000693600720c */ /* 0x000fda0003f26070 */
[----:B------:R-:W0:Y:S01]  /*155f0*/  @!P1 LDS.64 R110, [R114+0x10] ;  /* 0x00001000726e9984 */ /* 0x000e220000000a00 */
[----:B------:R-:W-:-:S04]  /*15600*/  @!P1 IADD3 R113, P2, P3, R54, UR5, R115 ;  /* 0x0000000536719c10 */ /* 0x000fc8000fb5e073 */
[----:B------:R-:W-:Y:S02]  /*15610*/  @!P1 IADD3.X R54, RZ, R156, R167, P2, P3 ;  /* 0x0000009cff369210 */ /* 0x000fe400017e64a7 */
[----:B------:R-:W-:-:S04]  /*15620*/  @!P1 LEA R112, P2, R113, R48, 0x3 ;  /* 0x0000003071709211 */ /* 0x000fc800078418ff */
[----:B------:R-:W-:-:S05]  /*15630*/  @!P1 LEA.HI.X R113, R113, R50, R54, 0x3, P2 ;  /* 0x0000003271719211 */ /* 0x000fca00010f1c36 */
[----:B0-----:R1:W-:Y:S04]  /*15640*/  @!P1 STG.E.64 desc[UR10][R112.64], R110 ;  /* 0x0000006e70009986 */ /* 0x0013e8000c101b0a */
.L_x_204:
[----:B------:R-:W-:Y:S05]  /*15650*/  BSYNC B0 ;  /* 0x0000000000007941 */ /* 0x000fea0003800000 */
.L_x_203:
[----:B----4-:R-:W-:Y:S01]  /*15660*/  IMAD.IADD R114, R108, 0x1, -R109 ;  /* 0x000000016c727824 */ /* 0x010fe200078e0a6d */
[----:B------:R-:W-:Y:S03]  /*15670*/  BAR.SYNC.DEFER_BLOCKING 0x0 ;  /* 0x0000000000007b1d */ /* 0x000fe60000010000 */
[C---:B------:R-:W-:Y:S01]  /*15680*/  VIADD R70, R114.reuse, 0xffffffff ;  /* 0xffffffff72467836 */ /* 0x040fe20000000000 */
[C---:B------:R-:W-:Y:S01]  /*15690*/  LOP3.LUT R54, R114.reuse, 0x1f, RZ, 0xc0, !PT ;  /* 0x0000001f72367812 */ /* 0x040fe200078ec0ff */
[----:B01----:R-:W-:Y:S01]  /*156a0*/  VIADD R110, R114, 0x1e ;  /* 0x0000001e726e7836 */ /* 0x003fe20000000000 */
[----:B------:R-:W-:Y:S02]  /*156b0*/  BSSY B0, `(.L_x_210) ;  /* 0x0000096000007945 */ /* 0x000fe40003800000 */
[----:B------:R-:W-:Y:S01]  /*156c0*/  LOP3.LUT R70, R70, 0x1f, RZ, 0xc0, !PT ;  /* 0x0000001f46467812 */ /* 0x000fe200078ec0ff */
[----:B------:R-:W-:Y:S01]  /*156d0*/  IMAD R54, R177, 0x21, R54 ;  /* 0x00000021b1367824 */ /* 0x000fe200078e0236 */
[----:B------:R-:W-:-:S03]  /*156e0*/  LOP3.LUT R110, R110, 0x1f, RZ, 0xc0, !PT ;  /* 0x0000001f6e6e7812 */ /* 0x000fc600078ec0ff */
[C---:B------:R-:W-:Y:S01]  /*156f0*/  IMAD R70, R177.reuse, 0x21, R70 ;  /* 0x00000021b1467824 */ /* 0x040fe200078e0246 */
[----:B------:R-:W-:Y:S01]  /*15700*/  LEA R111, R54, UR4, 0x3 ;  /* 0x00000004366f7c11 */ /* 0x000fe2000f8e18ff */
[----:B------:R-:W-:Y:S02]  /*15710*/  VIADD R54, R114, 0x1d ;  /* 0x0000001d72367836 */ /* 0x000fe40000000000 */
[C---:B------:R-:W-:Y:S01]  /*15720*/  IMAD R110, R177.reuse, 0x21, R110 ;  /* 0x00000021b16e7824 */ /* 0x040fe200078e026e */
[----:B------:R-:W-:Y:S01]  /*15730*/  LEA R113, R70, UR4, 0x3 ;  /* 0x0000000446717c11 */ /* 0x000fe2000f8e18ff */
[----:B------:R-:W-:Y:S01]  /*15740*/  VIADD R70, R114, 0x1c ;  /* 0x0000001c72467836 */ /* 0x000fe20000000000 */
[----:B------:R-:W-:Y:S02]  /*15750*/  LOP3.LUT R54, R54, 0x1f, RZ, 0xc0, !PT ;  /* 0x0000001f36367812 */ /* 0x000fe400078ec0ff */
[----:B------:R-:W-:Y:S01]  /*15760*/  LEA R115, R110, UR4, 0x3 ;  /* 0x000000046e737c11 */ /* 0x000fe2000f8e18ff */
[----:B------:R-:W-:Y:S01]  /*15770*/  VIADD R110, R114, 0x1b ;  /* 0x0000001b726e7836 */ /* 0x000fe20000000000 */
[----:B------:R0:W-:Y:S01]  /*15780*/  STS.64 [R111], R10 ;  /* 0x0000000a6f007388 */ /* 0x0001e20000000a00 */
[----:B------:R-:W-:Y:S01]  /*15790*/  IMAD R54, R177, 0x21, R54 ;  /* 0x00000021b1367824 */ /* 0x000fe200078e0236 */
[----:B------:R-:W-:-:S02]  /*157a0*/  LOP3.LUT R70, R70, 0x1f, RZ, 0xc0, !PT ;  /* 0x0000001f46467812 */ /* 0x000fc400078ec0ff */
[----:B------:R-:W-:Y:S01]  /*157b0*/  LOP3.LUT R110, R110, 0x1f, RZ, 0xc0, !PT ;  /* 0x0000001f6e6e7812 */ /* 0x000fe200078ec0ff */
[----:B------:R1:W-:Y:S01]  /*157c0*/  STS.64 [R113], R24 ;  /* 0x0000001871007388 */ /* 0x0003e20000000a00 */
[----:B------:R-:W-:Y:S01]  /*157d0*/  LEA R117, R54, UR4, 0x3 ;  /* 0x0000000436757c11 */ /* 0x000fe2000f8e18ff */
[C---:B------:R-:W-:Y:S02]  /*157e0*/  VIADD R54, R114.reuse, 0x1a ;  /* 0x0000001a72367836 */ /* 0x040fe40000000000 */
[----:B------:R2:W-:Y:S01]  /*157f0*/  STS.64 [R115], R44 ;  /* 0x0000002c73007388 */ /* 0x0005e20000000a00 */
[----:B0-----:R-:W-:Y:S02]  /*15800*/  VIADD R10, R114, 0x19 ;  /* 0x00000019720a7836 */ /* 0x001fe40000000000 */
[----:B------:R-:W-:Y:S01]  /*15810*/  LOP3.LUT R54, R54, 0x1f, RZ, 0xc0, !PT ;  /* 0x0000001f36367812 */ /* 0x000fe200078ec0ff */
[C---:B------:R-:W-:Y:S01]  /*15820*/  IMAD R11, R177.reuse, 0x21, R70 ;  /* 0x00000021b10b7824 */ /* 0x040fe200078e0246 */
[----:B------:R0:W-:Y:S01]  /*15830*/  STS.64 [R117], R66 ;  /* 0x0000004275007388 */ /* 0x0001e20000000a00 */
[----:B------:R-:W-:Y:S01]  /*15840*/  LOP3.LUT R10, R10, 0x1f, RZ, 0xc0, !PT ;  /* 0x0000001f0a0a7812 */ /* 0x000fe200078ec0ff */
[----:B-1----:R-:W-:-:S02]  /*15850*/  IMAD R25, R177, 0x21, R110 ;  /* 0x00000021b1197824 */ /* 0x002fc400078e026e */
[----:B------:R-:W-:Y:S01]  /*15860*/  LEA R11, R11, UR4, 0x3 ;  /* 0x000000040b0b7c11 */ /* 0x000fe2000f8e18ff */
[C---:B--2---:R-:W-:Y:S02]  /*15870*/  IMAD R45, R177.reuse, 0x21, R54 ;  /* 0x00000021b12d7824 */ /* 0x044fe400078e0236 */
[----:B------:R-:W-:Y:S01]  /*15880*/  IMAD R10, R177, 0x21, R10 ;  /* 0x00000021b10a7824 */ /* 0x000fe200078e020a */
[----:B------:R-:W-:Y:S01]  /*15890*/  LEA R25, R25, UR4, 0x3 ;  /* 0x0000000419197c11 */ /* 0x000fe2000f8e18ff */
[----:B------:R0:W-:Y:S01]  /*158a0*/  STS.64 [R11], R86 ;  /* 0x000000560b007388 */ /* 0x0001e20000000a00 */
[----:B------:R-:W-:Y:S02]  /*158b0*/  LEA R45, R45, UR4, 0x3 ;  /* 0x000000042d2d7c11 */ /* 0x000fe4000f8e18ff */
[----:B------:R-:W-:Y:S01]  /*158c0*/  LEA R119, R10, UR4, 0x3 ;  /* 0x000000040a777c11 */ /* 0x000fe2000f8e18ff */
[----:B------:R0:W-:Y:S04]  /*158d0*/  STS.64 [R25], R102 ;  /* 0x0000006619007388 */ /* 0x0001e80000000a00 */
[----:B------:R0:W-:Y:S04]  /*158e0*/  STS.64 [R45], R146 ;  /* 0x000000922d007388 */ /* 0x0001e80000000a00 */
[----:B------:R0:W-:Y:S01]  /*158f0*/  STS.64 [R119], R164 ;  /* 0x000000a477007388 */ /* 0x0001e20000000a00 */
[----:B------:R-:W-:Y:S06]  /*15900*/  BAR.SYNC.DEFER_BLOCKING 0x0 ;  /* 0x0000000000007b1d */ /* 0x000fec0000010000 */
[----:B------:R-:W-:Y:S05]  /*15910*/  @P0 BRA `(.L_x_211) ;  /* 0x0000000400bc0947 */ /* 0x000fea0003800000 */
[----:B------:R-:W-:Y:S01]  /*15920*/  VIADD R10, R52, 0xffffffff ;  /* 0xffffffff340a7836 */ /* 0x000fe20000000000 */
[----:B0-----:R-:W-:Y:S01]  /*15930*/  LOP3.LUT R87, R0, 0x1, RZ, 0xfc, !PT ;  /* 0x0000000100577812 */ /* 0x001fe200078efcff */
[----:B------:R-:W-:Y:S01]  /*15940*/  BSSY B1, `(.L_x_212) ;  /* 0x0000043000017945 */ /* 0x000fe20003800000 */
[----:B------:R-:W-:Y:S01]  /*15950*/  LOP3.LUT R155, R52, 0x3, RZ, 0xc0, !PT ;  /* 0x00000003349b7812 */ /* 0x000fe200078ec0ff */
[----:B------:R-:W-:Y:S01]  /*15960*/  IMAD.MOV.U32 R24, RZ, RZ, RZ ;  /* 0x000000ffff187224 */ /* 0x000fe200078e00ff */
[----:B------:R-:W-:Y:S01]  /*15970*/  ISETP.GE.U32.AND P2, PT, R10, 0x3, PT ;  /* 0x000000030a00780c */ /* 0x000fe20003f46070 */
[----:B------:R-:W-:Y:S01]  /*15980*/  IMAD.WIDE.U32 R66, R87, UR7, RZ ;  /* 0x0000000757427c25 */ /* 0x000fe2000f8e00ff */
[----:B------:R-:W-:-:S03]  /*15990*/  ISETP.NE.AND P1, PT, R155, RZ, PT ;  /* 0x000000ff9b00720c */ /* 0x000fc60003f25270 */
[----:B------:R-:W-:Y:S02]  /*159a0*/  IMAD R112, R87, UR6, R67 ;  /* 0x0000000657707c24 */ /* 0x000fe4000f8e0243 */
[----:B------:R-:W-:Y:S02]  /*159b0*/  IMAD.MOV.U32 R110, RZ, RZ, R66 ;  /* 0x000000ffff6e7224 */ /* 0x000fe400078e0042 */
[----:B------:R-:W-:Y:S02]  /*159c0*/  IMAD.MOV.U32 R10, RZ, RZ, R114 ;  /* 0x000000ffff0a7224 */ /* 0x000fe400078e0072 */
[----:B------:R-:W-:Y:S02]  /*159d0*/  IMAD.MOV.U32 R44, RZ, RZ, R71 ;  /* 0x000000ffff2c7224 */ /* 0x000fe400078e0047 */
[----:B------:R-:W-:Y:S05]  /*159e0*/  @!P2 BRA `(.L_x_213) ;  /* 0x0000000000e0a947 */ /* 0x000fea0003800000 */
[----:B------:R-:W0:Y:S01]  /*159f0*/  LDC R167, c[0x0][0x23c] ;  /* 0x00008f00ffa77b82 */ /* 0x000e220000000800 */
[----:B------:R-:W-:Y:S02]  /*15a00*/  IMAD.MOV.U32 R10, RZ, RZ, R114 ;  /* 0x000000ffff0a7224 */ /* 0x000fe400078e0072 */
[----:B------:R-:W-:Y:S02]  /*15a10*/  IMAD.IADD R54, R52, 0x1, -R155 ;  /* 0x0000000134367824 */ /* 0x000fe400078e0a9b */
[----:B------:R-:W-:Y:S02]  /*15a20*/  IMAD.MOV.U32 R24, RZ, RZ, RZ ;  /* 0x000000ffff187224 */ /* 0x000fe400078e00ff */
[----:B------:R-:W-:-:S07]  /*15a30*/  IMAD.MOV.U32 R44, RZ, RZ, R71 ;  /* 0x000000ffff2c7224 */ /* 0x000fce00078e0047 */
.L_x_214:
[C---:B---3--:R-:W-:Y:S01]  /*15a40*/  LOP3.LUT R67, R10.reuse, 0x1f, RZ, 0xc0, !PT ;  /* 0x0000001f0a437812 */ /* 0x048fe200078ec0ff */
[----:B------:R-:W-:Y:S02]  /*15a50*/  VIADD R66, R10, 0xffffffff ;  /* 0xffffffff0a427836 */ /* 0x000fe40000000000 */
[----:B------:R-:W-:Y:S01]  /*15a60*/  VIADD R54, R54, 0xfffffffc ;  /* 0xfffffffc36367836 */ /* 0x000fe20000000000 */
[----:B------:R-:W-:Y:S01]  /*15a70*/  ISETP.GE.U32.AND P2, PT, R67, R105, PT ;  /* 0x000000694300720c */ /* 0x000fe20003f46070 */
[----:B------:R-:W-:Y:S01]  /*15a80*/  VIADD R24, R24, 0x4 ;  /* 0x0000000418187836 */ /* 0x000fe20000000000 */
[----:B------:R-:W-:Y:S01]  /*15a90*/  LOP3.LUT R139, R66, 0x1f, RZ, 0xc0, !PT ;  /* 0x0000001f428b7812 */ /* 0x000fe200078ec0ff */
[C---:B------:R-:W-:Y:S02]  /*15aa0*/  VIADD R66, R10.reuse, 0x1e ;  /* 0x0000001e0a427836 */ /* 0x040fe40000000000 */
[----:B------:R-:W-:-:S03]  /*15ab0*/  VIADD R10, R10, 0x1d ;  /* 0x0000001d0a0a7836 */ /* 0x000fc60000000000 */
[----:B------:R-:W-:-:S04]  /*15ac0*/  LOP3.LUT R141, R66, 0x1f, RZ, 0xc0, !PT ;  /* 0x0000001f428d7812 */ /* 0x000fc800078ec0ff */
[-C--:B------:R-:W-:Y:S02]  /*15ad0*/  ISETP.GE.U32.AND P5, PT, R141, R105.reuse, PT ;  /* 0x000000698d00720c */ /* 0x080fe40003fa6070 */
[----:B------:R-:W-:Y:S02]  /*15ae0*/  @!P2 IADD3 R67, P3, R67, R110, RZ ;  /* 0x0000006e4343a210 */ /* 0x000fe40007f7e0ff */
[----:B------:R-:W-:Y:S02]  /*15af0*/  IADD3 R110, P6, R110, UR5, RZ ;  /* 0x000000056e6e7c10 */ /* 0x000fe4000ffde0ff */
[----:B------:R-:W-:Y:S01]  /*15b00*/  @!P2 LEA R136, P4, R67, R48, 0x3 ;  /* 0x000000304388a211 */ /* 0x000fe200078818ff */
[----:B------:R-:W-:Y:S01]  /*15b10*/  @!P2 IMAD.X R70, RZ, RZ, R112, P3 ;  /* 0x000000ffff46a224 */ /* 0x000fe200018e0670 */
[----:B------:R-:W-:Y:S01]  /*15b20*/  ISETP.GE.U32.AND P3, PT, R139, R105, PT ;  /* 0x000000698b00720c */ /* 0x000fe20003f66070 */
[----:B0-----:R-:W-:-:S03]  /*15b30*/  IMAD.X R112, R112, 0x1, R167, P6 ;  /* 0x0000000170707824 */ /* 0x001fc600030e06a7 */
[----:B------:R-:W-:Y:S02]  /*15b40*/  @!P2 LEA.HI.X R137, R67, R50, R70, 0x3, P4 ;  /* 0x000000324389a211 */ /* 0x000fe400020f1c46 */
[----:B------:R-:W-:Y:S01]  /*15b50*/  LOP3.LUT R70, R10, 0x1f, RZ, 0xc0, !PT ;  /* 0x0000001f0a467812 */ /* 0x000fe200078ec0ff */
[----:B------:R-:W-:-:S03]  /*15b60*/  IMAD R10, R177, 0x21, R44 ;  /* 0x00000021b10a7824 */ /* 0x000fc600078e022c */
[----:B------:R-:W-:Y:S02]  /*15b70*/  ISETP.GE.U32.AND P4, PT, R70, R105, PT ;  /* 0x000000694600720c */ /* 0x000fe40003f86070 */
[----:B------:R-:W-:Y:S02]  /*15b80*/  LEA R44, R10, UR4, 0x3 ;  /* 0x000000040a2c7c11 */ /* 0x000fe4000f8e18ff */
[----:B------:R-:W-:-:S03]  /*15b90*/  @!P3 IADD3 R139, P6, R139, R110, RZ ;  /* 0x0000006e8b8bb210 */ /* 0x000fc60007fde0ff */
[----:B------:R-:W0:Y:S02]  /*15ba0*/  @!P2 LDS.64 R66, [R44] ;  /* 0x000000002c42a984 */ /* 0x000e240000000a00 */
[----:B------:R-:W-:Y:S01]  /*15bb0*/  @!P3 IMAD.X R10, RZ, RZ, R112, P6 ;  /* 0x000000ffff0ab224 */ /* 0x000fe200030e0670 */
[C---:B------:R-:W-:Y:S01]  /*15bc0*/  @!P3 LEA R138, P6, R139.reuse, R48, 0x3 ;  /* 0x000000308b8ab211 */ /* 0x040fe200078c18ff */
[----:B------:R-:W1:Y:S03]  /*15bd0*/  @!P3 LDS.64 R86, [R44+0x8] ;  /* 0x000008002c56b984 */ /* 0x000e660000000a00 */
[----:B------:R-:W-:Y:S01]  /*15be0*/  @!P3 LEA.HI.X R139, R139, R50, R10, 0x3, P6 ;  /* 0x000000328b8bb211 */ /* 0x000fe200030f1c0a */
[----:B------:R-:W2:Y:S01]  /*15bf0*/  @!P5 LDS.64 R102, [R44+0x10] ;  /* 0x000010002c66d984 */ /* 0x000ea20000000a00 */
[----:B------:R-:W-:-:S03]  /*15c00*/  IADD3 R110, P6, R110, UR5, RZ ;  /* 0x000000056e6e7c10 */ /* 0x000fc6000ffde0ff */
[----:B------:R3:W4:Y:S02]  /*15c10*/  @!P4 LDS.64 R134, [R44+0x18] ;  /* 0x000018002c86c984 */ /* 0x0007240000000a00 */
[----:B------:R-:W-:Y:S01]  /*15c20*/  IMAD.X R112, R112, 0x1, R167, P6 ;  /* 0x0000000170707824 */ /* 0x000fe200030e06a7 */
[----:B------:R-:W-:-:S05]  /*15c30*/  @!P5 IADD3 R141, P6, R141, R110, RZ ;  /* 0x0000006e8d8dd210 */ /* 0x000fca0007fde0ff */
[----:B------:R-:W-:Y:S01]  /*15c40*/  @!P5 IMAD.X R10, RZ, RZ, R112, P6 ;  /* 0x000000ffff0ad224 */ /* 0x000fe200030e0670 */
[----:B------:R-:W-:Y:S01]  /*15c50*/  @!P5 LEA R140, P6, R141, R48, 0x3 ;  /* 0x000000308d8cd211 */ /* 0x000fe200078c18ff */
[----:B---3--:R-:W-:-:S03]  /*15c60*/  IMAD.IADD R44, R71, 0x1, R24 ;  /* 0x00000001472c7824 */ /* 0x008fc600078e0218 */
[----:B------:R-:W-:Y:S02]  /*15c70*/  @!P5 LEA.HI.X R141, R141, R50, R10, 0x3, P6 ;  /* 0x000000328d8dd211 */ /* 0x000fe400030f1c0a */
[----:B------:R-:W-:-:S05]  /*15c80*/  IADD3 R110, P6, R110, UR5, RZ ;  /* 0x000000056e6e7c10 */ /* 0x000fca000ffde0ff */
[----:B------:R-:W-:Y:S01]  /*15c90*/  IMAD.X R112, R112, 0x1, R167, P6 ;  /* 0x0000000170707824 */ /* 0x000fe200030e06a7 */
[----:B------:R-:W-:-:S05]  /*15ca0*/  @!P4 IADD3 R147, P6, R70, R110, RZ ;  /* 0x0000006e4693c210 */ /* 0x000fca0007fde0ff */
[----:B------:R-:W-:Y:S01]  /*15cb0*/  @!P4 IMAD.X R10, RZ, RZ, R112, P6 ;  /* 0x000000ffff0ac224 */ /* 0x000fe200030e0670 */
[C---:B------:R-:W-:Y:S01]  /*15cc0*/  @!P4 LEA R146, P6, R147.reuse, R48, 0x3 ;  /* 0x000000309392c211 */ /* 0x040fe200078c18ff */
[----:B0-----:R3:W-:Y:S01]  /*15cd0*/  @!P2 STG.E.64 desc[UR10][R136.64], R66 ;  /* 0x000000428800a986 */ /* 0x0017e2000c101b0a */
[----:B------:R-:W-:Y:S02]  /*15ce0*/  IADD3 R110, P2, R110, UR5, RZ ;  /* 0x000000056e6e7c10 */ /* 0x000fe4000ff5e0ff */
[----:B------:R-:W-:Y:S01]  /*15cf0*/  @!P4 LEA.HI.X R147, R147, R50, R10, 0x3, P6 ;  /* 0x000000329393c211 */ /* 0x000fe200030f1c0a */
[----:B-1----:R3:W-:Y:S01]  /*15d00*/  @!P3 STG.E.64 desc[UR10][R138.64], R86 ;  /* 0x000000568a00b986 */ /* 0x0027e2000c101b0a */
[----:B------:R-:W-:Y:S01]  /*15d10*/  ISETP.NE.AND P3, PT, R54, RZ, PT ;  /* 0x000000ff3600720c */ /* 0x000fe20003f65270 */
[----:B------:R-:W-:Y:S02]  /*15d20*/  VIADD R10, R70, 0x1f ;  /* 0x0000001f460a7836 */ /* 0x000fe40000000000 */
[----:B--2---:R3:W-:Y:S01]  /*15d30*/  @!P5 STG.E.64 desc[UR10][R140.64], R102 ;  /* 0x000000668c00d986 */ /* 0x0047e2000c101b0a */
[----:B------:R-:W-:-:S03]  /*15d40*/  IMAD.X R112, R112, 0x1, R167, P2 ;  /* 0x0000000170707824 */ /* 0x000fc600010e06a7 */
[----:B----4-:R3:W-:Y:S06]  /*15d50*/  @!P4 STG.E.64 desc[UR10][R146.64], R134 ;  /* 0x000000869200c986 */ /* 0x0107ec000c101b0a */
[----:B------:R-:W-:Y:S05]  /*15d60*/  @P3 BRA `(.L_x_214) ;  /* 0xfffffffc00343947 */ /* 0x000fea000383ffff */
.L_x_213:
[----:B------:R-:W-:Y:S05]  /*15d70*/  BSYNC B1 ;  /* 0x0000000000017941 */ /* 0x000fea0003800000 */
.L_x_212:
[----:B------:R-:W-:Y:S05]  /*15d80*/  @!P1 BRA `(.L_x_211) ;  /* 0x0000000000a09947 */ /* 0x000fea0003800000 */
[----:B---3--:R-:W-:Y:S01]  /*15d90*/  LOP3.LUT R87, R10, 0x1f, RZ, 0xc0, !PT ;  /* 0x0000001f0a577812 */ /* 0x008fe200078ec0ff */
        /* <DEDUP_REMOVED lines=9> */
[----:B------:R-:W-:-:S03]  /*15e30*/  LEA R86, P1, R87, R48, 0x3 ;  /* 0x0000003057567211 */ /* 0x000fc600078218ff */
[----:B------:R-:W0:Y:S01]  /*15e40*/  LDS.64 R66, [R44] ;  /* 0x000000002c427984 */ /* 0x000e220000000a00 */
[----:B------:R-:W-:-:S05]  /*15e50*/  LEA.HI.X R87, R87, R50, R54, 0x3, P1 ;  /* 0x0000003257577211 */ /* 0x000fca00008f1c36 */
[----:B0-----:R0:W-:Y:S04]  /*15e60*/  STG.E.64 desc[UR10][R86.64], R66 ;  /* 0x0000004256007986 */ /* 0x0011e8000c101b0a */
.L_x_216:
[----:B------:R-:W-:Y:S05]  /*15e70*/  BSYNC B1 ;  /* 0x0000000000017941 */ /* 0x000fea0003800000 */
.L_x_215:
[----:B------:R-:W-:Y:S01]  /*15e80*/  IMAD.X R112, R112, 0x1, R167, P3 ;  /* 0x0000000170707824 */ /* 0x000fe200018e06a7 */
[----:B------:R-:W-:Y:S06]  /*15e90*/  @!P2 BRA `(.L_x_211) ;  /* 0x00000000005ca947 */ /* 0x000fec0003800000 */
[----:B------:R-:W-:Y:S02]  /*15ea0*/  VIADD R44, R10, 0xffffffff ;  /* 0xffffffff0a2c7836 */ /* 0x000fe40000000000 */
[----:B------:R-:W-:-:S03]  /*15eb0*/  IMAD R24, R177, 0x21, R24 ;  /* 0x00000021b1187824 */ /* 0x000fc600078e0218 */
[----:B------:R-:W-:Y:S01]  /*15ec0*/  LOP3.LUT R44, R44, 0x1f, RZ, 0xc0, !PT ;  /* 0x0000001f2c2c7812 */ /* 0x000fe200078ec0ff */
[----:B------:R-:W-:-:S03]  /*15ed0*/  IMAD.IADD R24, R71, 0x1, R24 ;  /* 0x0000000147187824 */ /* 0x000fc600078e0218 */
[----:B------:R-:W-:Y:S02]  /*15ee0*/  ISETP.GE.U32.AND P1, PT, R44, R105, PT ;  /* 0x000000692c00720c */ /* 0x000fe40003f26070 */
[----:B------:R-:W-:-:S11]  /*15ef0*/  LEA R54, R24, UR4, 0x3 ;  /* 0x0000000418367c11 */ /* 0x000fd6000f8e18ff */
[----:B0-----:R-:W0:Y:S01]  /*15f00*/  @!P1 LDS.64 R66, [R54+0x8] ;  /* 0x0000080036429984 */ /* 0x001e220000000a00 */
        /* <DEDUP_REMOVED lines=16> */
.L_x_211:
[----:B------:R-:W-:Y:S05]  /*16010*/  BSYNC B0 ;  /* 0x0000000000007941 */ /* 0x000fea0003800000 */
.L_x_210:
[----:B------:R-:W-:Y:S06]  /*16020*/  BAR.SYNC.DEFER_BLOCKING 0x0 ;  /* 0x0000000000007b1d */ /* 0x000fec0000010000 */
[----:B------:R-:W-:Y:S01]  /*16030*/  BSSY B0, `(.L_x_217) ;  /* 0x0000079000007945 */ /* 0x000fe20003800000 */
[----:B------:R2:W-:Y:S04]  /*16040*/  STS.64 [R111], R8 ;  /* 0x000000086f007388 */ /* 0x0005e80000000a00 */
[----:B------:R2:W-:Y:S04]  /*16050*/  STS.64 [R113], R26 ;  /* 0x0000001a71007388 */ /* 0x0005e80000000a00 */
[----:B------:R2:W-:Y:S04]  /*16060*/  STS.64 [R115], R42 ;  /* 0x0000002a73007388 */ /* 0x0005e80000000a00 */
[----:B------:R2:W-:Y:S04]  /*16070*/  STS.64 [R117], R68 ;  /* 0x0000004475007388 */ /* 0x0005e80000000a00 */
[----:B------:R2:W-:Y:S04]  /*16080*/  STS.64 [R11], R84 ;  /* 0x000000540b007388 */ /* 0x0005e80000000a00 */
[----:B------:R2:W-:Y:S04]  /*16090*/  STS.64 [R25], R100 ;  /* 0x0000006419007388 */ /* 0x0005e80000000a00 */
[----:B------:R2:W-:Y:S04]  /*160a0*/  STS.64 [R45], R144 ;  /* 0x000000902d007388 */ /* 0x0005e80000000a00 */
[----:B------:R2:W-:Y:S01]  /*160b0*/  STS.64 [R119], R162 ;  /* 0x000000a277007388 */ /* 0x0005e20000000a00 */
[----:B------:R-:W-:Y:S06]  /*160c0*/  BAR.SYNC.DEFER_BLOCKING 0x0 ;  /* 0x0000000000007b1d */ /* 0x000fec0000010000 */
[----:B------:R-:W-:Y:S05]  /*160d0*/  @P0 BRA `(.L_x_218) ;  /* 0x0000000400b80947 */ /* 0x000fea0003800000 */
[----:B--2---:R-:W-:Y:S01]  /*160e0*/  VIADD R8, R52, 0xffffffff ;  /* 0xffffffff34087836 */ /* 0x004fe20000000000 */
[----:B------:R-:W-:Y:S01]  /*160f0*/  LOP3.LUT R27, R0, 0x2, RZ, 0xfc, !PT ;  /* 0x00000002001b7812 */ /* 0x000fe200078efcff */
[----:B------:R-:W-:Y:S01]  /*16100*/  BSSY B1, `(.L_x_219) ;  /* 0x0000042000017945 */ /* 0x000fe20003800000 */
[----:B---3--:R-:W-:Y:S01]  /*16110*/  LOP3.LUT R135, R52, 0x3, RZ, 0xc0, !PT ;  /* 0x0000000334877812 */ /* 0x008fe200078ec0ff */
[----:B------:R-:W-:Y:S01]  /*16120*/  IMAD.IADD R10, R108, 0x1, -R109 ;  /* 0x000000016c0a7824 */ /* 0x000fe200078e0a6d */
[----:B------:R-:W-:Y:S01]  /*16130*/  ISETP.GE.U32.AND P2, PT, R8, 0x3, PT ;  /* 0x000000030800780c */ /* 0x000fe20003f46070 */
[----:B------:R-:W-:Y:S01]  /*16140*/  IMAD.WIDE.U32 R8, R27, UR7, RZ ;  /* 0x000000071b087c25 */ /* 0x000fe2000f8e00ff */
[----:B------:R-:W-:-:S03]  /*16150*/  ISETP.NE.AND P1, PT, R135, RZ, PT ;  /* 0x000000ff8700720c */ /* 0x000fc60003f25270 */
[----:B0-----:R-:W-:Y:S02]  /*16160*/  IMAD R102, R27, UR6, R9 ;  /* 0x000000061b667c24 */ /* 0x001fe4000f8e0209 */
[----:B------:R-:W-:Y:S02]  /*16170*/  IMAD.MOV.U32 R70, RZ, RZ, R8 ;  /* 0x000000ffff467224 */ /* 0x000fe400078e0008 */
[----:B------:R-:W-:Y:S02]  /*16180*/  IMAD.MOV.U32 R24, RZ, RZ, RZ ;  /* 0x000000ffff187224 */ /* 0x000fe400078e00ff */
[----:B------:R-:W-:Y:S02]  /*16190*/  IMAD.MOV.U32 R44, RZ, RZ, R71 ;  /* 0x000000ffff2c7224 */ /* 0x000fe400078e0047 */
[----:B------:R-:W-:Y:S05]  /*161a0*/  @!P2 BRA `(.L_x_220) ;  /* 0x0000000000dca947 */ /* 0x000fea0003800000 */
[----:B------:R-:W0:Y:S01]  /*161b0*/  LDC R167, c[0x0][0x23c] ;  /* 0x00008f00ffa77b82 */ /* 0x000e220000000800 */
[----:B------:R-:W-:Y:S02]  /*161c0*/  IMAD.IADD R54, R52, 0x1, -R135 ;  /* 0x0000000134367824 */ /* 0x000fe400078e0a87 */
[----:B------:R-:W-:Y:S02]  /*161d0*/  IMAD.MOV.U32 R24, RZ, RZ, RZ ;  /* 0x000000ffff187224 */ /* 0x000fe400078e00ff */
[----:B------:R-:W-:-:S07]  /*161e0*/  IMAD.MOV.U32 R44, RZ, RZ, R71 ;  /* 0x000000ffff2c7224 */ /* 0x000fce00078e0047 */
.L_x_221:
[C---:B--2---:R-:W-:Y:S01]  /*161f0*/  LOP3.LUT R9, R10.reuse, 0x1f, RZ, 0xc0, !PT ;  /* 0x0000001f0a097812 */ /* 0x044fe200078ec0ff */
[----:B------:R-:W-:Y:S02]  /*16200*/  VIADD R8, R10, 0xffffffff ;  /* 0xffffffff0a087836 */ /* 0x000fe40000000000 */
[----:B------:R-:W-:Y:S01]  /*16210*/  VIADD R54, R54, 0xfffffffc ;  /* 0xfffffffc36367836 */ /* 0x000fe20000000000 */
[----:B------:R-:W-:Y:S01]  /*16220*/  ISETP.GE.U32.AND P2, PT, R9, R105, PT ;  /* 0x000000690900720c */ /* 0x000fe20003f46070 */
[----:B------:R-:W-:Y:S01]  /*16230*/  VIADD R24, R24, 0x4 ;  /* 0x0000000418187836 */ /* 0x000fe20000000000 */
[----:B------:R-:W-:Y:S01]  /*16240*/  LOP3.LUT R85, R8, 0x1f, RZ, 0xc0, !PT ;  /* 0x0000001f08557812 */ /* 0x000fe200078ec0ff */
[C---:B------:R-:W-:Y:S02]  /*16250*/  VIADD R8, R10.reuse, 0x1e ;  /* 0x0000001e0a087836 */ /* 0x040fe40000000000 */
[----:B------:R-:W-:-:S03]  /*16260*/  VIADD R10, R10, 0x1d ;  /* 0x0000001d0a0a7836 */ /* 0x000fc60000000000 */
[----:B-1----:R-:W-:Y:S01]  /*16270*/  LOP3.LUT R87, R8, 0x1f, RZ, 0xc0, !PT ;  /* 0x0000001f08577812 */ /* 0x002fe200078ec0ff */
[----:B------:R-:W-:Y:S01]  /*16280*/  IMAD R8, R177, 0x21, R44 ;  /* 0x00000021b1087824 */ /* 0x000fe200078e022c */
[----:B------:R-:W-:Y:S02]  /*16290*/  LOP3.LUT R103, R10, 0x1f, RZ, 0xc0, !PT ;  /* 0x0000001f0a677812 */ /* 0x000fe400078ec0ff */
[-C--:B------:R-:W-:Y:S02]  /*162a0*/  ISETP.GE.U32.AND P5, PT, R87, R105.reuse, PT ;  /* 0x000000695700720c */ /* 0x080fe40003fa6070 */
        /* <DEDUP_REMOVED lines=17> */
[----:B------:R-:W-:Y:S01]  /*163c0*/  IADD3 R70, P6, R70, UR5, RZ ;  /* 0x0000000546467c10 */ /* 0x000fe2000ffde0ff */
[----:B--2---:R-:W-:-:S04]  /*163d0*/  IMAD.IADD R44, R71, 0x1, R24 ;  /* 0x00000001472c7824 */ /* 0x004fc800078e0218 */
        /* <DEDUP_REMOVED lines=11> */
[C---:B------:R-:W-:Y:S01]  /*16490*/  @!P4 LEA R100, P6, R101.reuse, R48, 0x3 ;  /* 0x000000306564c211 */ /* 0x040fe200078c18ff */
        /* <DEDUP_REMOVED lines=8> */
.L_x_220:
[----:B------:R-:W-:Y:S05]  /*16520*/  BSYNC B1 ;  /* 0x0000000000017941 */ /* 0x000fea0003800000 */
.L_x_219:
[----:B------:R-:W-:Y:S05]  /*16530*/  @!P1 BRA `(.L_x_218) ;  /* 0x0000000000a09947 */ /* 0x000fea0003800000 */
[----:B--2---:R-:W-:Y:S01]  /*16540*/  LOP3.LUT R27, R10, 0x1f, RZ, 0xc0, !PT ;  /* 0x0000001f0a1b7812 */ /* 0x004fe200078ec0ff */
        /* <DEDUP_REMOVED lines=13> */
.L_x_223:
[----:B------:R-:W-:Y:S05]  /*16620*/  BSYNC B1 ;  /* 0x0000000000017941 */ /* 0x000fea0003800000 */
.L_x_222:
        /* <DEDUP_REMOVED lines=15> */
[----:B----4-:R-:W-:Y:S05]  /*16720*/  @!P1 BRA `(.L_x_218) ;  /* 0x0000000000249947 */ /* 0x010fea0003800000 */
        /* <DEDUP_REMOVED lines=9> */
.L_x_218:
[----:B------:R-:W-:Y:S05]  /*167c0*/  BSYNC B0 ;  /* 0x0000000000007941 */ /* 0x000fea0003800000 */
.L_x_217:
        /* <DEDUP_REMOVED lines=12> */
[----:B0-2-4-:R-:W-:Y:S01]  /*16890*/  VIADD R8, R52, 0xffffffff ;  /* 0xffffffff34087836 */ /* 0x015fe20000000000 */
[----:B------:R-:W-:Y:S01]  /*168a0*/  LOP3.LUT R15, R0, 0x3, RZ, 0xfc, !PT ;  /* 0x00000003000f7812 */ /* 0x000fe200078efcff */
[----:B------:R-:W-:Y:S01]  /*168b0*/  BSSY B1, `(.L_x_226) ;  /* 0x0000042000017945 */ /* 0x000fe20003800000 */
[----:B------:R-:W-:Y:S01]  /*168c0*/  LOP3.LUT R77, R52, 0x3, RZ, 0xc0, !PT ;  /* 0x00000003344d7812 */ /* 0x000fe200078ec0ff */
[----:B------:R-:W-:Y:S01]  /*168d0*/  IMAD.IADD R10, R108, 0x1, -R109 ;  /* 0x000000016c0a7824 */ /* 0x000fe200078e0a6d */
[----:B------:R-:W-:Y:S01]  /*168e0*/  ISETP.GE.U32.AND P2, PT, R8, 0x3, PT ;  /* 0x000000030800780c */ /* 0x000fe20003f46070 */
[----:B------:R-:W-:Y:S01]  /*168f0*/  IMAD.WIDE.U32 R8, R15, UR7, RZ ;  /* 0x000000070f087c25 */ /* 0x000fe2000f8e00ff */
[----:B------:R-:W-:-:S03]  /*16900*/  ISETP.NE.AND P1, PT, R77, RZ, PT ;  /* 0x000000ff4d00720c */ /* 0x000fc60003f25270 */
[----:B------:R-:W-:Y:S02]  /*16910*/  IMAD R70, R15, UR6, R9 ;  /* 0x000000060f467c24 */ /* 0x000fe4000f8e0209 */
        /* <DEDUP_REMOVED lines=8> */
.L_x_228:
        /* <DEDUP_REMOVED lines=8> */
[----:B------:R-:W-:Y:S01]  /*16a20*/  LOP3.LUT R63, R8, 0x1f, RZ, 0xc0, !PT ;  /* 0x0000001f083f7812 */ /* 0x000fe200078ec0ff */
        /* <DEDUP_REMOVED lines=15> */
[----:B------:R-:W2:Y:S03]  /*16b20*/  @!P3 LDS.64 R14, [R44+0x8] ;  /* 0x000008002c0eb984 */ /* 0x000ea60000000a00 */
[----:B------:R-:W-:Y:S01]  /*16b30*/  @!P3 IMAD.X R10, RZ, RZ, R70, P6 ;  /* 0x000000ffff0ab224 */ /* 0x000fe200030e0646 */
[C---:B------:R-:W-:Y:S01]  /*16b40*/  @!P3 LEA R42, P6, R43.reuse, R48, 0x3 ;  /* 0x000000302b2ab211 */ /* 0x040fe200078c18ff */
[----:B------:R4:W5:Y:S03]  /*16b50*/  @!P4 LDS.64 R26, [R44+0x18] ;  /* 0x000018002c1ac984 */ /* 0x0009660000000a00 */
[----:B------:R-:W-:-:S02]  /*16b60*/  @!P3 LEA.HI.X R43, R43, R50, R10, 0x3, P6 ;  /* 0x000000322b2bb211 */ /* 0x000fc400030f1c0a */
[----:B------:R-:W-:Y:S01]  /*16b70*/  IADD3 R68, P6, R68, UR5, RZ ;  /* 0x0000000544447c10 */ /* 0x000fe2000ffde0ff */
[----:B----4-:R-:W-:-:S04]  /*16b80*/  IMAD.IADD R44, R71, 0x1, R24 ;  /* 0x00000001472c7824 */ /* 0x010fc800078e0218 */
        /* <DEDUP_REMOVED lines=8> */
[----:B-1-3--:R-:W-:Y:S02]  /*16c10*/  @!P4 IADD3 R67, P6, R69, R68, RZ ;  /* 0x000000444543c210 */ /* 0x00afe40007fde0ff */
[----:B------:R-:W-:-:S03]  /*16c20*/  IADD3 R68, P2, R68, UR5, RZ ;  /* 0x0000000544447c10 */ /* 0x000fc6000ff5e0ff */
[----:B------:R-:W-:Y:S01]  /*16c30*/  @!P4 IMAD.X R10, RZ, RZ, R70, P6 ;  /* 0x000000ffff0ac224 */ /* 0x000fe200030e0646 */
[C---:B------:R-:W-:Y:S01]  /*16c40*/  @!P4 LEA R66, P6, R67.reuse, R48, 0x3 ;  /* 0x000000304342c211 */ /* 0x040fe200078c18ff */
[----:B--2---:R4:W-:Y:S01]  /*16c50*/  @!P3 STG.E.64 desc[UR10][R42.64], R14 ;  /* 0x0000000e2a00b986 */ /* 0x0049e2000c101b0a */
[----:B------:R-:W-:Y:S01]  /*16c60*/  ISETP.NE.AND P3, PT, R54, RZ, PT ;  /* 0x000000ff3600720c */ /* 0x000fe20003f65270 */
[----:B------:R-:W-:Y:S01]  /*16c70*/  IMAD.X R70, R70, 0x1, R167, P2 ;  /* 0x0000000146467824 */ /* 0x000fe200010e06a7 */
[----:B------:R-:W-:Y:S01]  /*16c80*/  @!P4 LEA.HI.X R67, R67, R50, R10, 0x3, P6 ;  /* 0x000000324343c211 */ /* 0x000fe200030f1c0a */
[----:B------:R4:W-:Y:S01]  /*16c90*/  @!P5 STG.E.64 desc[UR10][R62.64], R18 ;  /* 0x000000123e00d986 */ /* 0x0009e2000c101b0a */
[----:B------:R-:W-:-:S03]  /*16ca0*/  VIADD R10, R69, 0x1f ;  /* 0x0000001f450a7836 */ /* 0x000fc60000000000 */
[----:B-----5:R4:W-:Y:S06]  /*16cb0*/  @!P4 STG.E.64 desc[UR10][R66.64], R26 ;  /* 0x0000001a4200c986 */ /* 0x0209ec000c101b0a */
[----:B------:R-:W-:Y:S05]  /*16cc0*/  @P3 BRA `(.L_x_228) ;  /* 0xfffffffc00343947 */ /* 0x000fea000383ffff */
.L_x_227:
[----:B------:R-:W-:Y:S05]  /*16cd0*/  BSYNC B1 ;  /* 0x0000000000017941 */ /* 0x000fea0003800000 */
.L_x_226:
        /* <DEDUP_REMOVED lines=15> */
.L_x_230:
[----:B------:R-:W-:Y:S05]  /*16dd0*/  BSYNC B1 ;  /* 0x0000000000017941 */ /* 0x000fea0003800000 */
.L_x_229:
        /* <DEDUP_REMOVED lines=15> */
[----:B0-----:R-:W-:Y:S05]  /*16ed0*/  @!P1 BRA `(.L_x_225) ;  /* 0x0000000000249947 */ /* 0x001fea0003800000 */
        /* <DEDUP_REMOVED lines=9> */
.L_x_225:
[----:B------:R-:W-:Y:S05]  /*16f70*/  BSYNC B0 ;  /* 0x0000000000007941 */ /* 0x000fea0003800000 */
.L_x_224:
        /* <DEDUP_REMOVED lines=12> */
[----:B0-----:R-:W-:Y:S01]  /*17040*/  VIADD R2, R52, 0xffffffff ;  /* 0xffffffff34027836 */ /* 0x001fe20000000000 */
[----:B--2-4-:R-:W-:Y:S01]  /*17050*/  LOP3.LUT R9, R0, 0x4, RZ, 0xfc, !PT ;  /* 0x0000000400097812 */ /* 0x014fe200078efcff */
        /* <DEDUP_REMOVED lines=15> */
.L_x_235:
[C---:B0-----:R-:W-:Y:S01]  /*17150*/  LOP3.LUT R3, R10.reuse, 0x1f, RZ, 0xc0, !PT ;  /* 0x0000001f0a037812 */ /* 0x041fe200078ec0ff */
        /* <DEDUP_REMOVED lines=9> */
[----:B------:R-:W-:Y:S01]  /*171f0*/  LOP3.LUT R62, R10, 0x1f, RZ, 0xc0, !PT ;  /* 0x0000001f0a3e7812 */ /* 0x000fe200078ec0ff */
[----:B------:R-:W-:Y:S01]  /*17200*/  IMAD.IADD R42, R71, 0x1, R24 ;  /* 0x00000001472a7824 */ /* 0x000fe200078e0218 */
        /* <DEDUP_REMOVED lines=30> */
[----:B----4-:R-:W-:Y:S01]  /*173f0*/  @!P4 LEA R40, P6, R41, R48, 0x3 ;  /* 0x000000302928c211 */ /* 0x010fe200078c18ff */
        /* <DEDUP_REMOVED lines=8> */
.L_x_234:
[----:B------:R-:W-:Y:S05]  /*17480*/  BSYNC B1 ;  /* 0x0000000000017941 */ /* 0x000fea0003800000 */
.L_x_233:
[----:B------:R-:W-:Y:S05]  /*17490*/  @!P1 BRA `(.L_x_232) ;  /* 0x0000000000a09947 */ /* 0x000fea0003800000 */
[----:B0-----:R-:W-:Y:S01]  /*174a0*/  LOP3.LUT R9, R10, 0x1f, RZ, 0xc0, !PT ;  /* 0x0000001f0a097812 */ /* 0x001fe200078ec0ff */
        /* <DEDUP_REMOVED lines=13> */
.L_x_237:
[----:B------:R-:W-:Y:S05]  /*17580*/  BSYNC B1 ;  /* 0x0000000000017941 */ /* 0x000fea0003800000 */
.L_x_236:
        /* <DEDUP_REMOVED lines=25> */
.L_x_232:
[----:B------:R-:W-:Y:S05]  /*17720*/  BSYNC B0 ;  /* 0x0000000000007941 */ /* 0x000fea0003800000 */
.L_x_231:
        /* <DEDUP_REMOVED lines=29> */
.L_x_242:
        /* <DEDUP_REMOVED lines=51> */
.L_x_241:
[----:B------:R-:W-:Y:S05]  /*17c30*/  BSYNC B1 ;  /* 0x0000000000017941 */ /* 0x000fea0003800000 */
.L_x_240:
        /* <DEDUP_REMOVED lines=15> */
.L_x_244:
[----:B------:R-:W-:Y:S05]  /*17d30*/  BSYNC B1 ;  /* 0x0000000000017941 */ /* 0x000fea0003800000 */
.L_x_243:
        /* <DEDUP_REMOVED lines=25> */
.L_x_239:
[----:B------:R-:W-:Y:S05]  /*17ed0*/  BSYNC B0 ;  /* 0x0000000000007941 */ /* 0x000fea0003800000 */
.L_x_238:
        /* <DEDUP_REMOVED lines=29> */
.L_x_249:
        /* <DEDUP_REMOVED lines=51> */
.L_x_248:
[----:B------:R-:W-:Y:S05]  /*183e0*/  BSYNC B1 ;  /* 0x0000000000017941 */ /* 0x000fea0003800000 */
.L_x_247:
        /* <DEDUP_REMOVED lines=15> */
.L_x_251:
[----:B------:R-:W-:Y:S05]  /*184e0*/  BSYNC B1 ;  /* 0x0000000000017941 */ /* 0x000fea0003800000 */
.L_x_250:
        /* <DEDUP_REMOVED lines=25> */
.L_x_246:
[----:B------:R-:W-:Y:S05]  /*18680*/  BSYNC B0 ;  /* 0x0000000000007941 */ /* 0x000fea0003800000 */
.L_x_245:
[----:B------:R-:W-:Y:S01]  /*18690*/  BAR.SYNC.DEFER_BLOCKING 0x0 ;  /* 0x0000000000007b1d */ /* 0x000fe20000010000 */
[----:B------:R-:W-:Y:S02]  /*186a0*/  SHF.R.U32.HI R51, RZ, 0x18, R51 ;  /* 0x00000018ff337819 */ /* 0x000fe40000011633 */
[----:B------:R-:W-:Y:S02]  /*186b0*/  SHF.R.U32.HI R49, RZ, 0x18, R49 ;  /* 0x00000018ff317819 */ /* 0x000fe40000011631 */
[----:B------:R-:W-:Y:S01]  /*186c0*/  SHF.R.U32.HI R55, RZ, 0x18, R55 ;  /* 0x00000018ff377819 */ /* 0x000fe20000011637 */
[----:B------:R-:W-:Y:S01]  /*186d0*/  IMAD.U32 R51, R51, 0x10000, RZ ;  /* 0x0001000033337824 */ /* 0x000fe200078e00ff */
[----:B0-----:R-:W-:Y:S01]  /*186e0*/  SHF.R.U32.HI R2, RZ, 0x18, R53 ;  /* 0x00000018ff027819 */ /* 0x001fe20000011635 */
[----:B------:R-:W-:Y:S01]  /*186f0*/  IMAD.SHL.U32 R49, R49, 0x1000000, RZ ;  /* 0x0100000031317824 */ /* 0x000fe200078e00ff */
[----:B------:R-:W-:Y:S02]  /*18700*/  BSSY B0, `(.L_x_252) ;  /* 0x000007f000007945 */ /* 0x000fe40003800000 */
[----:B------:R-:W-:-:S04]  /*18710*/  PRMT R2, R55, 0x6540, R2 ;  /* 0x0000654037027816 */ /* 0x000fc80000000002 */
[----:B------:R-:W-:Y:S01]  /*18720*/  LOP3.LUT R90, R49, R2, R51, 0xfe, !PT ;  /* 0x00000002315a7212 */ /* 0x000fe200078efe33 */
[----:B------:R0:W-:Y:S04]  /*18730*/  STS.64 [R111], R4 ;  /* 0x000000046f007388 */ /* 0x0001e80000000a00 */
[----:B------:R1:W-:Y:S04]  /*18740*/  STS.64 [R113], R22 ;  /* 0x0000001671007388 */ /* 0x0003e80000000a00 */
[----:B------:R1:W-:Y:S01]  /*18750*/  STS.64 [R115], R32 ;  /* 0x0000002073007388 */ /* 0x0003e20000000a00 */
[----:B0-----:R-:W-:-:S03]  /*18760*/  LOP3.LUT R5, R0, 0x7, RZ, 0xfc, !PT ;  /* 0x0000000700057812 */ /* 0x001fc600078efcff */
[----:B------:R1:W-:Y:S04]  /*18770*/  STS.64 [R117], R56 ;  /* 0x0000003875007388 */ /* 0x0003e80000000a00 */
[----:B------:R1:W-:Y:S01]  /*18780*/  STS.64 [R11], R90 ;  /* 0x0000005a0b007388 */ /* 0x0003e20000000a00 */
[----:B------:R-:W-:-:S03]  /*18790*/  IMAD.WIDE.U32 R2, R5, UR7, RZ ;  /* 0x0000000705027c25 */ /* 0x000fc6000f8e00ff */
[----:B------:R1:W-:Y:S01]  /*187a0*/  STS.64 [R25], R88 ;  /* 0x0000005819007388 */ /* 0x0003e20000000a00 */
[----:B------:R-:W-:-:S03]  /*187b0*/  IMAD R24, R5, UR6, R3 ;  /* 0x0000000605187c24 */ /* 0x000fc6000f8e0203 */
[----:B------:R1:W-:Y:S04]  /*187c0*/  STS.64 [R45], R132 ;  /* 0x000000842d007388 */ /* 0x0003e80000000a00 */
[----:B------:R1:W-:Y:S01]  /*187d0*/  STS.64 [R119], R130 ;  /* 0x0000008277007388 */ /* 0x0003e20000000a00 */
[----:B------:R-:W-:Y:S06]  /*187e0*/  BAR.SYNC.DEFER_BLOCKING 0x0 ;  /* 0x0000000000007b1d */ /* 0x000fec0000010000 */
[----:B------:R-:W-:Y:S05]  /*187f0*/  @P0 BRA `(.L_x_253) ;  /* 0x0000000400bc0947 */ /* 0x000fea0003800000 */
[C---:B------:R-:W-:Y:S01]  /*18800*/  VIADD R0, R52.reuse, 0xffffffff ;  /* 0xffffffff34007836 */ /* 0x040fe20000000000 */
[----:B------:R-:W-:Y:S01]  /*18810*/  BSSY B1, `(.L_x_254) ;  /* 0x0000043000017945 */ /* 0x000fe20003800000 */
[----:B------:R-:W-:Y:S01]  /*18820*/  IMAD.MOV.U32 R21, RZ, RZ, R2 ;  /* 0x000000ffff157224 */ /* 0x000fe200078e0002 */
[----:B-12---:R-:W-:Y:S01]  /*18830*/  LOP3.LUT R25, R52, 0x3, RZ, 0xc0, !PT ;  /* 0x0000000334197812 */ /* 0x006fe200078ec0ff */
[----:B----4-:R-:W-:Y:S01]  /*18840*/  IMAD.MOV.U32 R8, RZ, RZ, 0x1 ;  /* 0x00000001ff087424 */ /* 0x010fe200078e00ff */
[----:B------:R-:W-:Y:S01]  /*18850*/  ISETP.GE.U32.AND P0, PT, R0, 0x3, PT ;  /* 0x000000030000780c */ /* 0x000fe20003f06070 */
[----:B------:R-:W-:Y:S02]  /*18860*/  IMAD.IADD R0, R108, 0x1, -R109 ;  /* 0x000000016c007824 */ /* 0x000fe400078e0a6d */
[----:B------:R-:W-:-:S10]  /*18870*/  IMAD.MOV.U32 R20, RZ, RZ, R71 ;  /* 0x000000ffff147224 */ /* 0x000fd400078e0047 */
[----:B------:R-:W-:Y:S05]  /*18880*/  @!P0 BRA `(.L_x_255) ;  /* 0x0000000000ec8947 */ /* 0x000fea0003800000 */
[----:B------:R-:W0:Y:S01]  /*18890*/  LDC R167, c[0x0][0x23c] ;  /* 0x00008f00ffa77b82 */ /* 0x000e220000000800 */
[----:B------:R-:W-:Y:S01]  /*188a0*/  BSSY B2, `(.L_x_256) ;  /* 0x0000038000027945 */ /* 0x000fe20003800000 */
[----:B------:R-:W-:Y:S02]  /*188b0*/  IMAD.IADD R52, R52, 0x1, -R25 ;  /* 0x0000000134347824 */ /* 0x000fe400078e0a19 */
[----:B------:R-:W-:Y:S02]  /*188c0*/  IMAD.MOV.U32 R22, RZ, RZ, RZ ;  /* 0x000000ffff167224 */ /* 0x000fe400078e00ff */
[----:B------:R-:W-:-:S07]  /*188d0*/  IMAD.MOV.U32 R20, RZ, RZ, R71 ;  /* 0x000000ffff147224 */ /* 0x000fce00078e0047 */
.L_x_257:
[C---:B-1----:R-:W-:Y:S01]  /*188e0*/  VIADD R2, R0.reuse, 0xffffffff ;  /* 0xffffffff00027836 */ /* 0x042fe20000000000 */
[C---:B------:R-:W-:Y:S01]  /*188f0*/  LOP3.LUT R12, R0.reuse, 0x1f, RZ, 0xc0, !PT ;  /* 0x0000001f000c7812 */ /* 0x040fe200078ec0ff */
[C---:B------:R-:W-:Y:S02]  /*18900*/  VIADD R3, R0.reuse, 0x1d ;  /* 0x0000001d00037836 */ /* 0x040fe40000000000 */
[----:B------:R-:W-:Y:S01]  /*18910*/  VIADD R0, R0, 0x1e ;  /* 0x0000001e00007836 */ /* 0x000fe20000000000 */
[----:B------:R-:W-:Y:S01]  /*18920*/  LOP3.LUT R16, R2, 0x1f, RZ, 0xc0, !PT ;  /* 0x0000001f02107812 */ /* 0x000fe200078ec0ff */
[----:B------:R-:W-:Y:S01]  /*18930*/  VIADD R52, R52, 0xfffffffc ;  /* 0xfffffffc34347836 */ /* 0x000fe20000000000 */
[-C--:B------:R-:W-:Y:S01]  /*18940*/  ISETP.GE.U32.AND P3, PT, R12, R105.reuse, PT ;  /* 0x000000690c00720c */ /* 0x080fe20003f66070 */
[----:B------:R-:W-:Y:S01]  /*18950*/  IMAD.MOV.U32 R23, RZ, RZ, R22 ;  /* 0x000000ffff177224 */ /* 0x000fe200078e0016 */
[----:B------:R-:W-:Y:S01]  /*18960*/  LOP3.LUT R18, R0, 0x1f, RZ, 0xc0, !PT ;  /* 0x0000001f00127812 */ /* 0x000fe200078ec0ff */
[----:B------:R-:W-:Y:S01]  /*18970*/  IMAD R0, R177, 0x21, R20 ;  /* 0x00000021b1007824 */ /* 0x000fe200078e0214 */
[-C--:B------:R-:W-:Y:S01]  /*18980*/  ISETP.GE.U32.AND P2, PT, R16, R105.reuse, PT ;  /* 0x000000691000720c */ /* 0x080fe20003f46070 */
[----:B------:R-:W-:Y:S01]  /*18990*/  VIADD R22, R22, 0x4 ;  /* 0x0000000416167836 */ /* 0x000fe20000000000 */
[----:B------:R-:W-:-:S02]  /*189a0*/  ISETP.GE.U32.AND P1, PT, R18, R105, PT ;  /* 0x000000691200720c */ /* 0x000fc40003f26070 */
[----:B------:R-:W-:Y:S02]  /*189b0*/  LOP3.LUT R26, R3, 0x1f, RZ, 0xc0, !PT ;  /* 0x0000001f031a7812 */ /* 0x000fe400078ec0ff */
[----:B------:R-:W-:Y:S02]  /*189c0*/  LEA R14, R0, UR4, 0x3 ;  /* 0x00000004000e7c11 */ /* 0x000fe4000f8e18ff */
[----:B------:R-:W-:Y:S02]  /*189d0*/  ISETP.GE.U32.AND P0, PT, R26, R105, PT ;  /* 0x000000691a00720c */ /* 0x000fe40003f06070 */
[----:B------:R-:W-:Y:S01]  /*189e0*/  @!P3 IADD3 R13, P4, R12, R21, RZ ;  /* 0x000000150c0db210 */ /* 0x000fe20007f9e0ff */
[----:B------:R-:W1:Y:S01]  /*189f0*/  @!P3 LDS.64 R2, [R14] ;  /* 0x000000000e02b984 */ /* 0x000e620000000a00 */
[----:B------:R-:W-:-:S03]  /*18a00*/  IADD3 R21, P5, R21, UR5, RZ ;  /* 0x0000000515157c10 */ /* 0x000fc6000ffbe0ff */
[----:B------:R-:W2:Y:S01]  /*18a10*/  @!P2 LDS.64 R4, [R14+0x8] ;  /* 0x000008000e04a984 */ /* 0x000ea20000000a00 */
[----:B------:R-:W-:Y:S01]  /*18a20*/  @!P3 IMAD.X R0, RZ, RZ, R24, P4 ;  /* 0x000000ffff00b224 */ /* 0x000fe200020e0618 */
[C---:B------:R-:W-:Y:S01]  /*18a30*/  @!P3 LEA R12, P4, R13.reuse, R48, 0x3 ;  /* 0x000000300d0cb211 */ /* 0x040fe200078818ff */
[----:B0-----:R-:W-:Y:S01]  /*18a40*/  IMAD.X R24, R24, 0x1, R167, P5 ;  /* 0x0000000118187824 */ /* 0x001fe200028e06a7 */
[----:B------:R-:W0:Y:S01]  /*18a50*/  @!P1 LDS.64 R8, [R14+0x10] ;  /* 0x000010000e089984 */ /* 0x000e220000000a00 */
[----:B------:R-:W-:Y:S02]  /*18a60*/  @!P2 IADD3 R15, P5, R16, R21, RZ ;  /* 0x00000015100fa210 */ /* 0x000fe40007fbe0ff */
[----:B------:R-:W-:Y:S01]  /*18a70*/  @!P3 LEA.HI.X R13, R13, R50, R0, 0x3, P4 ;  /* 0x000000320d0db211 */ /* 0x000fe200020f1c00 */
[----:B------:R4:W5:Y:S01]  /*18a80*/  @!P0 LDS.64 R10, [R14+0x18] ;  /* 0x000018000e0a8984 */ /* 0x0009620000000a00 */
[----:B------:R-:W-:Y:S01]  /*18a90*/  IADD3 R17, P6, R21, UR5, RZ ;  /* 0x0000000515117c10 */ /* 0x000fe2000ffde0ff */
[----:B------:R-:W-:-:S03]  /*18aa0*/  @!P2 IMAD.X R0, RZ, RZ, R24, P5 ;  /* 0x000000ffff00a224 */ /* 0x000fc600028e0618 */
[----:B------:R-:W-:Y:S01]  /*18ab0*/  IADD3 R21, P5, R17, UR5, RZ ;  /* 0x0000000511157c10 */ /* 0x000fe2000ffbe0ff */
[----:B------:R-:W-:Y:S01]  /*18ac0*/  IMAD.X R20, R24, 0x1, R167, P6 ;  /* 0x0000000118147824 */ /* 0x000fe200030e06a7 */
[----:B----4-:R-:W-:-:S03]  /*18ad0*/  @!P2 LEA R14, P4, R15, R48, 0x3 ;  /* 0x000000300f0ea211 */ /* 0x010fc600078818ff */
[----:B------:R-:W-:Y:S01]  /*18ae0*/  IMAD.X R24, R20, 0x1, R167, P5 ;  /* 0x0000000114187824 */ /* 0x000fe200028e06a7 */
[----:B------:R-:W-:Y:S02]  /*18af0*/  @!P0 IADD3 R19, P5, R26, R21, RZ ;  /* 0x000000151a138210 */ /* 0x000fe40007fbe0ff */
[----:B------:R-:W-:Y:S02]  /*18b00*/  @!P2 LEA.HI.X R15, R15, R50, R0, 0x3, P4 ;  /* 0x000000320f0fa211 */ /* 0x000fe400020f1c00 */
[----:B------:R-:W-:Y:S01]  /*18b10*/  @!P1 IADD3 R17, P4, R18, R17, RZ ;  /* 0x0000001112119210 */ /* 0x000fe20007f9e0ff */
[----:B------:R-:W-:Y:S01]  /*18b20*/  @!P0 IMAD.X R0, RZ, RZ, R24, P5 ;  /* 0x000000ffff008224 */ /* 0x000fe200028e0618 */
[----:B------:R-:W-:-:S03]  /*18b30*/  @!P0 LEA R18, P5, R19, R48, 0x3 ;  /* 0x0000003013128211 */ /* 0x000fc600078a18ff */
[----:B------:R-:W-:Y:S01]  /*18b40*/  @!P1 IMAD.X R20, RZ, RZ, R20, P4 ;  /* 0x000000ffff149224 */ /* 0x000fe200020e0614 */
[----:B------:R-:W-:Y:S02]  /*18b50*/  @!P1 LEA R16, P4, R17, R48, 0x3 ;  /* 0x0000003011109211 */ /* 0x000fe400078818ff */
[-C--:B------:R-:W-:Y:S01]  /*18b60*/  @!P0 LEA.HI.X R19, R19, R50.reuse, R0, 0x3, P5 ;  /* 0x0000003213138211 */ /* 0x080fe200028f1c00 */
[----:B------:R-:W-:Y:S01]  /*18b70*/  VIADD R0, R26, 0x1f ;  /* 0x0000001f1a007836 */ /* 0x000fe20000000000 */
[----:B------:R-:W-:Y:S01]  /*18b80*/  @!P1 LEA.HI.X R17, R17, R50, R20, 0x3, P4 ;  /* 0x0000003211119211 */ /* 0x000fe200020f1c14 */
[----:B------:R-:W-:Y:S01]  /*18b90*/  IMAD.IADD R20, R71, 0x1, R22 ;  /* 0x0000000147147824 */ /* 0x000fe200078e0216 */
[----:B-1----:R1:W-:Y:S04]  /*18ba0*/  @!P3 STG.E.64 desc[UR10][R12.64], R2 ;  /* 0x000000020c00b986 */ /* 0x0023e8000c101b0a */
[----:B--2---:R1:W-:Y:S04]  /*18bb0*/  @!P2 STG.E.64 desc[UR10][R14.64], R4 ;  /* 0x000000040e00a986 */ /* 0x0043e8000c101b0a */
[----:B0-----:R1:W-:Y:S01]  /*18bc0*/  @!P1 STG.E.64 desc[UR10][R16.64], R8 ;  /* 0x0000000810009986 */ /* 0x0013e2000c101b0a */
[----:B------:R-:W-:-:S03]  /*18bd0*/  ISETP.NE.AND P1, PT, R52, RZ, PT ;  /* 0x000000ff3400720c */ /* 0x000fc60003f25270 */
[----:B-----5:R1:W-:Y:S01]  /*18be0*/  @!P0 STG.E.64 desc[UR10][R18.64], R10 ;  /* 0x0000000a12008986 */ /* 0x0203e2000c101b0a */
[----:B------:R-:W-:-:S05]  /*18bf0*/  IADD3 R21, P0, R21, UR5, RZ ;  /* 0x0000000515157c10 */ /* 0x000fca000ff1e0ff */
[----:B------:R-:W-:-:S04]  /*18c00*/  IMAD.X R24, R24, 0x1, R167, P0 ;  /* 0x0000000118187824 */ /* 0x000fc800000e06a7 */
[----:B------:R-:W-:Y:S05]  /*18c10*/  @P1 BRA `(.L_x_257) ;  /* 0xfffffffc00301947 */ /* 0x000fea000383ffff */
[----:B------:R-:W-:Y:S05]  /*18c20*/  BSYNC B2 ;  /* 0x0000000000027941 */ /* 0x000fea0003800000 */
.L_x_256:
[----:B-1----:R-:W-:-:S07]  /*18c30*/  VIADD R8, R23, 0x5 ;  /* 0x0000000517087836 */ /* 0x002fce0000000000 */
.L_x_255:
[----:B------:R-:W-:Y:S05]  /*18c40*/  BSYNC B1 ;  /* 0x0000000000017941 */ /* 0x000fea0003800000 */
.L_x_254:
[----:B------:R-:W-:-:S13]  /*18c50*/  ISETP.NE.AND P0, PT, R25, RZ, PT ;  /* 0x000000ff1900720c */ /* 0x000fda0003f05270 */
[----:B------:R-:W-:Y:S05]  /*18c60*/  @!P0 BRA `(.L_x_253) ;  /* 0x0000000000a08947 */ /* 0x000fea0003800000 */
[----:B------:R-:W-:Y:S01]  /*18c70*/  LOP3.LUT R4, R0, 0x1f, RZ, 0xc0, !PT ;  /* 0x0000001f00047812 */ /* 0x000fe200078ec0ff */
        /* <DEDUP_REMOVED lines=13> */
.L_x_259:
[----:B------:R-:W-:Y:S05]  /*18d50*/  BSYNC B1 ;  /* 0x0000000000017941 */ /* 0x000fea0003800000 */
.L_x_258:
[----:B------:R-:W-:Y:S02]  /*18d60*/  IMAD.IADD R8, R71, 0x1, R8 ;  /* 0x0000000147087824 */ /* 0x000fe400078e0208 */
[----:B------:R-:W-:Y:S01]  /*18d70*/  IMAD.X R24, R24, 0x1, R167, P2 ;  /* 0x0000000118187824 */ /* 0x000fe200010e06a7 */
[----:B------:R-:W-:Y:S06]  /*18d80*/  @!P1 BRA `(.L_x_253) ;  /* 0x0000000000589947 */ /* 0x000fec0003800000 */
[----:B0-----:R-:W-:Y:S02]  /*18d90*/  VIADD R2, R0, 0xffffffff ;  /* 0xffffffff00027836 */ /* 0x001fe40000000000 */
[----:B------:R-:W-:-:S03]  /*18da0*/  IMAD R177, R177, 0x21, R8 ;  /* 0x00000021b1b17824 */ /* 0x000fc600078e0208 */
[----:B------:R-:W-:Y:S02]  /*18db0*/  LOP3.LUT R5, R2, 0x1f, RZ, 0xc0, !PT ;  /* 0x0000001f02057812 */ /* 0x000fe400078ec0ff */
[----:B------:R-:W-:Y:S02]  /*18dc0*/  LEA R177, R177, UR4, 0x3 ;  /* 0x00000004b1b17c11 */ /* 0x000fe4000f8e18ff */
[----:B------:R-:W-:-:S13]  /*18dd0*/  ISETP.GE.U32.AND P0, PT, R5, R105, PT ;  /* 0x000000690500720c */ /* 0x000fda0003f06070 */
[----:B------:R-:W0:Y:S01]  /*18de0*/  @!P0 LDS.64 R2, [R177] ;  /* 0x00000000b1028984 */ /* 0x000e220000000a00 */
        /* <DEDUP_REMOVED lines=16> */
.L_x_253:
[----:B------:R-:W-:Y:S05]  /*18ef0*/  BSYNC B0 ;  /* 0x0000000000007941 */ /* 0x000fea0003800000 */
.L_x_252:
[----:B------:R-:W-:Y:S01]  /*18f00*/  BAR.SYNC.DEFER_BLOCKING 0x0 ;  /* 0x0000000000007b1d */ /* 0x000fe20000010000 */
[----:B------:R-:W-:Y:S01]  /*18f10*/  IMAD.SHL.U32 R0, R108, 0x20, RZ ;  /* 0x000000206c007824 */ /* 0x000fe200078e00ff */
[----:B0-----:R-:W-:-:S04]  /*18f20*/  SHF.R.U32.HI R2, RZ, 0x5, R108 ;  /* 0x00000005ff027819 */ /* 0x001fc8000001166c */
[----:B------:R-:W-:Y:S01]  /*18f30*/  LOP3.LUT P0, RZ, R2, 0x3, RZ, 0xc0, !PT ;  /* 0x0000000302ff7812 */ /* 0x000fe2000780c0ff */
[----:B------:R0:W-:Y:S04]  /*18f40*/  STS.128 [R0+UR4], R28 ;  /* 0x0000001c00007988 */ /* 0x0001e80008000c04 */
[----:B------:R0:W-:Y:S01]  /*18f50*/  STS.128 [R0+UR4+0x10], R80 ;  /* 0x0000105000007988 */ /* 0x0001e20008000c04 */
[----:B------:R-:W-:Y:S07]  /*18f60*/  BAR.SYNC.DEFER_BLOCKING 0x0 ;  /* 0x0000000000007b1d */ /* 0x000fee0000010000 */
[----:B------:R-:W-:Y:S05]  /*18f70*/  @P0 EXIT ;  /* 0x000000000000094d */ /* 0x000fea0003800000 */
[----:B------:R-:W-:Y:S01]  /*18f80*/  ULDC.64 UR6, c[0x0][0x230] ;  /* 0x00008c0000067ab9 */ /* 0x000fe20000000a00 */
[----:B-12-4-:R-:W1:Y:S01]  /*18f90*/  LDS.128 R8, [R0+UR4+0x400] ;  /* 0x0004000400087984 */ /* 0x016e620008000c00 */
[----:B------:R-:W-:Y:S01]  /*18fa0*/  IMAD R5, R7, UR6, RZ ;  /* 0x0000000607057c24 */ /* 0x000fe2000f8e02ff */
[----:B------:R-:W-:Y:S01]  /*18fb0*/  LOP3.LUT R33, R108, 0x1f, RZ, 0xc0, !PT ;  /* 0x0000001f6c217812 */ /* 0x000fe200078ec0ff */
[C---:B------:R-:W-:Y:S01]  /*18fc0*/  IMAD.WIDE.U32 R2, R6.reuse, UR6, R106 ;  /* 0x0000000606027c25 */ /* 0x040fe2000f8e006a */
[----:B------:R-:W2:Y:S02]  /*18fd0*/  LDS.128 R12, [R0+UR4+0x410] ;  /* 0x00041004000c7984 */ /* 0x000ea40008000c00 */
[----:B------:R-:W-:Y:S01]  /*18fe0*/  ISETP.GE.U32.AND P0, PT, R33, R104, PT ;  /* 0x000000682100720c */ /* 0x000fe20003f06070 */
[----:B------:R-:W-:Y:S01]  /*18ff0*/  IMAD R25, R6, UR7, R5 ;  /* 0x0000000706197c24 */ /* 0x000fe2000f8e0205 */
[----:B------:R-:W4:Y:S03]  /*19000*/  LDS.128 R16, [R0+UR4+0x800] ;  /* 0x0008000400107984 */ /* 0x000f260008000c00 */
[----:B------:R-:W-:Y:S01]  /*19010*/  IMAD.IADD R3, R3, 0x1, R25 ;  /* 0x0000000103037824 */ /* 0x000fe200078e0219 */
[----:B------:R0:W3:Y:S01]  /*19020*/  LDS.128 R20, [R0+UR4+0x810] ;  /* 0x0008100400147984 */ /* 0x0000e20008000c00 */
[----:B------:R-:W-:-:S03]  /*19030*/  IMAD.WIDE.U32 R2, R106, 0xff, R2 ;  /* 0x000000ff6a027825 */ /* 0x000fc600078e0002 */
[----:B------:R0:W3:Y:S04]  /*19040*/  LDS.128 R4, [R0+UR4+0xc00] ;  /* 0x000c000400047984 */ /* 0x0000e80008000c00 */
[----:B------:R0:W3:Y:S01]  /*19050*/  LDS.128 R24, [R0+UR4+0xc10] ;  /* 0x000c100400187984 */ /* 0x0000e20008000c00 */
[----:B-1----:R-:W-:Y:S01]  /*19060*/  FADD R9, R29, R9 ;  /* 0x000000091d097221 */ /* 0x002fe20000000000 */
[----:B------:R-:W-:Y:S01]  /*19070*/  FADD R33, R28, R8 ;  /* 0x000000081c217221 */ /* 0x000fe20000000000 */
[----:B0-----:R-:W-:Y:S01]  /*19080*/  FADD R29, R30, R10 ;  /* 0x0000000a1e1d7221 */ /* 0x001fe20000000000 */
[----:B------:R-:W-:Y:S01]  /*19090*/  FADD R11, R31, R11 ;  /* 0x0000000b1f0b7221 */ /* 0x000fe20000000000 */
[----:B--2---:R-:W-:Y:S01]  /*190a0*/  FADD R31, R80, R12 ;  /* 0x0000000c501f7221 */ /* 0x004fe20000000000 */
[----:B------:R-:W-:Y:S01]  /*190b0*/  FADD R13, R81, R13 ;  /* 0x0000000d510d7221 */ /* 0x000fe20000000000 */
[----:B------:R-:W-:Y:S01]  /*190c0*/  FADD R35, R82, R14 ;  /* 0x0000000e52237221 */ /* 0x000fe20000000000 */
[----:B------:R-:W-:Y:S01]  /*190d0*/  FADD R15, R83, R15 ;  /* 0x0000000f530f7221 */ /* 0x000fe20000000000 */
[----:B----4-:R-:W-:Y:S01]  /*190e0*/  FADD R33, R33, R16 ;  /* 0x0000001021217221 */ /* 0x010fe20000000000 */
[----:B------:R-:W-:Y:S01]  /*190f0*/  FADD R9, R9, R17 ;  /* 0x0000001109097221 */ /* 0x000fe20000000000 */
[----:B------:R-:W-:Y:S01]  /*19100*/  FADD R29, R29, R18 ;  /* 0x000000121d1d7221 */ /* 0x000fe20000000000 */
[----:B------:R-:W-:Y:S06]  /*19110*/  @P0 EXIT ;  /* 0x000000000000094d */ /* 0x000fec0003800000 */
[----:B------:R-:W-:Y:S01]  /*19120*/  IMAD R107, R107, 0xff, RZ ;  /* 0x000000ff6b6b7824 */ /* 0x000fe200078e02ff */
[----:B------:R-:W-:Y:S01]  /*19130*/  ULDC.64 UR4, c[0x0][0x228] ;  /* 0x00008a0000047ab9 */ /* 0x000fe20000000a00 */
[----:B------:R-:W-:Y:S01]  /*19140*/  LOP3.LUT R0, R0, 0x3e0, RZ, 0xc0, !PT ;  /* 0x000003e000007812 */ /* 0x000fe200078ec0ff */
[----:B------:R-:W-:Y:S01]  /*19150*/  FADD R11, R11, R19 ;  /* 0x000000130b0b7221 */ /* 0x000fe20000000000 */
[----:B------:R-:W-:Y:S01]  /*19160*/  IMAD.IADD R107, R3, 0x1, R107 ;  /* 0x00000001036b7824 */ /* 0x000fe200078e026b */
[C---:B------:R-:W-:Y:S01]  /*19170*/  LEA R3, P0, R2.reuse, UR4, 0x2 ;  /* 0x0000000402037c11 */ /* 0x040fe2000f8010ff */
[----:B---3--:R-:W-:Y:S01]  /*19180*/  FADD R31, R31, R20 ;  /* 0x000000141f1f7221 */ /* 0x008fe20000000000 */
[----:B------:R-:W-:Y:S01]  /*19190*/  FADD R13, R13, R21 ;  /* 0x000000150d0d7221 */ /* 0x000fe20000000000 */
[----:B------:R-:W-:Y:S01]  /*191a0*/  FADD R35, R35, R22 ;  /* 0x0000001623237221 */ /* 0x000fe20000000000 */
[----:B------:R-:W-:Y:S01]  /*191b0*/  LEA.HI.X R8, R2, UR5, R107, 0x2, P0 ;  /* 0x0000000502087c11 */ /* 0x000fe200080f146b */
[----:B------:R-:W-:Y:S01]  /*191c0*/  FADD R15, R15, R23 ;  /* 0x000000170f0f7221 */ /* 0x000fe20000000000 */
[----:B------:R-:W-:Y:S01]  /*191d0*/  IADD3 R2, P0, R0, R3, RZ ;  /* 0x0000000300027210 */ /* 0x000fe20007f1e0ff */
[----:B------:R-:W-:Y:S01]  /*191e0*/  FADD R4, R33, R4 ;  /* 0x0000000421047221 */ /* 0x000fe20000000000 */
[----:B------:R-:W-:Y:S01]  /*191f0*/  FADD R5, R9, R5 ;  /* 0x0000000509057221 */ /* 0x000fe20000000000 */
[----:B------:R-:W-:Y:S01]  /*19200*/  FADD R6, R29, R6 ;  /* 0x000000061d067221 */ /* 0x000fe20000000000 */
[----:B------:R-:W-:Y:S01]  /*19210*/  FADD R7, R11, R7 ;  /* 0x000000070b077221 */ /* 0x000fe20000000000 */
[----:B------:R-:W-:Y:S01]  /*19220*/  FADD R12, R31, R24 ;  /* 0x000000181f0c7221 */ /* 0x000fe20000000000 */
[----:B------:R-:W-:Y:S01]  /*19230*/  FADD R13, R13, R25 ;  /* 0x000000190d0d7221 */ /* 0x000fe20000000000 */
[----:B------:R-:W-:-:S02]  /*19240*/  IMAD.X R3, RZ, RZ, R8, P0 ;  /* 0x000000ffff037224 */ /* 0x000fc400000e0608 */
[----:B------:R-:W-:Y:S01]  /*19250*/  FADD R14, R35, R26 ;  /* 0x0000001a230e7221 */ /* 0x000fe20000000000 */
[----:B------:R-:W-:Y:S02]  /*19260*/  FADD R15, R15, R27 ;  /* 0x0000001b0f0f7221 */ /* 0x000fe40000000000 */
[----:B------:R-:W-:Y:S04]  /*19270*/  STG.E.128 desc[UR10][R2.64], R4 ;  /* 0x0000000402007986 */ /* 0x000fe8000c101d0a */
[----:B------:R-:W-:Y:S01]  /*19280*/  STG.E.128 desc[UR10][R2.64+0x10], R12 ;  /* 0x0000100c02007986 */ /* 0x000fe2000c101d0a */
[----:B------:R-:W-:Y:S05]  /*19290*/  EXIT ;  /* 0x000000000000794d */ /* 0x000fea0003800000 */
        .weak           $__internal_0_$__cuda_sm20_div_u64
        .type           $__internal_0_$__cuda_sm20_div_u64,@function
        .size           $__internal_0_$__cuda_sm20_div_u64,(.L_x_504 - $__internal_0_$__cuda_sm20_div_u64)
$__internal_0_$__cuda_sm20_div_u64:
[----:B------:R-:W-:Y:S02]  /*192a0*/  IMAD.MOV.U32 R6, RZ, RZ, R10 ;  /* 0x000000ffff067224 */ /* 0x000fe400078e000a */
[----:B------:R-:W-:-:S04]  /*192b0*/  IMAD.MOV.U32 R7, RZ, RZ, R11 ;  /* 0x000000ffff077224 */ /* 0x000fc800078e000b */
[----:B------:R-:W0:Y:S08]  /*192c0*/  I2F.U64.RP R0, R6 ;  /* 0x0000000600007312 */ /* 0x000e300000309000 */
[----:B0-----:R-:W0:Y:S02]  /*192d0*/  MUFU.RCP R0, R0 ;  /* 0x0000000000007308 */ /* 0x001e240000001000 */
[----:B0-----:R-:W-:-:S06]  /*192e0*/  VIADD R2, R0, 0x1ffffffe ;  /* 0x1ffffffe00027836 */ /* 0x001fcc0000000000 */
[----:B------:R-:W0:Y:S02]  /*192f0*/  F2I.U64.TRUNC R2, R2 ;  /* 0x0000000200027311 */ /* 0x000e24000020d800 */
[----:B0-----:R-:W-:-:S04]  /*19300*/  IMAD.WIDE.U32 R4, R2, R10, RZ ;  /* 0x0000000a02047225 */ /* 0x001fc800078e00ff */
[----:B------:R-:W-:Y:S01]  /*19310*/  IMAD R5, R2, R11, R5 ;  /* 0x0000000b02057224 */ /* 0x000fe200078e0205 */
[----:B------:R-:W-:-:S03]  /*19320*/  IADD3 R9, P0, RZ, -R4, RZ ;  /* 0x80000004ff097210 */ /* 0x000fc60007f1e0ff */
[----:B------:R-:W-:Y:S02]  /*19330*/  IMAD R5, R3, R10, R5 ;  /* 0x0000000a03057224 */ /* 0x000fe400078e0205 */
[----:B------:R-:W-:-:S04]  /*19340*/  IMAD.HI.U32 R4, R2, R9, RZ ;  /* 0x0000000902047227 */ /* 0x000fc800078e00ff */
[----:B------:R-:W-:Y:S02]  /*19350*/  IMAD.X R13, RZ, RZ, ~R5, P0 ;  /* 0x000000ffff0d7224 */ /* 0x000fe400000e0e05 */
[----:B------:R-:W-:Y:S02]  /*19360*/  IMAD.MOV.U32 R5, RZ, RZ, R2 ;  /* 0x000000ffff057224 */ /* 0x000fe400078e0002 */
[-C--:B------:R-:W-:Y:S02]  /*19370*/  IMAD R7, R3, R13.reuse, RZ ;  /* 0x0000000d03077224 */ /* 0x080fe400078e02ff */
[----:B------:R-:W-:-:S04]  /*19380*/  IMAD.WIDE.U32 R4, P0, R2, R13, R4 ;  /* 0x0000000d02047225 */ /* 0x000fc80007800004 */
[----:B------:R-:W-:-:S04]  /*19390*/  IMAD.HI.U32 R13, R3, R13, RZ ;  /* 0x0000000d030d7227 */ /* 0x000fc800078e00ff */
[----:B------:R-:W-:-:S04]  /*193a0*/  IMAD.HI.U32 R4, P1, R3, R9, R4 ;  /* 0x0000000903047227 */ /* 0x000fc80007820004 */
[----:B------:R-:W-:Y:S01]  /*193b0*/  IMAD.X R0, R13, 0x1, R3, P0 ;  /* 0x000000010d007824 */ /* 0x000fe200000e0603 */
[----:B------:R-:W-:-:S04]  /*193c0*/  IADD3 R5, P2, R7, R4, RZ ;  /* 0x0000000407057210 */ /* 0x000fc80007f5e0ff */
[----:B------:R-:W-:Y:S01]  /*193d0*/  IADD3.X R7, RZ, RZ, R0, P2, P1 ;  /* 0x000000ffff077210 */ /* 0x000fe200017e2400 */
[----:B------:R-:W-:-:S04]  /*193e0*/  IMAD.WIDE.U32 R2, R5, R10, RZ ;  /* 0x0000000a05027225 */ /* 0x000fc800078e00ff */
[----:B------:R-:W-:Y:S01]  /*193f0*/  IMAD R0, R5, R11, R3 ;  /* 0x0000000b05007224 */ /* 0x000fe200078e0203 */
[----:B------:R-:W-:-:S03]  /*19400*/  IADD3 R3, P0, RZ, -R2, RZ ;  /* 0x80000002ff037210 */ /* 0x000fc60007f1e0ff */
[----:B------:R-:W-:Y:S02]  /*19410*/  IMAD R0, R7, R10, R0 ;  /* 0x0000000a07007224 */ /* 0x000fe400078e0200 */
[----:B------:R-:W-:-:S04]  /*19420*/  IMAD.HI.U32 R4, R5, R3, RZ ;  /* 0x0000000305047227 */ /* 0x000fc800078e00ff */
[----:B------:R-:W-:-:S04]  /*19430*/  IMAD.X R0, RZ, RZ, ~R0, P0 ;  /* 0x000000ffff007224 */ /* 0x000fc800000e0e00 */
[----:B------:R-:W-:-:S04]  /*19440*/  IMAD.WIDE.U32 R4, P0, R5, R0, R4 ;  /* 0x0000000005047225 */ /* 0x000fc80007800004 */
[C---:B------:R-:W-:Y:S02]  /*19450*/  IMAD R2, R7.reuse, R0, RZ ;  /* 0x0000000007027224 */ /* 0x040fe400078e02ff */
[----:B------:R-:W-:-:S04]  /*19460*/  IMAD.HI.U32 R5, P1, R7, R3, R4 ;  /* 0x0000000307057227 */ /* 0x000fc80007820004 */
[----:B------:R-:W-:Y:S01]  /*19470*/  IMAD.HI.U32 R0, R7, R0, RZ ;  /* 0x0000000007007227 */ /* 0x000fe200078e00ff */
[----:B------:R-:W-:-:S03]  /*19480*/  IADD3 R5, P2, R2, R5, RZ ;  /* 0x0000000502057210 */ /* 0x000fc60007f5e0ff */
[----:B------:R-:W-:Y:S02]  /*19490*/  IMAD.X R7, R0, 0x1, R7, P0 ;  /* 0x0000000100077824 */ /* 0x000fe400000e0607 */
[----:B------:R-:W-:-:S03]  /*194a0*/  IMAD.HI.U32 R2, R5, R106, RZ ;  /* 0x0000006a05027227 */ /* 0x000fc600078e00ff */
[----:B------:R-:W-:Y:S01]  /*194b0*/  IADD3.X R7, RZ, RZ, R7, P2, P1 ;  /* 0x000000ffff077210 */ /* 0x000fe200017e2407 */
[----:B------:R-:W-:Y:S02]  /*194c0*/  IMAD.MOV.U32 R3, RZ, RZ, RZ ;  /* 0x000000ffff037224 */ /* 0x000fe400078e00ff */
[----:B------:R-:W-:-:S04]  /*194d0*/  IMAD.WIDE.U32 R2, RZ, R5, R2 ;  /* 0x00000005ff027225 */ /* 0x000fc800078e0002 */
[----:B------:R-:W-:-:S04]  /*194e0*/  IMAD.HI.U32 R2, P0, R7, R106, R2 ;  /* 0x0000006a07027227 */ /* 0x000fc80007800002 */
[----:B------:R-:W-:Y:S01]  /*194f0*/  IMAD.X R0, RZ, RZ, RZ, P0 ;  /* 0x000000ffff007224 */ /* 0x000fe200000e06ff */
[----:B------:R-:W-:-:S05]  /*19500*/  IADD3 R5, P1, RZ, R2, RZ ;  /* 0x00000002ff057210 */ /* 0x000fca0007f3e0ff */
[----:B------:R-:W-:-:S04]  /*19510*/  IMAD.WIDE.U32 R2, R5, R10, RZ ;  /* 0x0000000a05027225 */ /* 0x000fc800078e00ff */
[----:B------:R-:W-:Y:S01]  /*19520*/  IMAD.X R0, RZ, RZ, R0, P1 ;  /* 0x000000ffff007224 */ /* 0x000fe200008e0600 */
[----:B------:R-:W-:Y:S01]  /*19530*/  IADD3 R7, P1, -R2, R106, RZ ;  /* 0x0000006a02077210 */ /* 0x000fe20007f3e1ff */
[C---:B------:R-:W-:Y:S01]  /*19540*/  IMAD R3, R5.reuse, R11, R3 ;  /* 0x0000000b05037224 */ /* 0x040fe200078e0203 */
[----:B------:R-:W-:Y:S02]  /*19550*/  IADD3 R2, P2, R5, 0x1, RZ ;  /* 0x0000000105027810 */ /* 0x000fe40007f5e0ff */
[-C--:B------:R-:W-:Y:S01]  /*19560*/  ISETP.GE.U32.AND P0, PT, R7, R10.reuse, PT ;  /* 0x0000000a0700720c */ /* 0x080fe20003f06070 */
[----:B------:R-:W-:-:S04]  /*19570*/  IMAD R3, R0, R10, R3 ;  /* 0x0000000a00037224 */ /* 0x000fc800078e0203 */
[----:B------:R-:W-:Y:S01]  /*19580*/  IMAD.X R9, RZ, RZ, ~R3, P1 ;  /* 0x000000ffff097224 */ /* 0x000fe200008e0e03 */
[----:B------:R-:W-:Y:S01]  /*19590*/  IADD3 R4, P1, -R10, R7, RZ ;  /* 0x000000070a047210 */ /* 0x000fe20007f3e1ff */
[----:B------:R-:W-:-:S03]  /*195a0*/  IMAD.X R3, RZ, RZ, R0, P2 ;  /* 0x000000ffff037224 */ /* 0x000fc600010e0600 */
[C---:B------:R-:W-:Y:S01]  /*195b0*/  ISETP.GE.U32.AND.EX P0, PT, R9.reuse, R11, PT, P0 ;  /* 0x0000000b0900720c */ /* 0x040fe20003f06100 */
[----:B------:R-:W-:Y:S01]  /*195c0*/  IMAD.X R6, R9, 0x1, ~R11, P1 ;  /* 0x0000000109067824 */ /* 0x000fe200008e0e0b */
[----:B------:R-:W-:Y:S02]  /*195d0*/  ISETP.NE.U32.AND P1, PT, R10, RZ, PT ;  /* 0x000000ff0a00720c */ /* 0x000fe40003f25070 */
[----:B------:R-:W-:Y:S02]  /*195e0*/  SEL R5, R2, R5, P0 ;  /* 0x0000000502057207 */ /* 0x000fe40000000000 */
[----:B------:R-:W-:Y:S02]  /*195f0*/  SEL R4, R4, R7, P0 ;  /* 0x0000000704047207 */ /* 0x000fe40000000000 */
[----:B------:R-:W-:Y:S02]  /*19600*/  SEL R2, R6, R9, P0 ;  /* 0x0000000906027207 */ /* 0x000fe40000000000 */
[----:B------:R-:W-:Y:S01]  /*19610*/  SEL R0, R3, R0, P0 ;  /* 0x0000000003007207 */ /* 0x000fe20000000000 */
[----:B------:R-:W-:Y:S01]  /*19620*/  IMAD.MOV.U32 R3, RZ, RZ, 0x0 ;  /* 0x00000000ff037424 */ /* 0x000fe200078e00ff */
[----:B------:R-:W-:-:S02]  /*19630*/  IADD3 R6, P2, R5, 0x1, RZ ;  /* 0x0000000105067810 */ /* 0x000fc40007f5e0ff */
[----:B------:R-:W-:Y:S02]  /*19640*/  ISETP.GE.U32.AND P0, PT, R4, R10, PT ;  /* 0x0000000a0400720c */ /* 0x000fe40003f06070 */
[----:B------:R-:W-:Y:S01]  /*19650*/  ISETP.NE.AND.EX P1, PT, R11, RZ, PT, P1 ;  /* 0x000000ff0b00720c */ /* 0x000fe20003f25310 */
[----:B------:R-:W-:Y:S01]  /*19660*/  IMAD.X R7, RZ, RZ, R0, P2 ;  /* 0x000000ffff077224 */ /* 0x000fe200010e0600 */
[----:B------:R-:W-:Y:S01]  /*19670*/  ISETP.GE.U32.AND.EX P0, PT, R2, R11, PT, P0 ;  /* 0x0000000b0200720c */ /* 0x000fe20003f06100 */
[----:B------:R-:W-:-:S03]  /*19680*/  IMAD.MOV.U32 R2, RZ, RZ, R8 ;  /* 0x000000ffff027224 */ /* 0x000fc600078e0008 */
[----:B------:R-:W-:Y:S02]  /*19690*/  SEL R6, R6, R5, P0 ;  /* 0x0000000506067207 */ /* 0x000fe40000000000 */
[----:B------:R-:W-:Y:S02]  /*196a0*/  SEL R7, R7, R0, P0 ;  /* 0x0000000007077207 */ /* 0x000fe40000000000 */
[----:B------:R-:W-:Y:S02]  /*196b0*/  SEL R6, R6, 0xffffffff, P1 ;  /* 0xffffffff06067807 */ /* 0x000fe40000800000 */
[----:B------:R-:W-:Y:S01]  /*196c0*/  SEL R7, R7, 0xffffffff, P1 ;  /* 0xffffffff07077807 */ /* 0x000fe20000800000 */
[----:B------:R-:W-:Y:S06]  /*196d0*/  RET.REL.NODEC R2 `(_ZN18transformer_engine33transpose_dbias_kernel_notalignedILi8ELi8ENS_52_GLOBAL__N__21b575c7_19_transpose_fusion_cu_821f04ea11TDBiasParamI13__nv_fp8_e4m3S3_fEEEEvT1_mmm) ;  /* 0xfffffe6802487950 */ /* 0x000fec0003c3ffff */
.L_x_260:
        /* <DEDUP_REMOVED lines=10> */
.L_x_504:


//--------------------- .text._ZN18transformer_engine22transpose_dbias_kernelILi8ELi8ENS_52_GLOBAL__N__21b575c7_19_transpose_fusion_cu_821f04ea11TDBiasParamI13__nv_fp8_e4m3S3_fEEEEvT1_mmm --------------------------
	.section	.text._ZN18transformer_engine22transpose_dbias_kernelILi8ELi8ENS_52_GLOBAL__N__21b575c7_19_transpose_fusion_cu_821f04ea11TDBiasParamI13__nv_fp8_e4m3S3_fEEEEvT1_mmm,"ax",@progbits
	.align	128
.text._ZN18transformer_engine22transpose_dbias_kernelILi8ELi8ENS_52_GLOBAL__N__21b575c7_19_transpose_fusion_cu_821f04ea11TDBiasParamI13__nv_fp8_e4m3S3_fEEEEvT1_mmm:
        .type           _ZN18transformer_engine22transpose_dbias_kernelILi8ELi8ENS_52_GLOBAL__N__21b575c7_19_transpose_fusion_cu_821f04ea11TDBiasParamI13__nv_fp8_e4m3S3_fEEEEvT1_mmm,@function
        .size           _ZN18transformer_engine22transpose_dbias_kernelILi8ELi8ENS_52_GLOBAL__N__21b575c7_19_transpose_fusion_cu_821f04ea11TDBiasParamI13__nv_fp8_e4m3S3_fEEEEvT1_mmm,(.L_x_506 - _ZN18transformer_engine22transpose_dbias_kernelILi8ELi8ENS_52_GLOBAL__N__21b575c7_19_transpose_fusion_cu_821f04ea11TDBiasParamI13__nv_fp8_e4m3S3_fEEEEvT1_mmm)
        .other          _ZN18transformer_engine22transpose_dbias_kernelILi8ELi8ENS_52_GLOBAL__N__21b575c7_19_transpose_fusion_cu_821f04ea11TDBiasParamI13__nv_fp8_e4m3S3_fEEEEvT1_mmm,@"STO_CUDA_ENTRY STV_DEFAULT"
_ZN18transformer_engine22transpose_dbias_kernelILi8ELi8ENS_52_GLOBAL__N__21b575c7_19_transpose_fusion_cu_821f04ea11TDBiasParamI13__nv_fp8_e4m3S3_fEEEEvT1_mmm:
[----:B------:R-:W-:Y:S01]  /*0000*/  LDC R1, c[0x0][0x28] ;  /* 0x00000a00ff017b82 */ /* 0x000fe20000000800 */
[----:B------:R-:W0:Y:S01]  /*0010*/  S2R R8, SR_CTAID.X ;  /* 0x0000000000087919 */ /* 0x000e220000002500 */
[----:B------:R-:W-:Y:S01]  /*0020*/  ULDC UR4, c[0x0][0x0] ;  /* 0x0000000000047ab9 */ /* 0x000fe20000000800 */
[----:B------:R-:W1:Y:S01]  /*0030*/  S2R R3, SR_TID.X ;  /* 0x0000000000037919 */ /* 0x000e620000002100 */
[----:B0-----:R-:W-:Y:S01]  /*0040*/  IMAD R8, R8, UR4, RZ ;  /* 0x0000000408087c24 */ /* 0x001fe2000f8e02ff */
[----:B------:R-:W-:Y:S01]  /*0050*/  ULDC.64 UR4, c[0x0][0x240] ;  /* 0x0000900000047ab9 */ /* 0x000fe20000000a00 */
[----:B-1----:R-:W-:-:S04]  /*0060*/  SHF.R.U32.HI R9, RZ, 0x7, R3 ;  /* 0x00000007ff097819 */ /* 0x002fc80000011603 */
[----:B------:R-:W-:-:S04]  /*0070*/  LEA.HI R8, R8, R9, RZ, 0x19 ;  /* 0x0000000908087211 */ /* 0x000fc800078fc8ff */
[----:B------:R-:W-:-:S04]  /*0080*/  ISETP.GE.U32.AND P0, PT, R8, UR4, PT ;  /* 0x0000000408007c0c */ /* 0x000fc8000bf06070 */
[----:B------:R-:W-:-:S13]  /*0090*/  ISETP.GE.U32.AND.EX P0, PT, RZ, UR5, PT, P0 ;  /* 0x00000005ff007c0c */ /* 0x000fda000bf06100 */
[----:B------:R-:W-:Y:S05]  /*00a0*/  @P0 EXIT ;  /* 0x000000000000094d */ /* 0x000fea0003800000 */
[----:B------:R-:W0:Y:S02]  /*00b0*/  LDC.64 R16, c[0x0][0x230] ;  /* 0x00008c00ff107b82 */ /* 0x000e240000000a00 */
[--C-:B0-----:R-:W-:Y:S02]  /*00c0*/  SHF.R.U32.HI R19, RZ, 0x8, R17.reuse ;  /* 0x00000008ff137819 */ /* 0x101fe40000011611 */
[----:B------:R-:W-:Y:S02]  /*00d0*/  SHF.R.U64 R17, R16, 0x8, R17 ;  /* 0x0000000810117819 */ /* 0x000fe40000001211 */
[----:B------:R-:W-:-:S13]  /*00e0*/  LOP3.LUT P0, RZ, R19, 0xffffff, RZ, 0xc0, !PT ;  /* 0x00ffffff13ff7812 */ /* 0x000fda000780c0ff */
[----:B------:R-:W-:Y:S05]  /*00f0*/  @!P0 BRA `(.L_x_261) ;  /* 0x0000000000348947 */ /* 0x000fea0003800000 */
[----:B------:R-:W-:-:S07]  /*0100*/  MOV R2, 0x120 ;  /* 0x0000012000027802 */ /* 0x000fce0000000f00 */
[----:B------:R-:W-:Y:S05]  /*0110*/  CALL.REL.NOINC `($__internal_1_$__cuda_sm20_div_u64) ;  /* 0x0000010000a87944 */ /* 0x000fea0003c00000 */
[----:B------:R-:W-:Y:S01]  /*0120*/  IADD3 R2, P0, RZ, -R6, RZ ;  /* 0x80000006ff027210 */ /* 0x000fe20007f1e0ff */
[----:B------:R-:W-:-:S04]  /*0130*/  IMAD.MOV.U32 R9, RZ, RZ, RZ ;  /* 0x000000ffff097224 */ /* 0x000fc800078e00ff */
[----:B------:R-:W-:Y:S02]  /*0140*/  IMAD.X R0, RZ, RZ, ~R7, P0 ;  /* 0x000000ffff007224 */ /* 0x000fe400000e0e07 */
[----:B------:R-:W-:-:S04]  /*0150*/  IMAD.WIDE.U32 R4, R17, R2, R8 ;  /* 0x0000000211047225 */ /* 0x000fc800078e0008 */
[----:B------:R-:W-:-:S04]  /*0160*/  IMAD R0, R0, R17, RZ ;  /* 0x0000001100007224 */ /* 0x000fc800078e02ff */
[----:B------:R-:W-:Y:S02]  /*0170*/  IMAD R19, R19, R2, R0 ;  /* 0x0000000213137224 */ /* 0x000fe400078e0200 */
[----:B------:R-:W-:Y:S02]  /*0180*/  IMAD.MOV.U32 R0, RZ, RZ, R4 ;  /* 0x000000ffff007224 */ /* 0x000fe400078e0004 */
[----:B------:R-:W-:Y:S02]  /*0190*/  IMAD.IADD R2, R5, 0x1, R19 ;  /* 0x0000000105027824 */ /* 0x000fe400078e0213 */
[----:B------:R-:W-:Y:S02]  /*01a0*/  IMAD.MOV.U32 R4, RZ, RZ, R6 ;  /* 0x000000ffff047224 */ /* 0x000fe400078e0006 */
[----:B------:R-:W-:Y:S01]  /*01b0*/  IMAD.MOV.U32 R5, RZ, RZ, R7 ;  /* 0x000000ffff057224 */ /* 0x000fe200078e0007 */
[----:B------:R-:W-:Y:S06]  /*01c0*/  BRA `(.L_x_262) ;  /* 0x0000000000587947 */ /* 0x000fec0003800000 */
.L_x_261:
[----:B------:R-:W0:Y:S01]  /*01d0*/  I2F.U32.RP R0, R17 ;  /* 0x0000001100007306 */ /* 0x000e220000209000 */
[----:B------:R-:W-:-:S07]  /*01e0*/  ISETP.NE.U32.AND P2, PT, R17, RZ, PT ;  /* 0x000000ff1100720c */ /* 0x000fce0003f45070 */
        /* <DEDUP_REMOVED lines=8> */
[----:B------:R-:W-:Y:S02]  /*0270*/  IMAD.MOV R2, RZ, RZ, -R4 ;  /* 0x000000ffff027224 */ /* 0x000fe400078e0a04 */
[----:B------:R-:W-:Y:S02]  /*0280*/  IMAD.MOV.U32 R5, RZ, RZ, RZ ;  /* 0x000000ffff057224 */ /* 0x000fe400078e00ff */
[----:B------:R-:W-:-:S05]  /*0290*/  IMAD R2, R17, R2, R8 ;  /* 0x0000000211027224 */ /* 0x000fca00078e0208 */
[----:B------:R-:W-:-:S13]  /*02a0*/  ISETP.GE.U32.AND P0, PT, R2, R17, PT ;  /* 0x000000110200720c */ /* 0x000fda0003f06070 */
[----:B------:R-:W-:Y:S02]  /*02b0*/  @P0 IMAD.IADD R2, R2, 0x1, -R17 ;  /* 0x0000000102020824 */ /* 0x000fe400078e0a11 */
[----:B------:R-:W-:-:S03]  /*02c0*/  @P0 VIADD R4, R4, 0x1 ;  /* 0x0000000104040836 */ /* 0x000fc60000000000 */
[----:B------:R-:W-:Y:S01]  /*02d0*/  ISETP.GE.U32.AND P1, PT, R2, R17, PT ;  /* 0x000000110200720c */ /* 0x000fe20003f26070 */
[----:B------:R-:W-:-:S12]  /*02e0*/  IMAD.MOV.U32 R2, RZ, RZ, RZ ;  /* 0x000000ffff027224 */ /* 0x000fd800078e00ff */
[----:B------:R-:W-:Y:S01]  /*02f0*/  @P1 VIADD R4, R4, 0x1 ;  /* 0x0000000104041836 */ /* 0x000fe20000000000 */
[----:B------:R-:W-:-:S05]  /*0300*/  @!P2 LOP3.LUT R4, RZ, R17, RZ, 0x33, !PT ;  /* 0x00000011ff04a212 */ /* 0x000fca00078e33ff */
[----:B------:R-:W-:-:S04]  /*0310*/  IMAD.MOV R0, RZ, RZ, -R4 ;  /* 0x000000ffff007224 */ /* 0x000fc800078e0a04 */
[----:B------:R-:W-:-:S07]  /*0320*/  IMAD R0, R17, R0, R8 ;  /* 0x0000000011007224 */ /* 0x000fce00078e0208 */
.L_x_262:
[----:B------:R-:W-:Y:S01]  /*0330*/  ULDC.64 UR8, c[0x0][0x230] ;  /* 0x00008c0000087ab9 */ /* 0x000fe20000000a00 */
[----:B------:R-:W-:Y:S01]  /*0340*/  IMAD.MOV.U32 R6, RZ, RZ, R0 ;  /* 0x000000ffff067224 */ /* 0x000fe200078e0000 */
[----:B------:R-:W-:Y:S01]  /*0350*/  SHF.R.U32.HI R44, RZ, 0x5, R3 ;  /* 0x00000005ff2c7819 */ /* 0x000fe20000011603 */
[----:B------:R-:W-:Y:S01]  /*0360*/  IMAD.MOV.U32 R7, RZ, RZ, R2 ;  /* 0x000000ffff077224 */ /* 0x000fe200078e0002 */
[----:B------:R-:W-:Y:S02]  /*0370*/  USHF.R.U64 UR5, UR8, 0x3, UR9 ;  /* 0x0000000308057899 */ /* 0x000fe40008001209 */
[----:B------:R-:W-:Y:S01]  /*0380*/  IMAD R9, R5, UR8, RZ ;  /* 0x0000000805097c24 */ /* 0x000fe2000f8e02ff */
[----:B------:R-:W-:Y:S01]  /*0390*/  ULDC.64 UR10, c[0x0][0x210] ;  /* 0x00008400000a7ab9 */ /* 0x000fe20000000a00 */
[----:B------:R-:W-:Y:S01]  /*03a0*/  IMAD.SHL.U32 R8, R3, 0x2, RZ ;  /* 0x0000000203087824 */ /* 0x000fe200078e00ff */
[----:B------:R-:W-:Y:S01]  /*03b0*/  USHF.R.U32.HI UR4, URZ, 0x3, UR9 ;  /* 0x000000033f047899 */ /* 0x000fe20008011609 */
[----:B------:R-:W-:Y:S01]  /*03c0*/  IMAD.WIDE.U32 R46, R4, UR8, R6 ;  /* 0x00000008042e7c25 */ /* 0x000fe2000f8e0006 */
[----:B------:R-:W-:Y:S01]  /*03d0*/  ULDC.64 UR6, c[0x0][0x220] ;  /* 0x0000880000067ab9 */ /* 0x000fe20000000a00 */
[----:B------:R-:W-:Y:S01]  /*03e0*/  USHF.L.U32 UR12, UR5, 0x3, URZ ;  /* 0x00000003050c7899 */ /* 0x000fe2000800063f */
[----:B------:R-:W-:Y:S01]  /*03f0*/  LOP3.LUT R10, R8, 0xc0, RZ, 0xc0, !PT ;  /* 0x000000c0080a7812 */ /* 0x000fe200078ec0ff */
[----:B------:R-:W-:Y:S01]  /*0400*/  IMAD R45, R4, UR9, R9 ;  /* 0x00000009042d7c24 */ /* 0x000fe2000f8e0209 */
[----:B------:R-:W-:Y:S01]  /*0410*/  LEA R126, P0, R46, UR10, 0x8 ;  /* 0x0000000a2e7e7c11 */ /* 0x000fe2000f8040ff */
[----:B------:R-:W-:Y:S01]  /*0420*/  IMAD.SHL.U32 R142, R44, 0x8, RZ ;  /* 0x000000082c8e7824 */ /* 0x000fe200078e00ff */
[----:B------:R-:W-:Y:S01]  /*0430*/  ULDC.64 UR14, c[0x0][0x218] ;  /* 0x00008600000e7ab9 */ /* 0x000fe20000000a00 */
[----:B------:R-:W-:-:S02]  /*0440*/  IMAD.IADD R45, R47, 0x1, R45 ;  /* 0x000000012f2d7824 */ /* 0x000fc400078e022d */
[----:B------:R-:W-:Y:S02]  /*0450*/  IMAD.IADD R29, R3, 0x1, -R142 ;  /* 0x00000001031d7824 */ /* 0x000fe400078e0a8e */
[----:B------:R-:W-:Y:S01]  /*0460*/  IMAD.WIDE.U32 R8, R10, UR5, RZ ;  /* 0x000000050a087c25 */ /* 0x000fe2000f8e00ff */
[----:B------:R-:W-:Y:S01]  /*0470*/  LEA.HI.X R37, R46, UR11, R45, 0x8, P0 ;  /* 0x0000000b2e257c11 */ /* 0x000fe200080f442d */
[----:B------:R-:W-:Y:S01]  /*0480*/  USHF.L.U64.HI UR5, UR5, 0x3, UR4 ;  /* 0x0000000305057899 */ /* 0x000fe20008010204 */
[----:B------:R-:W-:Y:S01]  /*0490*/  ISETP.NE.U32.AND P0, PT, RZ, UR6, PT ;  /* 0x00000006ff007c0c */ /* 0x000fe2000bf05070 */
[----:B------:R-:W-:Y:S01]  /*04a0*/  IMAD R7, R10, UR4, RZ ;  /* 0x000000040a077c24 */ /* 0x000fe2000f8e02ff */
[----:B------:R-:W-:Y:S01]  /*04b0*/  LOP3.LUT R6, R8, 0x1f, R29, 0xf8, !PT ;  /* 0x0000001f08067812 */ /* 0x000fe200078ef81d */
[----:B------:R-:W-:Y:S01]  /*04c0*/  ULDC.64 UR10, c[0x0][0x208] ;  /* 0x00008200000a7ab9 */ /* 0x000fe20000000a00 */
[----:B------:R-:W-:Y:S01]  /*04d0*/  ISETP.NE.AND.EX P0, PT, RZ, UR7, PT, P0 ;  /* 0x00000007ff007c0c */ /* 0x000fe2000bf05300 */
[----:B------:R-:W-:Y:S01]  /*04e0*/  IMAD.IADD R28, R9, 0x1, R7 ;  /* 0x00000001091c7824 */ /* 0x000fe200078e0207 */
[----:B------:R-:W-:Y:S01]  /*04f0*/  LEA R34, P1, R6, R126, 0x3 ;  /* 0x0000007e06227211 */ /* 0x000fe200078218ff */
[----:B------:R-:W-:Y:S01]  /*0500*/  IMAD.MOV.U32 R74, RZ, RZ, 0x3f800000 ;  /* 0x3f800000ff4a7424 */ /* 0x000fe200078e00ff */
[----:B------:R-:W-:-:S02]  /*0510*/  ULOP3.LUT UR4, UR8, 0xfffffff8, URZ, 0xc0, !UPT ;  /* 0xfffffff808047892 */ /* 0x000fc4000f8ec03f */
[----:B------:R-:W-:Y:S01]  /*0520*/  LEA.HI.X R35, R6, R37, R28, 0x3, P1 ;  /* 0x0000002506237211 */ /* 0x000fe200008f1c1c */
[----:B------:R-:W-:Y:S01]  /*0530*/  ULDC.64 UR6, c[0x0][0x238] ;  /* 0x00008e0000067ab9 */ /* 0x000fe20000000a00 */
[----:B------:R-:W-:-:S04]  /*0540*/  IADD3 R12, P1, R34, UR12, RZ ;  /* 0x0000000c220c7c10 */ /* 0x000fc8000ff3e0ff */
[----:B------:R-:W-:Y:S01]  /*0550*/  IADD3.X R13, R35, UR5, RZ, P1, !PT ;  /* 0x00000005230d7c10 */ /* 0x000fe20008ffe4ff */
[----:B------:R-:W0:Y:S01]  /*0560*/  @P0 LDC.64 R6, c[0x0][0x220] ;  /* 0x00008800ff060b82 */ /* 0x000e220000000a00 */
[----:B------:R-:W2:Y:S04]  /*0570*/  LDG.E.64 R34, desc[UR10][R34.64] ;  /* 0x0000000a22227981 */ /* 0x000ea8000c1e1b00 */
[----:B------:R-:W3:Y:S04]  /*0580*/  LDG.E.64 R10, desc[UR10][R12.64] ;  /* 0x0000000a0c0a7981 */ /* 0x000ee8000c1e1b00 */
[----:B0-----:R0:W4:Y:S01]  /*0590*/  @P0 LDG.E R74, desc[UR10][R6.64] ;  /* 0x0000000a064a0981 */ /* 0x001122000c1e1900 */
[----:B------:R-:W-:-:S04]  /*05a0*/  IADD3 R14, P0, R12, UR12, RZ ;  /* 0x0000000c0c0e7c10 */ /* 0x000fc8000ff1e0ff */
[----:B------:R-:W-:-:S05]  /*05b0*/  IADD3.X R15, R13, UR5, RZ, P0, !PT ;  /* 0x000000050d0f7c10 */ /* 0x000fca00087fe4ff */
[----:B------:R-:W5:Y:S01]  /*05c0*/  LDG.E.64 R30, desc[UR10][R14.64] ;  /* 0x0000000a0e1e7981 */ /* 0x000f62000c1e1b00 */
[----:B------:R-:W-:-:S04]  /*05d0*/  IADD3 R16, P0, R14, UR12, RZ ;  /* 0x0000000c0e107c10 */ /* 0x000fc8000ff1e0ff */
[----:B------:R-:W-:-:S05]  /*05e0*/  IADD3.X R17, R15, UR5, RZ, P0, !PT ;  /* 0x000000050f117c10 */ /* 0x000fca00087fe4ff */
[----:B------:R1:W5:Y:S01]  /*05f0*/  LDG.E.64 R24, desc[UR10][R16.64] ;  /* 0x0000000a10187981 */ /* 0x000362000c1e1b00 */
[----:B------:R-:W-:-:S04]  /*0600*/  IADD3 R18, P0, R16, UR12, RZ ;  /* 0x0000000c10127c10 */ /* 0x000fc8000ff1e0ff */
[----:B------:R-:W-:-:S05]  /*0610*/  IADD3.X R19, R17, UR5, RZ, P0, !PT ;  /* 0x0000000511137c10 */ /* 0x000fca00087fe4ff */
[----:B------:R1:W5:Y:S01]  /*0620*/  LDG.E.64 R20, desc[UR10][R18.64] ;  /* 0x0000000a12147981 */ /* 0x000362000c1e1b00 */
[----:B0-----:R-:W-:Y:S01]  /*0630*/  VIADD R6, R29, 0xffffffff ;  /* 0xffffffff1d067836 */ /* 0x001fe20000000000 */
[----:B------:R-:W-:Y:S01]  /*0640*/  IADD3 R9, P5, R8, UR4, RZ ;  /* 0x0000000408097c10 */ /* 0x000fe2000ffbe0ff */
[----:B------:R-:W-:Y:S02]  /*0650*/  IMAD R13, R2, UR6, RZ ;  /* 0x00000006020d7c24 */ /* 0x000fe4000f8e02ff */
[----:B------:R-:W-:Y:S01]  /*0660*/  IMAD.WIDE.U32 R4, R0, UR6, R4 ;  /* 0x0000000600047c25 */ /* 0x000fe2000f8e0004 */
[----:B------:R-:W-:Y:S02]  /*0670*/  LOP3.LUT R7, R6, 0x1f, RZ, 0xc0, !PT ;  /* 0x0000001f06077812 */ /* 0x000fe400078ec0ff */
[----:B------:R-:W-:Y:S01]  /*0680*/  IADD3 R12, P2, R9, UR4, RZ ;  /* 0x00000004090c7c10 */ /* 0x000fe2000ff5e0ff */
[C---:B------:R-:W-:Y:S01]  /*0690*/  VIADD R6, R29.reuse, 0x1e ;  /* 0x0000001e1d067836 */ /* 0x040fe20000000000 */
[----:B-1----:R-:W-:Y:S01]  /*06a0*/  LOP3.LUT R17, R8, R7, RZ, 0xfc, !PT ;  /* 0x0000000708117212 */ /* 0x002fe200078efcff */
[----:B------:R-:W-:Y:S01]  /*06b0*/  IMAD R155, R0, UR7, R13 ;  /* 0x00000007009b7c24 */ /* 0x000fe2000f8e020d */
[----:B------:R-:W-:Y:S01]  /*06c0*/  IADD3 R8, P4, R18, UR12, RZ ;  /* 0x0000000c12087c10 */ /* 0x000fe2000ff9e0ff */
[----:B------:R-:W-:Y:S01]  /*06d0*/  VIADD R7, R29, 0x1d ;  /* 0x0000001d1d077836 */ /* 0x000fe20000000000 */
[----:B------:R-:W-:Y:S01]  /*06e0*/  LOP3.LUT R6, R6, 0x1f, RZ, 0xc0, !PT ;  /* 0x0000001f06067812 */ /* 0x000fe200078ec0ff */
[----:B------:R-:W-:Y:S01]  /*06f0*/  IMAD.IADD R155, R5, 0x1, R155 ;  /* 0x00000001059b7824 */ /* 0x000fe200078e029b */
[----:B------:R-:W-:-:S02]  /*0700*/  IADD3.X R16, R28, UR9, RZ, P5, !PT ;  /* 0x000000091c107c10 */ /* 0x000fc4000affe4ff */
[----:B------:R-:W-:Y:S02]  /*0710*/  IADD3 R13, P3, P0, R9, UR4, R6 ;  /* 0x00000004090d7c10 */ /* 0x000fe4000f87e006 */
[----:B------:R-:W-:Y:S02]  /*0720*/  IADD3.X R9, R19, UR5, RZ, P4, !PT ;  /* 0x0000000513097c10 */ /* 0x000fe4000a7fe4ff */
[----:B------:R-:W-:Y:S02]  /*0730*/  LOP3.LUT R7, R7, 0x1f, RZ, 0xc0, !PT ;  /* 0x0000001f07077812 */ /* 0x000fe400078ec0ff */
[----:B------:R-:W-:Y:S01]  /*0740*/  LEA R154, P1, R4, UR14, 0x8 ;  /* 0x0000000e049a7c11 */ /* 0x000fe2000f8240ff */
[----:B------:R0:W5:Y:S01]  /*0750*/  LDG.E.64 R22, desc[UR10][R8.64] ;  /* 0x0000000a08167981 */ /* 0x000162000c1e1b00 */
[----:B------:R-:W-:Y:S02]  /*0760*/  IADD3 R7, P4, P5, R12, UR4, R7 ;  /* 0x000000040c077c10 */ /* 0x000fe4000fd9e007 */
[----:B------:R-:W-:-:S02]  /*0770*/  IADD3.X R36, R16, UR9, RZ, P2, !PT ;  /* 0x0000000910247c10 */ /* 0x000fc400097fe4ff */
[----:B------:R-:W-:Y:S02]  /*0780*/  IADD3.X R16, R16, UR9, RZ, P3, P0 ;  /* 0x0000000910107c10 */ /* 0x000fe40009fe04ff */
[----:B------:R-:W-:Y:S01]  /*0790*/  LEA.HI.X R155, R4, UR15, R155, 0x8, P1 ;  /* 0x0000000f049b7c11 */ /* 0x000fe200088f449b */
[----:B------:R-:W-:Y:S01]  /*07a0*/  VIADD R4, R29, 0x1c ;  /* 0x0000001c1d047836 */ /* 0x000fe20000000000 */
[----:B------:R-:W-:Y:S02]  /*07b0*/  IADD3.X R6, R36, UR9, RZ, P4, P5 ;  /* 0x0000000924067c10 */ /* 0x000fe4000a7ea4ff */
[----:B------:R-:W-:Y:S02]  /*07c0*/  LEA R14, P3, R7, R126, 0x3 ;  /* 0x0000007e070e7211 */ /* 0x000fe400078618ff */
[----:B------:R-:W-:Y:S01]  /*07d0*/  IADD3 R17, P0, R17, UR4, RZ ;  /* 0x0000000411117c10 */ /* 0x000fe2000ff1e0ff */
[----:B------:R-:W-:Y:S01]  /*07e0*/  VIADD R5, R29, 0x1b ;  /* 0x0000001b1d057836 */ /* 0x000fe20000000000 */
[----:B------:R-:W-:-:S02]  /*07f0*/  LEA.HI.X R15, R7, R37, R6, 0x3, P3 ;  /* 0x00000025070f7211 */ /* 0x000fc400018f1c06 */
[-C--:B------:R-:W-:Y:S02]  /*0800*/  LEA R26, P2, R13, R126.reuse, 0x3 ;  /* 0x0000007e0d1a7211 */ /* 0x080fe400078418ff */
[----:B------:R-:W-:Y:S02]  /*0810*/  LOP3.LUT R4, R4, 0x1f, RZ, 0xc0, !PT ;  /* 0x0000001f04047812 */ /* 0x000fe400078ec0ff */
[----:B------:R-:W-:Y:S02]  /*0820*/  IADD3 R7, P1, R12, UR4, RZ ;  /* 0x000000040c077c10 */ /* 0x000fe4000ff3e0ff */
[----:B------:R-:W-:Y:S02]  /*0830*/  IADD3.X R6, R28, UR9, RZ, P0, !PT ;  /* 0x000000091c067c10 */ /* 0x000fe400087fe4ff */
[----:B------:R-:W-:Y:S02]  /*0840*/  LEA R32, P0, R17, R126, 0x3 ;  /* 0x0000007e11207211 */ /* 0x000fe400078018ff */
[----:B------:R-:W-:-:S02]  /*0850*/  LEA.HI.X R27, R13, R37, R16, 0x3, P2 ;  /* 0x000000250d1b7211 */ /* 0x000fc400010f1c10 */
[----:B------:R-:W-:Y:S02]  /*0860*/  IADD3 R12, P3, P4, R7, UR4, R4 ;  /* 0x00000004070c7c10 */ /* 0x000fe4000fc7e004 */
[----:B------:R-:W-:Y:S02]  /*0870*/  LOP3.LUT R5, R5, 0x1f, RZ, 0xc0, !PT ;  /* 0x0000001f05057812 */ /* 0x000fe400078ec0ff */
[----:B------:R-:W-:Y:S02]  /*0880*/  IADD3 R4, P2, R7, UR4, RZ ;  /* 0x0000000407047c10 */ /* 0x000fe4000ff5e0ff */
[----:B------:R-:W-:Y:S01]  /*0890*/  LEA.HI.X R33, R17, R37, R6, 0x3, P0 ;  /* 0x0000002511217211 */ /* 0x000fe200000f1c06 */
[C---:B------:R-:W-:Y:S01]  /*08a0*/  VIADD R6, R29.reuse, 0x19 ;  /* 0x000000191d067836 */ /* 0x040fe20000000000 */
[----:B------:R-:W-:Y:S02]  /*08b0*/  IADD3.X R36, R36, UR9, RZ, P1, !PT ;  /* 0x0000000924247c10 */ /* 0x000fe40008ffe4ff */
[----:B------:R-:W-:Y:S01]  /*08c0*/  IADD3 R7, P0, P1, R4, UR4, R5 ;  /* 0x0000000404077c10 */ /* 0x000fe2000f91e005 */
[----:B------:R-:W-:Y:S01]  /*08d0*/  VIADD R29, R29, 0x1a ;  /* 0x0000001a1d1d7836 */ /* 0x000fe20000000000 */
[----:B------:R-:W-:-:S02]  /*08e0*/  IADD3.X R5, R36, UR9, RZ, P3, P4 ;  /* 0x0000000924057c10 */ /* 0x000fc40009fe84ff */
[----:B------:R-:W-:Y:S02]  /*08f0*/  LEA R18, P3, R12, R126, 0x3 ;  /* 0x0000007e0c127211 */ /* 0x000fe400078618ff */
[----:B------:R-:W-:Y:S02]  /*0900*/  LOP3.LUT R6, R6, 0x1f, RZ, 0xc0, !PT ;  /* 0x0000001f06067812 */ /* 0x000fe400078ec0ff */
[----:B------:R-:W-:Y:S02]  /*0910*/  IADD3 R4, P4, R4, UR4, RZ ;  /* 0x0000000404047c10 */ /* 0x000fe4000ff9e0ff */
[----:B------:R-:W-:Y:S02]  /*0920*/  IADD3.X R36, R36, UR9, RZ, P2, !PT ;  /* 0x0000000924247c10 */ /* 0x000fe400097fe4ff */
[----:B------:R-:W-:Y:S02]  /*0930*/  LEA.HI.X R19, R12, R37, R5, 0x3, P3 ;  /* 0x000000250c137211 */ /* 0x000fe400018f1c05 */
[----:B------:R-:W-:-:S02]  /*0940*/  LOP3.LUT R29, R29, 0x1f, RZ, 0xc0, !PT ;  /* 0x0000001f1d1d7812 */ /* 0x000fc400078ec0ff */
[----:B------:R-:W-:Y:S02]  /*0950*/  IADD3 R5, P2, P3, R6, UR4, R4 ;  /* 0x0000000406057c10 */ /* 0x000fe4000fb5e004 */
[C---:B------:R-:W-:Y:S02]  /*0960*/  IADD3.X R28, R36.reuse, UR9, RZ, P4, !PT ;  /* 0x00000009241c7c10 */ /* 0x040fe4000a7fe4ff */
[----:B------:R-:W-:Y:S02]  /*0970*/  IADD3.X R36, R36, UR9, RZ, P0, P1 ;  /* 0x0000000924247c10 */ /* 0x000fe400087e24ff */
[----:B------:R-:W-:Y:S02]  /*0980*/  IADD3 R29, P5, P4, R4, UR4, R29 ;  /* 0x00000004041d7c10 */ /* 0x000fe4000fcbe01d */
[----:B------:R-:W-:Y:S02]  /*0990*/  IADD3 R5, P0, R5, UR4, RZ ;  /* 0x0000000405057c10 */ /* 0x000fe4000ff1e0ff */
[----:B------:R-:W-:-:S02]  /*09a0*/  IADD3.X R6, RZ, UR9, R28, P2, P3 ;  /* 0x00000009ff067c10 */ /* 0x000fc400097e641c */
[-C--:B------:R-:W-:Y:S02]  /*09b0*/  LEA R16, P1, R7, R126.reuse, 0x3 ;  /* 0x0000007e07107211 */ /* 0x080fe400078218ff */
[-C--:B------:R-:W-:Y:S02]  /*09c0*/  LEA R12, P2, R29, R126.reuse, 0x3 ;  /* 0x0000007e1d0c7211 */ /* 0x080fe400078418ff */
[----:B------:R-:W-:Y:S02]  /*09d0*/  IADD3.X R6, R6, UR9, RZ, P0, !PT ;  /* 0x0000000906067c10 */ /* 0x000fe400087fe4ff */
[C---:B------:R-:W-:Y:S02]  /*09e0*/  LEA R126, P0, R5.reuse, R126, 0x3 ;  /* 0x0000007e057e7211 */ /* 0x040fe400078018ff */
[----:B------:R-:W-:Y:S02]  /*09f0*/  IADD3.X R28, R28, UR9, RZ, P5, P4 ;  /* 0x000000091c1c7c10 */ /* 0x000fe4000afe84ff */
[----:B------:R-:W-:-:S02]  /*0a00*/  LEA.HI.X R127, R5, R37, R6, 0x3, P0 ;  /* 0x00000025057f7211 */ /* 0x000fc400000f1c06 */
[----:B------:R-:W-:Y:S02]  /*0a10*/  IADD3 R38, P0, R8, UR12, RZ ;  /* 0x0000000c08267c10 */ /* 0x000fe4000ff1e0ff */
[-C--:B------:R-:W-:Y:S02]  /*0a20*/  LEA.HI.X R17, R7, R37.reuse, R36, 0x3, P1 ;  /* 0x0000002507117211 */ /* 0x080fe400008f1c24 */
[----:B------:R-:W-:Y:S02]  /*0a30*/  LEA.HI.X R13, R29, R37, R28, 0x3, P2 ;  /* 0x000000251d0d7211 */ /* 0x000fe400010f1c1c */
[----:B------:R-:W-:Y:S02]  /*0a40*/  IADD3.X R39, R9, UR5, RZ, P0, !PT ;  /* 0x0000000509277c10 */ /* 0x000fe400087fe4ff */
[----:B--2---:R-:W-:-:S04]  /*0a50*/  LOP3.LUT R4, R34, 0xff, RZ, 0xc0, !PT ;  /* 0x000000ff22047812 */ /* 0x004fc800078ec0ff */
[----:B------:R-:W-:Y:S02]  /*0a60*/  F2FP.F16.E4M3.UNPACK_B R5, R4 ;  /* 0x00000004ff05723e */ /* 0x000fe400020006ff */
[----:B---3--:R-:W-:Y:S02]  /*0a70*/  LOP3.LUT R6, R10, 0xff, RZ, 0xc0, !PT ;  /* 0x000000ff0a067812 */ /* 0x008fe400078ec0ff */
[----:B------:R-:W-:Y:S02]  /*0a80*/  LOP3.LUT R4, R11, 0xff, RZ, 0xc0, !PT ;  /* 0x000000ff0b047812 */ /* 0x000fe400078ec0ff */
[----:B------:R-:W-:Y:S01]  /*0a90*/  LOP3.LUT R37, R34, 0xff, RZ, 0xc0, !PT ;  /* 0x000000ff22257812 */ /* 0x000fe200078ec0ff */
[----:B------:R-:W-:Y:S01]  /*0aa0*/  IMAD.SHL.U32 R54, R6, 0x100, RZ ;  /* 0x0000010006367824 */ /* 0x000fe200078e00ff */
[----:B------:R-:W-:Y:S01]  /*0ab0*/  LOP3.LUT R29, R35, 0xff, RZ, 0xc0, !PT ;  /* 0x000000ff231d7812 */ /* 0x000fe200078ec0ff */
[----:B------:R-:W-:Y:S01]  /*0ac0*/  IMAD.SHL.U32 R40, R4, 0x100, RZ ;  /* 0x0000010004287824 */ /* 0x000fe200078e00ff */
[----:B0-----:R-:W-:-:S02]  /*0ad0*/  LOP3.LUT R8, R10, 0xff, RZ, 0xc0, !PT ;  /* 0x000000ff0a087812 */ /* 0x001fc400078ec0ff */
[----:B------:R-:W-:Y:S02]  /*0ae0*/  LOP3.LUT R54, R54, 0xffff00ff, R37, 0xf8, !PT ;  /* 0xffff00ff36367812 */ /* 0x000fe400078ef825 */
[----:B------:R-:W-:Y:S02]  /*0af0*/  F2FP.F16.E4M3.UNPACK_B R8, R8 ;  /* 0x00000008ff08723e */ /* 0x000fe400020006ff */
[----:B------:R-:W-:Y:S02]  /*0b00*/  LOP3.LUT R7, R35, 0xff, RZ, 0xc0, !PT ;  /* 0x000000ff23077812 */ /* 0x000fe400078ec0ff */
[----:B------:R-:W-:Y:S02]  /*0b10*/  LOP3.LUT R40, R40, 0xffff00ff, R29, 0xf8, !PT ;  /* 0xffff00ff28287812 */ /* 0x000fe400078ef81d */
[----:B------:R-:W-:Y:S01]  /*0b20*/  SHF.R.U32.HI R37, RZ, 0x18, R35 ;  /* 0x00000018ff257819 */ /* 0x000fe20000011623 */
[----:B------:R0:W2:Y:S01]  /*0b30*/  LDG.E.64 R28, desc[UR10][R38.64] ;  /* 0x0000000a261c7981 */ /* 0x0000a2000c1e1b00 */
[----:B------:R-:W-:-:S02]  /*0b40*/  SHF.R.U32.HI R36, RZ, 0x18, R11 ;  /* 0x00000018ff247819 */ /* 0x000fc4000001160b */
[----:B------:R-:W-:Y:S01]  /*0b50*/  SHF.R.U64 R51, R34, 0x8, R35 ;  /* 0x0000000822337819 */ /* 0x000fe20000001223 */
[----:B------:R-:W-:Y:S01]  /*0b60*/  HADD2.F32 R5, -RZ, R5.H0_H0 ;  /* 0x20000005ff057230 */ /* 0x000fe20000004100 */
[----:B------:R-:W-:Y:S01]  /*0b70*/  LOP3.LUT R41, R11, 0xff, RZ, 0xc0, !PT ;  /* 0x000000ff0b297812 */ /* 0x000fe200078ec0ff */
[----:B------:R-:W-:Y:S01]  /*0b80*/  HADD2.F32 R42, -RZ, R8.H0_H0 ;  /* 0x20000008ff2a7230 */ /* 0x000fe20000004100 */
[----:B------:R-:W-:Y:S02]  /*0b90*/  F2FP.F16.E4M3.UNPACK_B R7, R7 ;  /* 0x00000007ff07723e */ /* 0x000fe400020006ff */
[----:B------:R-:W-:Y:S02]  /*0ba0*/  F2FP.F16.E4M3.UNPACK_B R9, R37 ;  /* 0x00000025ff09723e */ /* 0x000fe400020006ff */
[----:B------:R-:W-:Y:S02]  /*0bb0*/  F2FP.F16.E4M3.UNPACK_B R43, R36 ;  /* 0x00000024ff2b723e */ /* 0x000fe400020006ff */
[----:B------:R-:W-:-:S02]  /*0bc0*/  LOP3.LUT R8, R51, 0xff, RZ, 0xc0, !PT ;  /* 0x000000ff33087812 */ /* 0x000fc400078ec0ff */
[----:B------:R-:W-:Y:S01]  /*0bd0*/  F2FP.F16.E4M3.UNPACK_B R41, R41 ;  /* 0x00000029ff29723e */ /* 0x000fe200020006ff */
[----:B------:R-:W-:Y:S01]  /*0be0*/  HADD2.F32 R7, -RZ, R7.H0_H0 ;  /* 0x20000007ff077230 */ /* 0x000fe20000004100 */
[----:B------:R-:W-:Y:S01]  /*0bf0*/  F2FP.F16.E4M3.UNPACK_B R8, R8 ;  /* 0x00000008ff08723e */ /* 0x000fe200020006ff */
[----:B------:R-:W-:Y:S02]  /*0c00*/  HADD2.F32 R9, -RZ, R9.H0_H0 ;  /* 0x20000009ff097230 */ /* 0x000fe40000004100 */
[-C--:B----4-:R-:W-:Y:S01]  /*0c10*/  FFMA R5, R5, R74.reuse, RZ ;  /* 0x0000004a05057223 */ /* 0x090fe200000000ff */
[----:B------:R-:W-:Y:S01]  /*0c20*/  HADD2.F32 R50, -RZ, R43.H0_H0 ;  /* 0x2000002bff327230 */ /* 0x000fe20000004100 */
[----:B------:R-:W-:Y:S01]  /*0c30*/  LOP3.LUT R43, R10, 0xffff, RZ, 0xc0, !PT ;  /* 0x0000ffff0a2b7812 */ /* 0x000fe200078ec0ff */
[----:B------:R-:W-:Y:S01]  /*0c40*/  HADD2.F32 R48, -RZ, R41.H0_H0 ;  /* 0x20000029ff307230 */ /* 0x000fe20000004100 */
[----:B------:R-:W-:Y:S01]  /*0c50*/  SHF.R.U64 R58, R34, 0x18, R35 ;  /* 0x00000018223a7819 */ /* 0x000fe20000001223 */
[-C--:B------:R-:W-:Y:S01]  /*0c60*/  FFMA R41, R42, R74.reuse, R5 ;  /* 0x0000004a2a297223 */ /* 0x080fe20000000005 */
[----:B------:R-:W-:Y:S01]  /*0c70*/  SHF.R.U32.HI R61, RZ, 0x8, R35 ;  /* 0x00000008ff3d7819 */ /* 0x000fe20000011623 */
[-C--:B------:R-:W-:Y:S01]  /*0c80*/  FFMA R7, R7, R74.reuse, RZ ;  /* 0x0000004a07077223 */ /* 0x080fe200000000ff */
[----:B------:R-:W-:Y:S01]  /*0c90*/  SHF.R.U32.HI R43, RZ, 0x8, R43 ;  /* 0x00000008ff2b7819 */ /* 0x000fe2000001162b */
[----:B------:R-:W-:Y:S01]  /*0ca0*/  FFMA R9, R9, R74, RZ ;  /* 0x0000004a09097223 */ /* 0x000fe200000000ff */
[----:B------:R-:W-:Y:S01]  /*0cb0*/  HADD2.F32 R5, -RZ, R8.H0_H0 ;  /* 0x20000008ff057230 */ /* 0x000fe20000004100 */
[----:B------:R-:W-:-:S02]  /*0cc0*/  SHF.R.U64 R65, R34, 0x10, R35 ;  /* 0x0000001022417819 */ /* 0x000fc40000001223 */
[----:B------:R-:W-:Y:S02]  /*0cd0*/  LOP3.LUT R8, R58, 0xff, RZ, 0xc0, !PT ;  /* 0x000000ff3a087812 */ /* 0x000fe400078ec0ff */
[----:B------:R-:W-:Y:S01]  /*0ce0*/  LOP3.LUT R34, R61, 0xff, RZ, 0xc0, !PT ;  /* 0x000000ff3d227812 */ /* 0x000fe200078ec0ff */
[-C--:B------:R-:W-:Y:S01]  /*0cf0*/  FFMA R49, R48, R74.reuse, R7 ;  /* 0x0000004a30317223 */ /* 0x080fe20000000007 */
[----:B------:R-:W-:Y:S01]  /*0d00*/  SHF.R.U32.HI R56, RZ, 0x10, R35 ;  /* 0x00000010ff387819 */ /* 0x000fe20000011623 */
[----:B------:R-:W-:Y:S01]  /*0d10*/  FFMA R55, R50, R74, R9 ;  /* 0x0000004a32377223 */ /* 0x000fe20000000009 */
[----:B------:R-:W-:Y:S02]  /*0d20*/  F2FP.F16.E4M3.UNPACK_B R43, R43 ;  /* 0x0000002bff2b723e */ /* 0x000fe400020006ff */
[----:B------:R-:W-:Y:S02]  /*0d30*/  LOP3.LUT R35, R51, 0xff, RZ, 0xc0, !PT ;  /* 0x000000ff33237812 */ /* 0x000fe400078ec0ff */
[----:B------:R-:W-:-:S02]  /*0d40*/  LOP3.LUT R7, R65, 0xff, RZ, 0xc0, !PT ;  /* 0x000000ff41077812 */ /* 0x000fc400078ec0ff */
[----:B------:R-:W-:Y:S02]  /*0d50*/  F2FP.F16.E4M3.UNPACK_B R9, R8 ;  /* 0x00000008ff09723e */ /* 0x000fe400020006ff */
[C-C-:B------:R-:W-:Y:S02]  /*0d60*/  SHF.R.U64 R48, R10.reuse, 0x18, R11.reuse ;  /* 0x000000180a307819 */ /* 0x140fe4000000120b */
[----:B------:R-:W-:Y:S01]  /*0d70*/  F2FP.F16.E4M3.UNPACK_B R34, R34 ;  /* 0x00000022ff22723e */ /* 0x000fe200020006ff */
[----:B------:R-:W-:Y:S01]  /*0d80*/  HADD2.F32 R42, -RZ, R43.H0_H0 ;  /* 0x2000002bff2a7230 */ /* 0x000fe20000004100 */
[----:B------:R-:W-:Y:S02]  /*0d90*/  LOP3.LUT R52, R35, 0xff00, R10, 0xf8, !PT ;  /* 0x0000ff0023347812 */ /* 0x000fe400078ef80a */
[----:B------:R-:W-:Y:S01]  /*0da0*/  SHF.R.U64 R50, R10, 0x10, R11 ;  /* 0x000000100a327819 */ /* 0x000fe2000000120b */
[-C--:B------:R-:W-:Y:S01]  /*0db0*/  FFMA R5, R5, R74.reuse, RZ ;  /* 0x0000004a05057223 */ /* 0x080fe200000000ff */
[----:B------:R-:W-:Y:S01]  /*0dc0*/  F2FP.F16.E4M3.UNPACK_B R8, R7 ;  /* 0x00000007ff08723e */ /* 0x000fe200020006ff */
[----:B------:R-:W-:Y:S01]  /*0dd0*/  HADD2.F32 R7, -RZ, R9.H0_H0 ;  /* 0x20000009ff077230 */ /* 0x000fe20000004100 */
[----:B------:R-:W-:Y:S01]  /*0de0*/  LOP3.LUT R10, R48, 0xff, RZ, 0xc0, !PT ;  /* 0x000000ff300a7812 */ /* 0x000fe200078ec0ff */
[----:B------:R-:W-:Y:S01]  /*0df0*/  HADD2.F32 R9, -RZ, R34.H0_H0 ;  /* 0x20000022ff097230 */ /* 0x000fe20000004100 */
[----:B------:R-:W-:Y:S01]  /*0e00*/  IADD3 R34, P0, R38, UR12, RZ ;  /* 0x0000000c26227c10 */ /* 0x000fe2000ff1e0ff */
[----:B------:R-:W-:Y:S01]  /*0e10*/  FFMA R43, R42, R74, R5 ;  /* 0x0000004a2a2b7223 */ /* 0x000fe20000000005 */
[----:B------:R-:W-:-:S02]  /*0e20*/  SHF.R.U32.HI R62, RZ, 0x8, R11 ;  /* 0x00000008ff3e7819 */ /* 0x000fc4000001160b */
[----:B0-----:R-:W-:Y:S01]  /*0e30*/  F2FP.F16.E4M3.UNPACK_B R38, R10 ;  /* 0x0000000aff26723e */ /* 0x001fe200020006ff */
[----:B------:R-:W-:Y:S01]  /*0e40*/  HADD2.F32 R5, -RZ, R8.H0_H0 ;  /* 0x20000008ff057230 */ /* 0x000fe20000004100 */
[----:B------:R-:W-:Y:S02]  /*0e50*/  LOP3.LUT R10, R50, 0xff, RZ, 0xc0, !PT ;  /* 0x000000ff320a7812 */ /* 0x000fe400078ec0ff */
[----:B------:R-:W-:Y:S02]  /*0e60*/  LOP3.LUT R8, R56, 0xff, RZ, 0xc0, !PT ;  /* 0x000000ff38087812 */ /* 0x000fe400078ec0ff */
[----:B------:R-:W-:Y:S02]  /*0e70*/  SHF.R.U32.HI R42, RZ, 0x10, R11 ;  /* 0x00000010ff2a7819 */ /* 0x000fe4000001160b */
[----:B------:R-:W-:Y:S02]  /*0e80*/  LOP3.LUT R11, R62, 0xff, RZ, 0xc0, !PT ;  /* 0x000000ff3e0b7812 */ /* 0x000fe400078ec0ff */
[----:B------:R-:W-:-:S02]  /*0e90*/  F2FP.F16.E4M3.UNPACK_B R10, R10 ;  /* 0x0000000aff0a723e */ /* 0x000fc400020006ff */
[----:B------:R-:W-:Y:S02]  /*0ea0*/  F2FP.F16.E4M3.UNPACK_B R8, R8 ;  /* 0x00000008ff08723e */ /* 0x000fe400020006ff */
[----:B------:R-:W-:Y:S01]  /*0eb0*/  IADD3.X R35, R39, UR5, RZ, P0, !PT ;  /* 0x0000000527237c10 */ /* 0x000fe200087fe4ff */
[----:B------:R-:W-:Y:S01]  /*0ec0*/  HADD2.F32 R38, -RZ, R38.H0_H0 ;  /* 0x20000026ff267230 */ /* 0x000fe20000004100 */
[----:B------:R-:W-:Y:S01]  /*0ed0*/  F2FP.F16.E4M3.UNPACK_B R39, R11 ;  /* 0x0000000bff27723e */ /* 0x000fe200020006ff */
[----:B------:R-:W-:Y:S02]  /*0ee0*/  HADD2.F32 R10, -RZ, R10.H0_H0 ;  /* 0x2000000aff0a7230 */ /* 0x000fe40000004100 */
[-C--:B------:R-:W-:Y:S01]  /*0ef0*/  FFMA R7, R7, R74.reuse, RZ ;  /* 0x0000004a07077223 */ /* 0x080fe200000000ff */
[----:B------:R-:W-:Y:S01]  /*0f00*/  FFMA R5, R5, R74, RZ ;  /* 0x0000004a05057223 */ /* 0x000fe200000000ff */
[----:B------:R-:W-:Y:S01]  /*0f10*/  HADD2.F32 R11, -RZ, R8.H0_H0 ;  /* 0x20000008ff0b7230 */ /* 0x000fe20000004100 */
[----:B------:R-:W-:Y:S01]  /*0f20*/  LOP3.LUT R42, R42, 0xff, RZ, 0xc0, !PT ;  /* 0x000000ff2a2a7812 */ /* 0x000fe200078ec0ff */
[----:B------:R-:W-:-:S02]  /*0f30*/  HADD2.F32 R8, -RZ, R39.H0_H0 ;  /* 0x20000027ff087230 */ /* 0x000fc40000004100 */
[-C--:B------:R-:W-:Y:S01]  /*0f40*/  FFMA R39, R38, R74.reuse, R7 ;  /* 0x0000004a26277223 */ /* 0x080fe20000000007 */
[-C--:B------:R-:W-:Y:S01]  /*0f50*/  FFMA R9, R9, R74.reuse, RZ ;  /* 0x0000004a09097223 */ /* 0x080fe200000000ff */
[----:B------:R-:W-:Y:S01]  /*0f60*/  FFMA R7, R10, R74, R5 ;  /* 0x0000004a0a077223 */ /* 0x000fe20000000005 */
[----:B-----5:R-:W-:Y:S01]  /*0f70*/  LOP3.LUT R5, R30, 0xff, RZ, 0xc0, !PT ;  /* 0x000000ff1e057812 */ /* 0x020fe200078ec0ff */
[----:B------:R-:W3:Y:S01]  /*0f80*/  LDG.E.64 R34, desc[UR10][R34.64] ;  /* 0x0000000a22227981 */ /* 0x000ee2000c1e1b00 */
[----:B------:R-:W-:Y:S01]  /*0f90*/  F2FP.F16.E4M3.UNPACK_B R42, R42 ;  /* 0x0000002aff2a723e */ /* 0x000fe200020006ff */
[----:B------:R-:W-:Y:S01]  /*0fa0*/  FFMA R51, R8, R74, R9 ;  /* 0x0000004a08337223 */ /* 0x000fe20000000009 */
[----:B------:R-:W-:Y:S02]  /*0fb0*/  LOP3.LUT R8, R31, 0xff, RZ, 0xc0, !PT ;  /* 0x000000ff1f087812 */ /* 0x000fe400078ec0ff */
[----:B------:R-:W-:Y:S01]  /*0fc0*/  F2FP.F16.E4M3.UNPACK_B R5, R5 ;  /* 0x00000005ff05723e */ /* 0x000fe200020006ff */
[----:B------:R-:W-:Y:S01]  /*0fd0*/  HADD2.F32 R42, -RZ, R42.H0_H0 ;  /* 0x2000002aff2a7230 */ /* 0x000fe20000004100 */
[----:B------:R-:W-:Y:S01]  /*0fe0*/  F2FP.F16.E4M3.UNPACK_B R9, R8 ;  /* 0x00000008ff09723e */ /* 0x000fe200020006ff */
[-C--:B------:R-:W-:Y:S01]  /*0ff0*/  FFMA R11, R11, R74.reuse, RZ ;  /* 0x0000004a0b0b7223 */ /* 0x080fe200000000ff */
[----:B------:R-:W-:Y:S01]  /*1000*/  SHF.R.U32.HI R59, RZ, 0x18, R31 ;  /* 0x00000018ff3b7819 */ /* 0x000fe2000001161f */
[----:B------:R-:W-:Y:S01]  /*1010*/  HADD2.F32 R8, -RZ, R5.H0_H0 ;  /* 0x20000005ff087230 */ /* 0x000fe20000004100 */
[----:B------:R-:W-:Y:S01]  /*1020*/  LOP3.LUT R5, R48, 0xff, RZ, 0xc0, !PT ;  /* 0x000000ff30057812 */ /* 0x000fe200078ec0ff */
[----:B------:R-:W-:Y:S01]  /*1030*/  FFMA R53, R42, R74, R11 ;  /* 0x0000004a2a357223 */ /* 0x000fe2000000000b */
[----:B------:R-:W-:Y:S01]  /*1040*/  HADD2.F32 R10, -RZ, R9.H0_H0 ;  /* 0x20000009ff0a7230 */ /* 0x000fe20000004100 */
[----:B------:R-:W-:-:S02]  /*1050*/  F2FP.F16.E4M3.UNPACK_B R9, R59 ;  /* 0x0000003bff09723e */ /* 0x000fc400020006ff */
[----:B------:R-:W-:Y:S02]  /*1060*/  SHF.R.U64 R11, R30, 0x8, R31 ;  /* 0x000000081e0b7819 */ /* 0x000fe4000000121f */
[----:B------:R-:W-:Y:S01]  /*1070*/  PRMT R38, R58, 0x6540, R5 ;  /* 0x000065403a267816 */ /* 0x000fe20000000005 */
[-C--:B------:R-:W-:Y:S01]  /*1080*/  FFMA R49, R10, R74.reuse, R49 ;  /* 0x0000004a0a317223 */ /* 0x080fe20000000031 */
[----:B------:R-:W-:Y:S02]  /*1090*/  HADD2.F32 R10, -RZ, R9.H0_H0 ;  /* 0x20000009ff0a7230 */ /* 0x000fe40000004100 */
[----:B------:R-:W-:Y:S02]  /*10a0*/  LOP3.LUT R63, R38, 0xff0000, R11, 0xf8, !PT ;  /* 0x00ff0000263f7812 */ /* 0x000fe400078ef80b */
[----:B------:R-:W-:Y:S01]  /*10b0*/  LOP3.LUT R38, R50, 0xff, RZ, 0xc0, !PT ;  /* 0x000000ff32267812 */ /* 0x000fe200078ec0ff */
[-C--:B------:R-:W-:Y:S01]  /*10c0*/  FFMA R41, R8, R74.reuse, R41 ;  /* 0x0000004a08297223 */ /* 0x080fe20000000029 */
[----:B------:R-:W-:Y:S01]  /*10d0*/  LOP3.LUT R9, R56, 0xff, RZ, 0xc0, !PT ;  /* 0x000000ff38097812 */ /* 0x000fe200078ec0ff */
[----:B------:R-:W-:Y:S01]  /*10e0*/  FFMA R55, R10, R74, R55 ;  /* 0x0000004a0a377223 */ /* 0x000fe20000000037 */
[----:B------:R-:W-:-:S02]  /*10f0*/  LOP3.LUT R8, R11, 0xff, RZ, 0xc0, !PT ;  /* 0x000000ff0b087812 */ /* 0x000fc400078ec0ff */
[----:B------:R-:W-:Y:S01]  /*1100*/  PRMT R65, R65, 0x6540, R38 ;  /* 0x0000654041417816 */ /* 0x000fe20000000026 */
[C---:B------:R-:W-:Y:S01]  /*1110*/  IMAD.SHL.U32 R67, R30.reuse, 0x100, RZ ;  /* 0x000001001e437824 */ /* 0x040fe200078e00ff */
[----:B------:R-:W-:Y:S01]  /*1120*/  LOP3.LUT R10, R9, 0xff00, R62, 0xf8, !PT ;  /* 0x0000ff00090a7812 */ /* 0x000fe200078ef83e */
[----:B------:R-:W-:Y:S01]  /*1130*/  IMAD.U32 R135, R30, 0x10000, RZ ;  /* 0x000100001e877824 */ /* 0x000fe200078e00ff */
[----:B------:R-:W-:Y:S02]  /*1140*/  LOP3.LUT R62, R62, 0xff, RZ, 0xc0, !PT ;  /* 0x000000ff3e3e7812 */ /* 0x000fe400078ec0ff */
[----:B------:R-:W-:Y:S02]  /*1150*/  F2FP.F16.E4M3.UNPACK_B R8, R8 ;  /* 0x00000008ff08723e */ /* 0x000fe400020006ff */
[----:B------:R-:W-:Y:S02]  /*1160*/  SHF.R.U64 R9, R30, 0x10, R31 ;  /* 0x000000101e097819 */ /* 0x000fe4000000121f */
[----:B------:R-:W-:-:S02]  /*1170*/  LOP3.LUT R65, R65, 0xff0000, R30, 0xf8, !PT ;  /* 0x00ff000041417812 */ /* 0x000fc400078ef81e */
[----:B------:R-:W-:Y:S02]  /*1180*/  SHF.R.U64 R30, R30, 0x18, R31 ;  /* 0x000000181e1e7819 */ /* 0x000fe4000000121f */
[----:B------:R-:W-:Y:S02]  /*1190*/  LOP3.LUT R67, R52, 0xff0000, R67, 0xf8, !PT ;  /* 0x00ff000034437812 */ /* 0x000fe400078ef843 */
[----:B------:R-:W-:Y:S01]  /*11a0*/  PRMT R11, R61, 0x6540, R62 ;  /* 0x000065403d0b7816 */ /* 0x000fe2000000003e */
[----:B------:R-:W-:Y:S01]  /*11b0*/  HADD2.F32 R42, -RZ, R8.H0_H0 ;  /* 0x20000008ff2a7230 */ /* 0x000fe20000004100 */
[--C-:B------:R-:W-:Y:S02]  /*11c0*/  SHF.R.U32.HI R50, RZ, 0x8, R31.reuse ;  /* 0x00000008ff327819 */ /* 0x100fe4000001161f */
[--C-:B------:R-:W-:Y:S02]  /*11d0*/  LOP3.LUT R57, R10, 0xff0000, R31.reuse, 0xf8, !PT ;  /* 0x00ff00000a397812 */ /* 0x100fe400078ef81f */
[----:B------:R-:W-:-:S02]  /*11e0*/  SHF.R.U32.HI R52, RZ, 0x10, R31 ;  /* 0x00000010ff347819 */ /* 0x000fc4000001161f */
[----:B------:R-:W-:Y:S02]  /*11f0*/  LOP3.LUT R61, R40, 0xff0000, R9, 0xf8, !PT ;  /* 0x00ff0000283d7812 */ /* 0x000fe400078ef809 */
[----:B------:R-:W-:Y:S02]  /*1200*/  LOP3.LUT R9, R9, 0xff, RZ, 0xc0, !PT ;  /* 0x000000ff09097812 */ /* 0x000fe400078ec0ff */
[----:B------:R-:W-:Y:S02]  /*1210*/  LOP3.LUT R31, R30, 0xff, RZ, 0xc0, !PT ;  /* 0x000000ff1e1f7812 */ /* 0x000fe400078ec0ff */
[----:B------:R-:W-:Y:S02]  /*1220*/  IADD3 R8, P0, R32, UR4, RZ ;  /* 0x0000000420087c10 */ /* 0x000fe4000ff1e0ff */
[----:B------:R-:W-:Y:S02]  /*1230*/  LOP3.LUT R60, R11, 0xff0000, R30, 0xf8, !PT ;  /* 0x00ff00000b3c7812 */ /* 0x000fe400078ef81e */
[----:B------:R-:W-:Y:S01]  /*1240*/  F2FP.F16.E4M3.UNPACK_B R30, R9 ;  /* 0x00000009ff1e723e */ /* 0x000fe200020006ff */
[----:B------:R0:W4:Y:S01]  /*1250*/  LDG.E.64 R10, desc[UR10][R32.64] ;  /* 0x0000000a200a7981 */ /* 0x000122000c1e1b00 */
[----:B------:R-:W-:-:S02]  /*1260*/  F2FP.F16.E4M3.UNPACK_B R31, R31 ;  /* 0x0000001fff1f723e */ /* 0x000fc400020006ff */
[----:B------:R-:W-:Y:S01]  /*1270*/  IADD3.X R9, R33, UR9, RZ, P0, !PT ;  /* 0x0000000921097c10 */ /* 0x000fe200087fe4ff */
[----:B------:R-:W-:Y:S02]  /*1280*/  HADD2.F32 R40, -RZ, R30.H0_H0 ;  /* 0x2000001eff287230 */ /* 0x000fe40000004100 */
[----:B------:R-:W-:Y:S02]  /*1290*/  HADD2.F32 R48, -RZ, R31.H0_H0 ;  /* 0x2000001fff307230 */ /* 0x000fe40000004100 */
[----:B------:R1:W5:Y:S01]  /*12a0*/  LDG.E.64 R30, desc[UR10][R8.64] ;  /* 0x0000000a081e7981 */ /* 0x000362000c1e1b00 */
[----:B------:R-:W-:Y:S01]  /*12b0*/  LOP3.LUT R50, R50, 0xff, RZ, 0xc0, !PT ;  /* 0x000000ff32327812 */ /* 0x000fe200078ec0ff */
[----:B0-----:R-:W-:Y:S01]  /*12c0*/  FFMA R33, R40, R74, R7 ;  /* 0x0000004a28217223 */ /* 0x001fe20000000007 */
[----:B------:R-:W-:Y:S02]  /*12d0*/  LOP3.LUT R52, R52, 0xff, RZ, 0xc0, !PT ;  /* 0x000000ff34347812 */ /* 0x000fe400078ec0ff */
[----:B------:R-:W-:-:S02]  /*12e0*/  PRMT R40, R37, 0x6540, R36 ;  /* 0x0000654025287816 */ /* 0x000fc40000000024 */
[----:B------:R-:W-:Y:S02]  /*12f0*/  SHF.R.U32.HI R37, RZ, 0x18, R25 ;  /* 0x00000018ff257819 */ /* 0x000fe40000011619 */
[----:B------:R-:W-:Y:S02]  /*1300*/  F2FP.F16.E4M3.UNPACK_B R50, R50 ;  /* 0x00000032ff32723e */ /* 0x000fe400020006ff */
[----:B------:R-:W-:Y:S02]  /*1310*/  F2FP.F16.E4M3.UNPACK_B R52, R52 ;  /* 0x00000034ff34723e */ /* 0x000fe400020006ff */
[----:B------:R-:W-:Y:S02]  /*1320*/  SHF.L.U64.HI R36, R36, 0x8, RZ ;  /* 0x0000000824247819 */ /* 0x000fe400000102ff */
[----:B------:R-:W-:Y:S02]  /*1330*/  SHF.L.U64.HI R32, R59, 0x10, RZ ;  /* 0x000000103b207819 */ /* 0x000fe400000102ff */
[----:B------:R-:W-:Y:S01]  /*1340*/  SHF.L.U64.HI R7, R37, 0x18, RZ ;  /* 0x0000001825077819 */ /* 0x000fe200000102ff */
[----:B------:R-:W-:Y:S01]  /*1350*/  FFMA R43, R42, R74, R43 ;  /* 0x0000004a2a2b7223 */ /* 0x000fe2000000002b */
[----:B------:R-:W-:-:S02]  /*1360*/  HADD2.F32 R50, -RZ, R50.H0_H0 ;  /* 0x20000032ff327230 */ /* 0x000fc40000004100 */
[----:B------:R-:W-:Y:S01]  /*1370*/  HADD2.F32 R52, -RZ, R52.H0_H0 ;  /* 0x20000034ff347230 */ /* 0x000fe20000004100 */
[----:B------:R-:W-:Y:S01]  /*1380*/  LOP3.LUT R7, R7, R36, R32, 0xfe, !PT ;  /* 0x0000002407077212 */ /* 0x000fe200078efe20 */
[----:B------:R-:W-:Y:S01]  /*1390*/  IMAD.U32 R59, R59, 0x10000, RZ ;  /* 0x000100003b3b7824 */ /* 0x000fe200078e00ff */
[----:B------:R-:W-:Y:S01]  /*13a0*/  LOP3.LUT R32, R25, 0xff, RZ, 0xc0, !PT ;  /* 0x000000ff19207812 */ /* 0x000fe200078ec0ff */
[----:B------:R-:W-:Y:S02]  /*13b0*/  IMAD.SHL.U32 R42, R37, 0x1000000, RZ ;  /* 0x01000000252a7824 */ /* 0x000fe400078e00ff */
[-C--:B------:R-:W-:Y:S01]  /*13c0*/  FFMA R39, R48, R74.reuse, R39 ;  /* 0x0000004a30277223 */ /* 0x080fe20000000027 */
[-C--:B------:R-:W-:Y:S01]  /*13d0*/  FFMA R51, R50, R74.reuse, R51 ;  /* 0x0000004a32337223 */ /* 0x080fe20000000033 */
[----:B------:R-:W-:Y:S01]  /*13e0*/  FFMA R53, R52, R74, R53 ;  /* 0x0000004a34357223 */ /* 0x000fe20000000035 */
[----:B------:R-:W-:Y:S01]  /*13f0*/  F2FP.F16.E4M3.UNPACK_B R36, R32 ;  /* 0x00000020ff24723e */ /* 0x000fe200020006ff */
[----:B------:R-:W-:Y:S01]  /*1400*/  IMAD.U32 R48, R24, 0x10000, RZ ;  /* 0x0001000018307824 */ /* 0x000fe200078e00ff */
[----:B------:R-:W-:Y:S01]  /*1410*/  LOP3.LUT R42, R42, R40, R59, 0xfe, !PT ;  /* 0x000000282a2a7212 */ /* 0x000fe200078efe3b */
[C---:B------:R-:W-:Y:S01]  /*1420*/  IMAD.SHL.U32 R134, R24.reuse, 0x1000000, RZ ;  /* 0x0100000018867824 */ /* 0x040fe200078e00ff */
[C---:B------:R-:W-:Y:S01]  /*1430*/  LOP3.LUT R32, R24.reuse, 0xff, RZ, 0xc0, !PT ;  /* 0x000000ff18207812 */ /* 0x040fe200078ec0ff */
[C---:B------:R-:W-:Y:S01]  /*1440*/  IMAD.SHL.U32 R50, R24.reuse, 0x100, RZ ;  /* 0x0000010018327824 */ /* 0x040fe200078e00ff */
[----:B------:R-:W-:-:S02]  /*1450*/  SHF.R.U64 R56, R24, 0x8, R25 ;  /* 0x0000000818387819 */ /* 0x000fc40000001219 */
[C-C-:B------:R-:W-:Y:S02]  /*1460*/  SHF.R.U64 R59, R24.reuse, 0x10, R25.reuse ;  /* 0x00000010183b7819 */ /* 0x140fe40000001219 */
[----:B------:R-:W-:Y:S02]  /*1470*/  LOP3.LUT R52, R63, 0xff000000, R24, 0xf8, !PT ;  /* 0xff0000003f347812 */ /* 0x000fe400078ef818 */
[--C-:B------:R-:W-:Y:S02]  /*1480*/  SHF.R.U64 R58, R24, 0x18, R25.reuse ;  /* 0x00000018183a7819 */ /* 0x100fe40000001219 */
[--C-:B------:R-:W-:Y:S02]  /*1490*/  SHF.R.U32.HI R24, RZ, 0x8, R25.reuse ;  /* 0x00000008ff187819 */ /* 0x100fe40000011619 */
[----:B------:R-:W-:Y:S02]  /*14a0*/  SHF.R.U32.HI R25, RZ, 0x10, R25 ;  /* 0x00000010ff197819 */ /* 0x000fe40000011619 */
[----:B------:R-:W-:-:S02]  /*14b0*/  F2FP.F16.E4M3.UNPACK_B R37, R37 ;  /* 0x00000025ff25723e */ /* 0x000fc400020006ff */
[----:B------:R-:W-:Y:S01]  /*14c0*/  F2FP.F16.E4M3.UNPACK_B R32, R32 ;  /* 0x00000020ff20723e */ /* 0x000fe200020006ff */
[----:B------:R-:W-:Y:S01]  /*14d0*/  HADD2.F32 R36, -RZ, R36.H0_H0 ;  /* 0x20000024ff247230 */ /* 0x000fe20000004100 */
[----:B------:R-:W-:Y:S01]  /*14e0*/  LOP3.LUT R25, R25, 0xff, RZ, 0xc0, !PT ;  /* 0x000000ff19197812 */ /* 0x000fe200078ec0ff */
[----:B------:R-:W-:Y:S01]  /*14f0*/  HADD2.F32 R40, -RZ, R37.H0_H0 ;  /* 0x20000025ff287230 */ /* 0x000fe20000004100 */
[----:B------:R-:W-:Y:S01]  /*1500*/  LOP3.LUT R24, R24, 0xff, RZ, 0xc0, !PT ;  /* 0x000000ff18187812 */ /* 0x000fe200078ec0ff */
[----:B------:R-:W-:Y:S01]  /*1510*/  HADD2.F32 R32, -RZ, R32.H0_H0 ;  /* 0x20000020ff207230 */ /* 0x000fe20000004100 */
[----:B------:R-:W-:Y:S01]  /*1520*/  F2FP.F16.E4M3.UNPACK_B R37, R25 ;  /* 0x00000019ff25723e */ /* 0x000fe200020006ff */
[----:B------:R-:W-:Y:S01]  /*1530*/  FFMA R49, R36, R74, R49 ;  /* 0x0000004a24317223 */ /* 0x000fe20000000031 */
[----:B------:R-:W-:Y:S02]  /*1540*/  LOP3.LUT R25, R59, 0xff, RZ, 0xc0, !PT ;  /* 0x000000ff3b197812 */ /* 0x000fe400078ec0ff */
[----:B------:R-:W-:Y:S01]  /*1550*/  F2FP.F16.E4M3.UNPACK_B R36, R24 ;  /* 0x00000018ff24723e */ /* 0x000fe200020006ff */
[-C--:B------:R-:W-:Y:S01]  /*1560*/  FFMA R41, R32, R74.reuse, R41 ;  /* 0x0000004a20297223 */ /* 0x080fe20000000029 */
[----:B------:R-:W-:Y:S01]  /*1570*/  LOP3.LUT R24, R56, 0xff, RZ, 0xc0, !PT ;  /* 0x000000ff38187812 */ /* 0x000fe200078ec0ff */
[----:B------:R-:W-:Y:S01]  /*1580*/  FFMA R55, R40, R74, R55 ;  /* 0x0000004a28377223 */ /* 0x000fe20000000037 */
[----:B------:R-:W-:-:S02]  /*1590*/  LOP3.LUT R32, R58, 0xff, RZ, 0xc0, !PT ;  /* 0x000000ff3a207812 */ /* 0x000fc400078ec0ff */
[----:B------:R-:W-:Y:S02]  /*15a0*/  F2FP.F16.E4M3.UNPACK_B R25, R25 ;  /* 0x00000019ff19723e */ /* 0x000fe400020006ff */
[----:B------:R-:W-:Y:S01]  /*15b0*/  LOP3.LUT R40, R57, 0xff000000, R58, 0xf8, !PT ;  /* 0xff00000039287812 */ /* 0x000fe200078ef83a */
[----:B------:R-:W-:Y:S01]  /*15c0*/  HADD2.F32 R58, -RZ, R36.H0_H0 ;  /* 0x20000024ff3a7230 */ /* 0x000fe20000004100 */
[----:B------:R-:W-:Y:S02]  /*15d0*/  F2FP.F16.E4M3.UNPACK_B R24, R24 ;  /* 0x00000018ff18723e */ /* 0x000fe400020006ff */
[----:B------:R-:W-:Y:S01]  /*15e0*/  F2FP.F16.E4M3.UNPACK_B R36, R32 ;  /* 0x00000020ff24723e */ /* 0x000fe200020006ff */
[----:B------:R-:W-:Y:S01]  /*15f0*/  HADD2.F32 R32, -RZ, R25.H0_H0 ;  /* 0x20000019ff207230 */ /* 0x000fe20000004100 */
[----:B------:R-:W-:Y:S01]  /*1600*/  SHF.L.U64.HI R25, R62, 0x8, RZ ;  /* 0x000000083e197819 */ /* 0x000fe200000102ff */
[----:B------:R-:W-:Y:S01]  /*1610*/  HADD2.F32 R24, -RZ, R24.H0_H0 ;  /* 0x20000018ff187230 */ /* 0x000fe20000004100 */
[----:B------:R-:W-:-:S02]  /*1620*/  SHF.R.U32.HI R62, RZ, 0x8, R21 ;  /* 0x00000008ff3e7819 */ /* 0x000fc40000011615 */
[----:B------:R-:W-:Y:S02]  /*1630*/  LOP3.LUT R135, R54, 0xff0000, R135, 0xf8, !PT ;  /* 0x00ff000036877812 */ /* 0x000fe400078ef887 */
[----:B------:R-:W-:Y:S02]  /*1640*/  SHF.R.U32.HI R57, RZ, 0x18, R21 ;  /* 0x00000018ff397819 */ /* 0x000fe40000011615 */
[----:B------:R-:W-:Y:S01]  /*1650*/  LOP3.LUT R62, R25, 0xff, R62, 0xf8, !PT ;  /* 0x000000ff193e7812 */ /* 0x000fe200078ef83e */
[----:B------:R-:W-:Y:S01]  /*1660*/  FFMA R43, R24, R74, R43 ;  /* 0x0000004a182b7223 */ /* 0x000fe2000000002b */
[----:B------:R-:W-:Y:S02]  /*1670*/  LOP3.LUT R54, R61, 0xff000000, R56, 0xf8, !PT ;  /* 0xff0000003d367812 */ /* 0x000fe400078ef838 */
[----:B------:R-:W-:Y:S01]  /*1680*/  LOP3.LUT R25, R21, 0xff, RZ, 0xc0, !PT ;  /* 0x000000ff15197812 */ /* 0x000fe200078ec0ff */
[----:B------:R-:W-:Y:S01]  /*1690*/  HADD2.F32 R36, -RZ, R36.H0_H0 ;  /* 0x20000024ff247230 */ /* 0x000fe20000004100 */
[----:B------:R-:W-:Y:S01]  /*16a0*/  LOP3.LUT R56, R60, 0xff000000, R59, 0xf8, !PT ;  /* 0xff0000003c387812 */ /* 0x000fe200078ef83b */
[----:B------:R-:W-:-:S02]  /*16b0*/  HADD2.F32 R60, -RZ, R37.H0_H0 ;  /* 0x20000025ff3c7230 */ /* 0x000fc40000004100 */
[-C--:B------:R-:W-:Y:S01]  /*16c0*/  FFMA R33, R32, R74.reuse, R33 ;  /* 0x0000004a20217223 */ /* 0x080fe20000000021 */
[----:B------:R-:W-:Y:S02]  /*16d0*/  LOP3.LUT R24, R20, 0xff, RZ, 0xc0, !PT ;  /* 0x000000ff14187812 */ /* 0x000fe400078ec0ff */
[----:B------:R-:W-:Y:S02]  /*16e0*/  F2FP.F16.E4M3.UNPACK_B R32, R57 ;  /* 0x00000039ff20723e */ /* 0x000fe400020006ff */
[----:B------:R-:W-:Y:S01]  /*16f0*/  F2FP.F16.E4M3.UNPACK_B R25, R25 ;  /* 0x00000019ff19723e */ /* 0x000fe200020006ff */
[----:B------:R-:W-:Y:S01]  /*1700*/  FFMA R53, R60, R74, R53 ;  /* 0x0000004a3c357223 */ /* 0x000fe20000000035 */
[----:B------:R-:W-:Y:S01]  /*1710*/  F2FP.F16.E4M3.UNPACK_B R24, R24 ;  /* 0x00000018ff18723e */ /* 0x000fe200020006ff */
[----:B------:R-:W-:Y:S01]  /*1720*/  FFMA R39, R36, R74, R39 ;  /* 0x0000004a24277223 */ /* 0x000fe20000000027 */
[----:B------:R-:W-:Y:S01]  /*1730*/  HADD2.F32 R36, -RZ, R32.H0_H0 ;  /* 0x20000020ff247230 */ /* 0x000fe20000004100 */
[----:B------:R-:W-:Y:S01]  /*1740*/  SHF.L.U64.HI R5, R5, 0x8, RZ ;  /* 0x0000000805057819 */ /* 0x000fe200000102ff */
[----:B------:R-:W-:Y:S01]  /*1750*/  HADD2.F32 R32, -RZ, R25.H0_H0 ;  /* 0x20000019ff207230 */ /* 0x000fe20000004100 */
[----:B------:R-:W-:-:S02]  /*1760*/  SHF.L.U64.HI R60, R20, 0x8, R21 ;  /* 0x00000008143c7819 */ /* 0x000fc40000010215 */
[----:B-1----:R-:W-:Y:S01]  /*1770*/  IADD3 R8, P0, R8, UR4, RZ ;  /* 0x0000000408087c10 */ /* 0x002fe2000ff1e0ff */
[----:B------:R-:W-:Y:S01]  /*1780*/  HADD2.F32 R24, -RZ, R24.H0_H0 ;  /* 0x20000018ff187230 */ /* 0x000fe20000004100 */
[----:B------:R-:W-:Y:S02]  /*1790*/  LOP3.LUT R60, R5, 0xff, R60, 0xf8, !PT ;  /* 0x000000ff053c7812 */ /* 0x000fe400078ef83c */
[----:B------:R-:W-:Y:S01]  /*17a0*/  IADD3.X R9, R9, UR9, RZ, P0, !PT ;  /* 0x0000000909097c10 */ /* 0x000fe200087fe4ff */
[-C--:B------:R-:W-:Y:S01]  /*17b0*/  FFMA R49, R32, R74.reuse, R49 ;  /* 0x0000004a20317223 */ /* 0x080fe20000000031 */
[----:B------:R-:W-:Y:S01]  /*17c0*/  SHF.R.U64 R5, R20, 0x8, R21 ;  /* 0x0000000814057819 */ /* 0x000fe20000001215 */
[----:B------:R-:W-:Y:S01]  /*17d0*/  FFMA R41, R24, R74, R41 ;  /* 0x0000004a18297223 */ /* 0x000fe20000000029 */
[----:B------:R-:W-:Y:S01]  /*17e0*/  SHF.R.U64 R32, R20, 0x10, R21 ;  /* 0x0000001014207819 */ /* 0x000fe20000001215 */
[----:B------:R0:W4:Y:S01]  /*17f0*/  LDG.E.64 R24, desc[UR10][R8.64] ;  /* 0x0000000a08187981 */ /* 0x000122000c1e1b00 */
[----:B------:R-:W-:-:S02]  /*1800*/  LOP3.LUT R5, R5, 0xff, RZ, 0xc0, !PT ;  /* 0x000000ff05057812 */ /* 0x000fc400078ec0ff */
[----:B------:R-:W-:Y:S02]  /*1810*/  LOP3.LUT R32, R32, 0xff, RZ, 0xc0, !PT ;  /* 0x000000ff20207812 */ /* 0x000fe400078ec0ff */
[----:B------:R-:W-:Y:S01]  /*1820*/  SHF.R.U64 R37, R20, 0x18, R21 ;  /* 0x0000001814257819 */ /* 0x000fe20000001215 */
[-C--:B------:R-:W-:Y:S01]  /*1830*/  FFMA R51, R58, R74.reuse, R51 ;  /* 0x0000004a3a337223 */ /* 0x080fe20000000033 */
[----:B------:R-:W-:Y:S01]  /*1840*/  F2FP.F16.E4M3.UNPACK_B R5, R5 ;  /* 0x00000005ff05723e */ /* 0x000fe200020006ff */
[----:B------:R-:W-:Y:S01]  /*1850*/  FFMA R55, R36, R74, R55 ;  /* 0x0000004a24377223 */ /* 0x000fe20000000037 */
[----:B------:R-:W-:Y:S02]  /*1860*/  F2FP.F16.E4M3.UNPACK_B R36, R32 ;  /* 0x00000020ff24723e */ /* 0x000fe400020006ff */
[----:B------:R-:W-:Y:S02]  /*1870*/  LOP3.LUT R37, R37, 0xff, RZ, 0xc0, !PT ;  /* 0x000000ff25257812 */ /* 0x000fe400078ec0ff */
[----:B------:R-:W-:Y:S01]  /*1880*/  SHF.R.U32.HI R58, RZ, 0x10, R21 ;  /* 0x00000010ff3a7819 */ /* 0x000fe20000011615 */
[----:B------:R-:W-:Y:S01]  /*1890*/  HADD2.F32 R32, -RZ, R5.H0_H0 ;  /* 0x20000005ff207230 */ /* 0x000fe20000004100 */
[----:B------:R-:W-:Y:S01]  /*18a0*/  F2FP.F16.E4M3.UNPACK_B R37, R37 ;  /* 0x00000025ff25723e */ /* 0x000fe200020006ff */
[----:B------:R-:W-:Y:S01]  /*18b0*/  HADD2.F32 R36, -RZ, R36.H0_H0 ;  /* 0x20000024ff247230 */ /* 0x000fe20000004100 */
[----:B------:R-:W-:-:S02]  /*18c0*/  LOP3.LUT R5, R58, 0xff, RZ, 0xc0, !PT ;  /* 0x000000ff3a057812 */ /* 0x000fc400078ec0ff */
[-C--:B------:R-:W-:Y:S01]  /*18d0*/  FFMA R43, R32, R74.reuse, R43 ;  /* 0x0000004a202b7223 */ /* 0x080fe2000000002b */
[----:B------:R-:W-:Y:S01]  /*18e0*/  HADD2.F32 R32, -RZ, R37.H0_H0 ;  /* 0x20000025ff207230 */ /* 0x000fe20000004100 */
[----:B------:R-:W-:Y:S01]  /*18f0*/  F2FP.F16.E4M3.UNPACK_B R5, R5 ;  /* 0x00000005ff05723e */ /* 0x000fe200020006ff */
[----:B------:R-:W-:Y:S01]  /*1900*/  FFMA R37, R36, R74, R33 ;  /* 0x0000004a24257223 */ /* 0x000fe20000000021 */
[----:B------:R-:W-:-:S03]  /*1910*/  SHF.L.U64.HI R33, R6, 0x8, RZ ;  /* 0x0000000806217819 */ /* 0x000fc600000102ff */
[----:B------:R-:W-:Y:S01]  /*1920*/  HADD2.F32 R6, -RZ, R5.H0_H0 ;  /* 0x20000005ff067230 */ /* 0x000fe20000004100 */
[----:B------:R-:W-:Y:S01]  /*1930*/  LOP3.LUT R66, R33, 0xff, R20, 0xf8, !PT ;  /* 0x000000ff21427812 */ /* 0x000fe200078ef814 */
[----:B------:R-:W-:Y:S01]  /*1940*/  IMAD.SHL.U32 R5, R22, 0x100, RZ ;  /* 0x0000010016057824 */ /* 0x000fe200078e00ff */
[----:B------:R-:W-:-:S04]  /*1950*/  SHF.L.U64.HI R58, R4, 0x8, RZ ;  /* 0x00000008043a7819 */ /* 0x000fc800000102ff */
[----:B------:R-:W-:Y:S02]  /*1960*/  LOP3.LUT R66, R66, 0xff00, R5, 0xf8, !PT ;  /* 0x0000ff0042427812 */ /* 0x000fe400078ef805 */
[----:B------:R-:W-:Y:S02]  /*1970*/  LOP3.LUT R58, R58, 0xff, R21, 0xf8, !PT ;  /* 0x000000ff3a3a7812 */ /* 0x000fe400078ef815 */
[----:B------:R-:W-:Y:S02]  /*1980*/  SHF.L.U64.HI R5, R22, 0x8, R23 ;  /* 0x0000000816057819 */ /* 0x000fe40000010217 */
[----:B------:R-:W-:Y:S02]  /*1990*/  SHF.L.U64.HI R38, R38, 0x8, RZ ;  /* 0x0000000826267819 */ /* 0x000fe400000102ff */
[----:B------:R-:W-:Y:S02]  /*19a0*/  SHF.L.U64.HI R59, R20, 0x10, R21 ;  /* 0x00000010143b7819 */ /* 0x000fe40000010215 */
[----:B------:R-:W-:-:S02]  /*19b0*/  SHF.L.U64.HI R33, R22, 0x10, R23 ;  /* 0x0000001016217819 */ /* 0x000fc40000010217 */
[----:B------:R-:W-:Y:S02]  /*19c0*/  LOP3.LUT R58, R58, 0xff00, R5, 0xf8, !PT ;  /* 0x0000ff003a3a7812 */ /* 0x000fe400078ef805 */
[----:B------:R-:W-:Y:S02]  /*19d0*/  LOP3.LUT R5, R22, 0xff, RZ, 0xc0, !PT ;  /* 0x000000ff16057812 */ /* 0x000fe400078ec0ff */
[----:B------:R-:W-:Y:S02]  /*19e0*/  SHF.R.U32.HI R36, RZ, 0x10, R21 ;  /* 0x00000010ff247819 */ /* 0x000fe40000011615 */
[----:B------:R-:W-:Y:S01]  /*19f0*/  IADD3 R4, P0, R8, UR4, RZ ;  /* 0x0000000408047c10 */ /* 0x000fe2000ff1e0ff */
[-C--:B------:R-:W-:Y:S01]  /*1a00*/  FFMA R39, R32, R74.reuse, R39 ;  /* 0x0000004a20277223 */ /* 0x080fe20000000027 */
[----:B------:R-:W-:Y:S01]  /*1a10*/  LOP3.LUT R59, R38, 0xff, R59, 0xf8, !PT ;  /* 0x000000ff263b7812 */ /* 0x000fe200078ef83b */
[----:B------:R-:W-:Y:S01]  /*1a20*/  FFMA R53, R6, R74, R53 ;  /* 0x0000004a06357223 */ /* 0x000fe20000000035 */
[----:B------:R-:W-:-:S02]  /*1a30*/  LOP3.LUT R60, R60, 0xff00, R33, 0xf8, !PT ;  /* 0x0000ff003c3c7812 */ /* 0x000fc400078ef821 */
[----:B------:R-:W-:Y:S02]  /*1a40*/  SHF.R.U32.HI R38, RZ, 0x8, R21 ;  /* 0x00000008ff267819 */ /* 0x000fe40000011615 */
[--C-:B------:R-:W-:Y:S02]  /*1a50*/  SHF.L.U64.HI R32, R22, 0x18, R23.reuse ;  /* 0x0000001816207819 */ /* 0x100fe40000010217 */
[----:B------:R-:W-:Y:S02]  /*1a60*/  SHF.R.U32.HI R33, RZ, 0x8, R23 ;  /* 0x00000008ff217819 */ /* 0x000fe40000011617 */
[----:B------:R-:W-:Y:S02]  /*1a70*/  F2FP.F16.E4M3.UNPACK_B R6, R5 ;  /* 0x00000005ff06723e */ /* 0x000fe400020006ff */
[----:B------:R-:W-:Y:S02]  /*1a80*/  LOP3.LUT R36, R36, 0xff, RZ, 0xc0, !PT ;  /* 0x000000ff24247812 */ /* 0x000fe400078ec0ff */
[----:B------:R-:W-:-:S02]  /*1a90*/  IADD3.X R5, R9, UR9, RZ, P0, !PT ;  /* 0x0000000909057c10 */ /* 0x000fc400087fe4ff */
[----:B------:R-:W-:Y:S02]  /*1aa0*/  LOP3.LUT R38, R38, 0xff, RZ, 0xc0, !PT ;  /* 0x000000ff26267812 */ /* 0x000fe400078ec0ff */
[----:B------:R-:W-:Y:S02]  /*1ab0*/  LOP3.LUT R59, R59, 0xff00, R32, 0xf8, !PT ;  /* 0x0000ff003b3b7812 */ /* 0x000fe400078ef820 */
[----:B------:R-:W-:Y:S02]  /*1ac0*/  LOP3.LUT R36, R36, 0xff00, R33, 0xf8, !PT ;  /* 0x0000ff0024247812 */ /* 0x000fe400078ef821 */
[----:B------:R1:W4:Y:S01]  /*1ad0*/  LDG.E.64 R32, desc[UR10][R4.64] ;  /* 0x0000000a04207981 */ /* 0x000322000c1e1b00 */
[----:B------:R-:W-:-:S05]  /*1ae0*/  F2FP.F16.E4M3.UNPACK_B R38, R38 ;  /* 0x00000026ff26723e */ /* 0x000fca00020006ff */
[----:B------:R-:W-:Y:S01]  /*1af0*/  HADD2.F32 R38, -RZ, R38.H0_H0 ;  /* 0x20000026ff267230 */ /* 0x000fe20000004100 */
[----:B------:R-:W-:-:S04]  /*1b00*/  SHF.L.U64.HI R61, R20, 0x18, R21 ;  /* 0x00000018143d7819 */ /* 0x000fc80000010215 */
[----:B------:R-:W-:Y:S01]  /*1b10*/  FFMA R51, R38, R74, R51 ;  /* 0x0000004a26337223 */ /* 0x000fe20000000033 */
[----:B------:R-:W-:-:S04]  /*1b20*/  SHF.R.U32.HI R38, RZ, 0x18, R23 ;  /* 0x00000018ff267819 */ /* 0x000fc80000011617 */
[----:B------:R-:W-:-:S05]  /*1b30*/  F2FP.F16.E4M3.UNPACK_B R21, R38 ;  /* 0x00000026ff15723e */ /* 0x000fca00020006ff */
[----:B0-----:R-:W-:Y:S01]  /*1b40*/  HADD2.F32 R8, -RZ, R21.H0_H0 ;  /* 0x20000015ff087230 */ /* 0x001fe20000004100 */
[----:B------:R-:W-:Y:S02]  /*1b50*/  SHF.R.U32.HI R21, RZ, 0x10, R23 ;  /* 0x00000010ff157819 */ /* 0x000fe40000011617 */
[----:B------:R-:W-:Y:S02]  /*1b60*/  LOP3.LUT R20, R23, 0xff, RZ, 0xc0, !PT ;  /* 0x000000ff17147812 */ /* 0x000fe400078ec0ff */
[----:B------:R-:W-:Y:S01]  /*1b70*/  LOP3.LUT R21, R21, 0xff, RZ, 0xc0, !PT ;  /* 0x000000ff15157812 */ /* 0x000fe200078ec0ff */
[----:B------:R-:W-:Y:S01]  /*1b80*/  HADD2.F32 R6, -RZ, R6.H0_H0 ;  /* 0x20000006ff067230 */ /* 0x000fe20000004100 */
[----:B------:R-:W-:Y:S01]  /*1b90*/  F2FP.F16.E4M3.UNPACK_B R20, R20 ;  /* 0x00000014ff14723e */ /* 0x000fe200020006ff */
[----:B------:R-:W-:Y:S01]  /*1ba0*/  IMAD.SHL.U32 R38, R38, 0x100, RZ ;  /* 0x0000010026267824 */ /* 0x000fe200078e00ff */
[----:B------:R-:W-:Y:S02]  /*1bb0*/  LOP3.LUT R9, R61, 0xff, RZ, 0xc0, !PT ;  /* 0x000000ff3d097812 */ /* 0x000fe400078ec0ff */
[----:B------:R-:W-:Y:S01]  /*1bc0*/  F2FP.F16.E4M3.UNPACK_B R21, R21 ;  /* 0x00000015ff15723e */ /* 0x000fe200020006ff */
[-C--:B------:R-:W-:Y:S01]  /*1bd0*/  FFMA R55, R8, R74.reuse, R55 ;  /* 0x0000004a08377223 */ /* 0x080fe20000000037 */
[----:B-1----:R-:W-:Y:S01]  /*1be0*/  IADD3 R4, P0, R4, UR4, RZ ;  /* 0x0000000404047c10 */ /* 0x002fe2000ff1e0ff */
[----:B------:R-:W-:Y:S01]  /*1bf0*/  FFMA R41, R6, R74, R41 ;  /* 0x0000004a06297223 */ /* 0x000fe20000000029 */
[----:B------:R-:W-:Y:S01]  /*1c00*/  LOP3.LUT R38, R38, R7, R57, 0xfe, !PT ;  /* 0x0000000726267212 */ /* 0x000fe200078efe39 */
[----:B------:R-:W-:Y:S01]  /*1c10*/  HADD2.F32 R20, -RZ, R20.H0_H0 ;  /* 0x20000014ff147230 */ /* 0x000fe20000004100 */
[----:B------:R-:W-:-:S02]  /*1c20*/  SHF.R.U64 R6, R22, 0x8, R23 ;  /* 0x0000000816067819 */ /* 0x000fc40000001217 */
[C-C-:B------:R-:W-:Y:S02]  /*1c30*/  SHF.R.U64 R7, R22.reuse, 0x10, R23.reuse ;  /* 0x0000001016077819 */ /* 0x140fe40000001217 */
[----:B------:R-:W-:Y:S02]  /*1c40*/  LOP3.LUT R64, R9, 0xff00, R22, 0xf8, !PT ;  /* 0x0000ff0009407812 */ /* 0x000fe400078ef816 */
[----:B------:R-:W-:Y:S01]  /*1c50*/  SHF.R.U64 R8, R22, 0x18, R23 ;  /* 0x0000001816087819 */ /* 0x000fe20000001217 */
[----:B------:R-:W-:Y:S01]  /*1c60*/  HADD2.F32 R22, -RZ, R21.H0_H0 ;  /* 0x20000015ff167230 */ /* 0x000fe20000004100 */
[----:B------:R-:W-:Y:S01]  /*1c70*/  IADD3.X R5, R5, UR9, RZ, P0, !PT ;  /* 0x0000000905057c10 */ /* 0x000fe200087fe4ff */
[-C--:B------:R-:W-:Y:S01]  /*1c80*/  FFMA R49, R20, R74.reuse, R49 ;  /* 0x0000004a14317223 */ /* 0x080fe20000000031 */
[--C-:B------:R-:W-:Y:S02]  /*1c90*/  SHF.R.U32.HI R20, RZ, 0x8, R23.reuse ;  /* 0x00000008ff147819 */ /* 0x100fe40000011617 */
[----:B------:R-:W-:Y:S01]  /*1ca0*/  LOP3.LUT R57, R62, 0xff00, R23, 0xf8, !PT ;  /* 0x0000ff003e397812 */ /* 0x000fe200078ef817 */
[----:B------:R-:W-:-:S02]  /*1cb0*/  FFMA R53, R22, R74, R53 ;  /* 0x0000004a16357223 */ /* 0x000fc40000000035 */
[----:B------:R0:W4:Y:S01]  /*1cc0*/  LDG.E.64 R22, desc[UR10][R4.64] ;  /* 0x0000000a04167981 */ /* 0x000122000c1e1b00 */
[----:B------:R-:W-:Y:S02]  /*1cd0*/  LOP3.LUT R7, R7, 0xff, RZ, 0xc0, !PT ;  /* 0x000000ff07077812 */ /* 0x000fe400078ec0ff */
[----:B------:R-:W-:Y:S02]  /*1ce0*/  LOP3.LUT R6, R6, 0xff, RZ, 0xc0, !PT ;  /* 0x000000ff06067812 */ /* 0x000fe400078ec0ff */
[----:B------:R-:W-:Y:S02]  /*1cf0*/  F2FP.F16.E4M3.UNPACK_B R7, R7 ;  /* 0x00000007ff07723e */ /* 0x000fe400020006ff */
[----:B------:R-:W-:Y:S02]  /*1d00*/  LOP3.LUT R8, R8, 0xff, RZ, 0xc0, !PT ;  /* 0x000000ff08087812 */ /* 0x000fe400078ec0ff */
[----:B------:R-:W-:Y:S02]  /*1d10*/  F2FP.F16.E4M3.UNPACK_B R6, R6 ;  /* 0x00000006ff06723e */ /* 0x000fe400020006ff */
[----:B------:R-:W-:-:S02]  /*1d20*/  LOP3.LUT R20, R20, 0xff, RZ, 0xc0, !PT ;  /* 0x000000ff14147812 */ /* 0x000fc400078ec0ff */
[----:B------:R-:W-:Y:S01]  /*1d30*/  F2FP.F16.E4M3.UNPACK_B R9, R8 ;  /* 0x00000008ff09723e */ /* 0x000fe200020006ff */
[----:B------:R-:W-:Y:S02]  /*1d40*/  HADD2.F32 R8, -RZ, R7.H0_H0 ;  /* 0x20000007ff087230 */ /* 0x000fe40000004100 */
[----:B--2---:R-:W-:Y:S01]  /*1d50*/  IMAD.U32 R7, R28, 0x10000, RZ ;  /* 0x000100001c077824 */ /* 0x004fe200078e00ff */
[----:B------:R-:W-:Y:S01]  /*1d60*/  F2FP.F16.E4M3.UNPACK_B R20, R20 ;  /* 0x00000014ff14723e */ /* 0x000fe200020006ff */
[----:B------:R-:W-:-:S03]  /*1d70*/  HADD2.F32 R6, -RZ, R6.H0_H0 ;  /* 0x20000006ff067230 */ /* 0x000fc60000004100 */
[----:B------:R-:W-:Y:S01]  /*1d80*/  LOP3.LUT R66, R66, 0xff0000, R7, 0xf8, !PT ;  /* 0x00ff000042427812 */ /* 0x000fe200078ef807 */
[----:B------:R-:W-:Y:S02]  /*1d90*/  HADD2.F32 R20, -RZ, R20.H0_H0 ;  /* 0x20000014ff147230 */ /* 0x000fe40000004100 */
[-C--:B------:R-:W-:Y:S01]  /*1da0*/  FFMA R43, R6, R74.reuse, R43 ;  /* 0x0000004a062b7223 */ /* 0x080fe2000000002b */
[C-C-:B------:R-:W-:Y:S01]  /*1db0*/  SHF.L.U64.HI R7, R28.reuse, 0x10, R29.reuse ;  /* 0x000000101c077819 */ /* 0x140fe2000001021d */
[----:B------:R-:W-:Y:S01]  /*1dc0*/  HADD2.F32 R6, -RZ, R9.H0_H0 ;  /* 0x20000009ff067230 */ /* 0x000fe20000004100 */
[----:B------:R-:W-:Y:S02]  /*1dd0*/  SHF.L.U64.HI R9, R28, 0x18, R29 ;  /* 0x000000181c097819 */ /* 0x000fe4000001021d */
[----:B------:R-:W-:Y:S01]  /*1de0*/  LOP3.LUT R58, R58, 0xff0000, R7, 0xf8, !PT ;  /* 0x00ff00003a3a7812 */ /* 0x000fe200078ef807 */
[-C--:B------:R-:W-:Y:S01]  /*1df0*/  FFMA R51, R20, R74.reuse, R51 ;  /* 0x0000004a14337223 */ /* 0x080fe20000000033 */
[----:B------:R-:W-:Y:S01]  /*1e00*/  LOP3.LUT R7, R29, 0xff, RZ, 0xc0, !PT ;  /* 0x000000ff1d077812 */ /* 0x000fe200078ec0ff */
[-C--:B------:R-:W-:Y:S01]  /*1e10*/  FFMA R39, R6, R74.reuse, R39 ;  /* 0x0000004a06277223 */ /* 0x080fe20000000027 */
[----:B------:R-:W-:Y:S01]  /*1e20*/  LOP3.LUT R6, R28, 0xff, RZ, 0xc0, !PT ;  /* 0x000000ff1c067812 */ /* 0x000fe200078ec0ff */
[----:B------:R-:W-:Y:S01]  /*1e30*/  FFMA R37, R8, R74, R37 ;  /* 0x0000004a08257223 */ /* 0x000fe20000000025 */
[----:B------:R-:W-:-:S02]  /*1e40*/  SHF.R.U32.HI R20, RZ, 0x18, R29 ;  /* 0x00000018ff147819 */ /* 0x000fc4000001161d */
[----:B------:R-:W-:Y:S02]  /*1e50*/  SHF.L.U64.HI R8, R28, 0x8, R29 ;  /* 0x000000081c087819 */ /* 0x000fe4000001021d */
[----:B------:R-:W-:Y:S02]  /*1e60*/  F2FP.F16.E4M3.UNPACK_B R7, R7 ;  /* 0x00000007ff07723e */ /* 0x000fe400020006ff */
[----:B------:R-:W-:Y:S02]  /*1e70*/  LOP3.LUT R60, R60, 0xff0000, R9, 0xf8, !PT ;  /* 0x00ff00003c3c7812 */ /* 0x000fe400078ef809 */
[----:B------:R-:W-:Y:S02]  /*1e80*/  F2FP.F16.E4M3.UNPACK_B R6, R6 ;  /* 0x00000006ff06723e */ /* 0x000fe400020006ff */
[----:B------:R-:W-:Y:S02]  /*1e90*/  F2FP.F16.E4M3.UNPACK_B R9, R20 ;  /* 0x00000014ff09723e */ /* 0x000fe400020006ff */
[----:B------:R-:W-:Y:S01]  /*1ea0*/  LOP3.LUT R57, R57, 0xff0000, R8, 0xf8, !PT ;  /* 0x00ff000039397812 */ /* 0x000fe200078ef808 */
[----:B------:R-:W-:-:S02]  /*1eb0*/  HADD2.F32 R8, -RZ, R7.H0_H0 ;  /* 0x20000007ff087230 */ /* 0x000fc40000004100 */
[----:B------:R-:W-:Y:S02]  /*1ec0*/  IMAD.U32 R7, R20, 0x10000, RZ ;  /* 0x0001000014077824 */ /* 0x000fe400078e00ff */
[----:B------:R-:W-:Y:S02]  /*1ed0*/  HADD2.F32 R6, -RZ, R6.H0_H0 ;  /* 0x20000006ff067230 */ /* 0x000fe40000004100 */
[----:B------:R-:W-:Y:S02]  /*1ee0*/  HADD2.F32 R20, -RZ, R9.H0_H0 ;  /* 0x20000009ff147230 */ /* 0x000fe40000004100 */
[----:B------:R-:W-:Y:S01]  /*1ef0*/  IMAD.SHL.U32 R21, R28, 0x100, RZ ;  /* 0x000001001c157824 */ /* 0x000fe200078e00ff */
[----:B------:R-:W-:Y:S01]  /*1f00*/  LOP3.LUT R38, R38, R7, RZ, 0xfc, !PT ;  /* 0x0000000726267212 */ /* 0x000fe200078efcff */
[-C--:B------:R-:W-:Y:S01]  /*1f10*/  FFMA R7, R6, R74.reuse, R41 ;  /* 0x0000004a06077223 */ /* 0x080fe20000000029 */
[----:B------:R-:W-:Y:S01]  /*1f20*/  FFMA R61, R20, R74, R55 ;  /* 0x0000004a143d7223 */ /* 0x000fe20000000037 */
[----:B------:R-:W-:-:S02]  /*1f30*/  LOP3.LUT R6, R28, 0xffff, RZ, 0xc0, !PT ;  /* 0x0000ffff1c067812 */ /* 0x000fc400078ec0ff */
[----:B------:R-:W-:Y:S02]  /*1f40*/  SHF.R.U32.HI R20, RZ, 0x8, R29 ;  /* 0x00000008ff147819 */ /* 0x000fe4000001161d */
[----:B------:R-:W-:Y:S01]  /*1f50*/  LOP3.LUT R64, R64, 0xff0000, R21, 0xf8, !PT ;  /* 0x00ff000040407812 */ /* 0x000fe200078ef815 */
[----:B------:R-:W-:Y:S01]  /*1f60*/  FFMA R21, R8, R74, R49 ;  /* 0x0000004a08157223 */ /* 0x000fe20000000031 */
[C-C-:B------:R-:W-:Y:S02]  /*1f70*/  SHF.R.U64 R8, R28.reuse, 0x10, R29.reuse ;  /* 0x000000101c087819 */ /* 0x140fe4000000121d */
[--C-:B------:R-:W-:Y:S02]  /*1f80*/  SHF.R.U64 R9, R28, 0x18, R29.reuse ;  /* 0x000000181c097819 */ /* 0x100fe4000000121d */
[----:B------:R-:W-:Y:S02]  /*1f90*/  LOP3.LUT R41, R36, 0xff0000, R29, 0xf8, !PT ;  /* 0x00ff000024297812 */ /* 0x000fe400078ef81d */
[----:B------:R-:W-:-:S02]  /*1fa0*/  SHF.R.U32.HI R6, RZ, 0x8, R6 ;  /* 0x00000008ff067819 */ /* 0x000fc40000011606 */
[----:B------:R-:W-:Y:S02]  /*1fb0*/  SHF.R.U32.HI R29, RZ, 0x10, R29 ;  /* 0x00000010ff1d7819 */ /* 0x000fe4000001161d */
[----:B------:R-:W-:Y:S02]  /*1fc0*/  LOP3.LUT R20, R20, 0xff, RZ, 0xc0, !PT ;  /* 0x000000ff14147812 */ /* 0x000fe400078ec0ff */
[----:B------:R-:W-:Y:S02]  /*1fd0*/  LOP3.LUT R62, R59, 0xff0000, R28, 0xf8, !PT ;  /* 0x00ff00003b3e7812 */ /* 0x000fe400078ef81c */
[----:B------:R-:W-:Y:S02]  /*1fe0*/  F2FP.F16.E4M3.UNPACK_B R6, R6 ;  /* 0x00000006ff06723e */ /* 0x000fe400020006ff */
[----:B------:R-:W-:Y:S02]  /*1ff0*/  LOP3.LUT R9, R9, 0xff, RZ, 0xc0, !PT ;  /* 0x000000ff09097812 */ /* 0x000fe400078ec0ff */
[----:B------:R-:W-:-:S02]  /*2000*/  LOP3.LUT R29, R29, 0xff, RZ, 0xc0, !PT ;  /* 0x000000ff1d1d7812 */ /* 0x000fc400078ec0ff */
[----:B------:R-:W-:Y:S01]  /*2010*/  F2FP.F16.E4M3.UNPACK_B R28, R20 ;  /* 0x00000014ff1c723e */ /* 0x000fe200020006ff */
[----:B------:R-:W-:Y:S01]  /*2020*/  HADD2.F32 R6, -RZ, R6.H0_H0 ;  /* 0x20000006ff067230 */ /* 0x000fe20000004100 */
[----:B------:R-:W-:Y:S02]  /*2030*/  F2FP.F16.E4M3.UNPACK_B R9, R9 ;  /* 0x00000009ff09723e */ /* 0x000fe400020006ff */
[----:B------:R-:W-:Y:S01]  /*2040*/  F2FP.F16.E4M3.UNPACK_B R29, R29 ;  /* 0x0000001dff1d723e */ /* 0x000fe200020006ff */
[----:B------:R-:W-:Y:S01]  /*2050*/  HADD2.F32 R28, -RZ, R28.H0_H0 ;  /* 0x2000001cff1c7230 */ /* 0x000fe20000004100 */
[----:B------:R-:W-:Y:S01]  /*2060*/  LOP3.LUT R8, R8, 0xff, RZ, 0xc0, !PT ;  /* 0x000000ff08087812 */ /* 0x000fe200078ec0ff */
[----:B------:R-:W-:Y:S02]  /*2070*/  HADD2.F32 R20, -RZ, R9.H0_H0 ;  /* 0x20000009ff147230 */ /* 0x000fe40000004100 */
[----:B------:R-:W-:Y:S01]  /*2080*/  FFMA R9, R6, R74, R43 ;  /* 0x0000004a06097223 */ /* 0x000fe2000000002b */
[----:B------:R-:W-:Y:S01]  /*2090*/  HADD2.F32 R36, -RZ, R29.H0_H0 ;  /* 0x2000001dff247230 */ /* 0x000fe20000004100 */
[----:B------:R-:W-:Y:S01]  /*20a0*/  F2FP.F16.E4M3.UNPACK_B R8, R8 ;  /* 0x00000008ff08723e */ /* 0x000fe200020006ff */
[-C--:B------:R-:W-:Y:S01]  /*20b0*/  FFMA R29, R28, R74.reuse, R51 ;  /* 0x0000004a1c1d7223 */ /* 0x080fe20000000033 */
[----:B---3--:R-:W-:Y:S01]  /*20c0*/  IMAD.SHL.U32 R43, R35, 0x1000000, RZ ;  /* 0x01000000232b7824 */ /* 0x008fe200078e00ff */
[----:B------:R-:W-:Y:S01]  /*20d0*/  SHF.R.U32.HI R28, RZ, 0x8, R35 ;  /* 0x00000008ff1c7819 */ /* 0x000fe20000011623 */
[-C--:B------:R-:W-:Y:S01]  /*20e0*/  FFMA R59, R36, R74.reuse, R53 ;  /* 0x0000004a243b7223 */ /* 0x080fe20000000035 */
[----:B------:R-:W-:Y:S01]  /*20f0*/  HADD2.F32 R8, -RZ, R8.H0_H0 ;  /* 0x20000008ff087230 */ /* 0x000fe20000004100 */
[----:B------:R-:W-:Y:S01]  /*2100*/  SHF.R.U32.HI R36, RZ, 0x10, R35 ;  /* 0x00000010ff247819 */ /* 0x000fe20000011623 */
[----:B------:R-:W-:Y:S01]  /*2110*/  IMAD.SHL.U32 R49, R34, 0x1000000, RZ ;  /* 0x0100000022317824 */ /* 0x000fe200078e00ff */
[----:B------:R-:W-:Y:S01]  /*2120*/  LOP3.LUT R50, R65, 0xff000000, R50, 0xf8, !PT ;  /* 0xff00000041327812 */ /* 0x000fe200078ef832 */
[----:B------:R-:W-:Y:S01]  /*2130*/  IMAD.SHL.U32 R6, R28, 0x1000000, RZ ;  /* 0x010000001c067824 */ /* 0x000fe200078e00ff */
[----:B------:R-:W-:Y:S01]  /*2140*/  LOP3.LUT R55, R58, R43, RZ, 0xfc, !PT ;  /* 0x0000002b3a377212 */ /* 0x000fe200078efcff */
[----:B------:R-:W-:Y:S01]  /*2150*/  FFMA R39, R20, R74, R39 ;  /* 0x0000004a14277223 */ /* 0x000fe20000000027 */
[----:B------:R-:W-:-:S02]  /*2160*/  SHF.R.U64 R65, R34, 0x8, R35 ;  /* 0x0000000822417819 */ /* 0x000fc40000001223 */
[C-C-:B------:R-:W-:Y:S02]  /*2170*/  SHF.R.U64 R63, R34.reuse, 0x10, R35.reuse ;  /* 0x00000010223f7819 */ /* 0x140fe40000001223 */
[----:B------:R-:W-:Y:S01]  /*2180*/  SHF.R.U64 R58, R34, 0x18, R35 ;  /* 0x00000018223a7819 */ /* 0x000fe20000001223 */
[----:B------:R-:W-:Y:S01]  /*2190*/  FFMA R37, R8, R74, R37 ;  /* 0x0000004a08257223 */ /* 0x000fe20000000025 */
[----:B------:R-:W-:Y:S01]  /*21a0*/  LOP3.LUT R34, R34, 0xff, RZ, 0xc0, !PT ;  /* 0x000000ff22227812 */ /* 0x000fe200078ec0ff */
[----:B------:R-:W-:Y:S01]  /*21b0*/  IMAD.SHL.U32 R8, R36, 0x1000000, RZ ;  /* 0x0100000024087824 */ /* 0x000fe200078e00ff */
[----:B0-----:R-:W-:Y:S02]  /*21c0*/  IADD3 R4, P0, R4, UR4, RZ ;  /* 0x0000000404047c10 */ /* 0x001fe4000ff1e0ff */
[----:B------:R-:W-:Y:S02]  /*21d0*/  SHF.R.U32.HI R20, RZ, 0x18, R35 ;  /* 0x00000018ff147819 */ /* 0x000fe40000011623 */
[----:B------:R-:W-:-:S02]  /*21e0*/  LOP3.LUT R57, R57, R6, RZ, 0xfc, !PT ;  /* 0x0000000639397212 */ /* 0x000fc400078efcff */
[----:B------:R-:W-:Y:S02]  /*21f0*/  LOP3.LUT R6, R35, 0xff, RZ, 0xc0, !PT ;  /* 0x000000ff23067812 */ /* 0x000fe400078ec0ff */
[----:B------:R-:W-:Y:S02]  /*2200*/  F2FP.F16.E4M3.UNPACK_B R34, R34 ;  /* 0x00000022ff22723e */ /* 0x000fe400020006ff */
[----:B------:R-:W-:Y:S02]  /*2210*/  IADD3.X R5, R5, UR9, RZ, P0, !PT ;  /* 0x0000000905057c10 */ /* 0x000fe400087fe4ff */
[----:B------:R-:W-:Y:S02]  /*2220*/  F2FP.F16.E4M3.UNPACK_B R20, R20 ;  /* 0x00000014ff14723e */ /* 0x000fe400020006ff */
[----:B------:R-:W-:Y:S01]  /*2230*/  LOP3.LUT R41, R41, R8, RZ, 0xfc, !PT ;  /* 0x0000000829297212 */ /* 0x000fe200078efcff */
[----:B------:R-:W-:Y:S01]  /*2240*/  HADD2.F32 R34, -RZ, R34.H0_H0 ;  /* 0x20000022ff227230 */ /* 0x000fe20000004100 */
[----:B------:R-:W-:Y:S01]  /*2250*/  F2FP.F16.E4M3.UNPACK_B R8, R6 ;  /* 0x00000006ff08723e */ /* 0x000fe200020006ff */
[----:B------:R0:W2:Y:S01]  /*2260*/  LDG.E.64 R68, desc[UR10][R4.64] ;  /* 0x0000000a04447981 */ /* 0x0000a2000c1e1b00 */
[----:B------:R-:W-:Y:S01]  /*2270*/  HADD2.F32 R20, -RZ, R20.H0_H0 ;  /* 0x20000014ff147230 */ /* 0x000fe20000004100 */
[----:B------:R-:W-:Y:S01]  /*2280*/  LOP3.LUT R6, R65, 0xff, RZ, 0xc0, !PT ;  /* 0x000000ff41067812 */ /* 0x000fe200078ec0ff */
[-C--:B------:R-:W-:Y:S01]  /*2290*/  FFMA R7, R34, R74.reuse, R7 ;  /* 0x0000004a22077223 */ /* 0x080fe20000000007 */
[----:B------:R-:W-:Y:S01]  /*22a0*/  HADD2.F32 R8, -RZ, R8.H0_H0 ;  /* 0x20000008ff087230 */ /* 0x000fe20000004100 */
[----:B------:R-:W-:Y:S01]  /*22b0*/  LOP3.LUT R34, R36, 0xff, RZ, 0xc0, !PT ;  /* 0x000000ff24227812 */ /* 0x000fe200078ec0ff */
[----:B------:R-:W-:Y:S01]  /*22c0*/  FFMA R61, R20, R74, R61 ;  /* 0x0000004a143d7223 */ /* 0x000fe2000000003d */
[----:B------:R-:W-:-:S02]  /*22d0*/  LOP3.LUT R20, R58, 0xff, RZ, 0xc0, !PT ;  /* 0x000000ff3a147812 */ /* 0x000fc400078ec0ff */
[----:B------:R-:W-:Y:S01]  /*22e0*/  FFMA R21, R8, R74, R21 ;  /* 0x0000004a08157223 */ /* 0x000fe20000000015 */
[----:B------:R-:W-:Y:S02]  /*22f0*/  F2FP.F16.E4M3.UNPACK_B R6, R6 ;  /* 0x00000006ff06723e */ /* 0x000fe400020006ff */
[C---:B------:R-:W-:Y:S02]  /*2300*/  LOP3.LUT R8, R63.reuse, 0xff, RZ, 0xc0, !PT ;  /* 0x000000ff3f087812 */ /* 0x040fe400078ec0ff */
[----:B------:R-:W-:Y:S02]  /*2310*/  F2FP.F16.E4M3.UNPACK_B R34, R34 ;  /* 0x00000022ff22723e */ /* 0x000fe400020006ff */
[----:B------:R-:W-:Y:S02]  /*2320*/  LOP3.LUT R28, R28, 0xff, RZ, 0xc0, !PT ;  /* 0x000000ff1c1c7812 */ /* 0x000fe400078ec0ff */
[----:B------:R-:W-:Y:S01]  /*2330*/  F2FP.F16.E4M3.UNPACK_B R20, R20 ;  /* 0x00000014ff14723e */ /* 0x000fe200020006ff */
[----:B------:R-:W-:Y:S01]  /*2340*/  IMAD.SHL.U32 R43, R63, 0x1000000, RZ ;  /* 0x010000003f2b7824 */ /* 0x000fe200078e00ff */
[----:B------:R-:W-:Y:S01]  /*2350*/  F2FP.F16.E4M3.UNPACK_B R8, R8 ;  /* 0x00000008ff08723e */ /* 0x000fe200020006ff */
[----:B------:R-:W-:Y:S01]  /*2360*/  HADD2.F32 R6, -RZ, R6.H0_H0 ;  /* 0x20000006ff067230 */ /* 0x000fe20000004100 */
[----:B------:R-:W-:Y:S01]  /*2370*/  F2FP.F16.E4M3.UNPACK_B R28, R28 ;  /* 0x0000001cff1c723e */ /* 0x000fe200020006ff */
[----:B------:R-:W-:-:S02]  /*2380*/  HADD2.F32 R34, -RZ, R34.H0_H0 ;  /* 0x20000022ff227230 */ /* 0x000fc40000004100 */
[----:B------:R-:W-:Y:S02]  /*2390*/  HADD2.F32 R20, -RZ, R20.H0_H0 ;  /* 0x20000014ff147230 */ /* 0x000fe40000004100 */
[----:B------:R-:W-:Y:S01]  /*23a0*/  IMAD.IADD R142, R142, 0x1, R3 ;  /* 0x000000018e8e7824 */ /* 0x000fe200078e0203 */
[----:B------:R-:W-:Y:S01]  /*23b0*/  LOP3.LUT R51, R62, R43, RZ, 0xfc, !PT ;  /* 0x0000002b3e337212 */ /* 0x000fe200078efcff */
[----:B------:R-:W-:Y:S02]  /*23c0*/  HADD2.F32 R8, -RZ, R8.H0_H0 ;  /* 0x20000008ff087230 */ /* 0x000fe40000004100 */
[-C--:B------:R-:W-:Y:S01]  /*23d0*/  FFMA R9, R6, R74.reuse, R9 ;  /* 0x0000004a06097223 */ /* 0x080fe20000000009 */
[----:B------:R-:W-:Y:S02]  /*23e0*/  HADD2.F32 R28, -RZ, R28.H0_H0 ;  /* 0x2000001cff1c7230 */ /* 0x000fe40000004100 */
[-C--:B------:R-:W-:Y:S01]  /*23f0*/  FFMA R34, R34, R74.reuse, R59 ;  /* 0x0000004a22227223 */ /* 0x080fe2000000003b */
[----:B------:R-:W-:Y:S01]  /*2400*/  IMAD.SHL.U32 R43, R58, 0x1000000, RZ ;  /* 0x010000003a2b7824 */ /* 0x000fe200078e00ff */
[----:B------:R-:W-:Y:S01]  /*2410*/  LOP3.LUT R36, R142, 0x1f, RZ, 0xc0, !PT ;  /* 0x0000001f8e247812 */ /* 0x000fe200078ec0ff */
[----:B------:R-:W-:Y:S01]  /*2420*/  FFMA R6, R20, R74, R39 ;  /* 0x0000004a14067223 */ /* 0x000fe20000000027 */
[----:B-----5:R-:W-:-:S02]  /*2430*/  LOP3.LUT R59, R30, 0xff, RZ, 0xc0, !PT ;  /* 0x000000ff1e3b7812 */ /* 0x020fc400078ec0ff */
[----:B------:R-:W-:Y:S01]  /*2440*/  LOP3.LUT R39, R31, 0xff, RZ, 0xc0, !PT ;  /* 0x000000ff1f277812 */ /* 0x000fe200078ec0ff */
[-C--:B------:R-:W-:Y:S01]  /*2450*/  FFMA R72, R8, R74.reuse, R37 ;  /* 0x0000004a08487223 */ /* 0x080fe20000000025 */
[----:B------:R-:W-:Y:S01]  /*2460*/  LOP3.LUT R134, R135, 0xff000000, R134, 0xf8, !PT ;  /* 0xff00000087867812 */ /* 0x000fe200078ef886 */
[----:B------:R-:W-:Y:S01]  /*2470*/  FFMA R8, R28, R74, R29 ;  /* 0x0000004a1c087223 */ /* 0x000fe2000000001d */
[----:B------:R-:W-:Y:S01]  /*2480*/  LOP3.LUT R135, R66, R49, RZ, 0xfc, !PT ;  /* 0x0000003142877212 */ /* 0x000fe200078efcff */
[----:B------:R1:W-:Y:S01]  /*2490*/  SHFL.IDX PT, R73, R9, R36, 0x1f ;  /* 0x00001f2409497589 */ /* 0x0003e200000e0000 */
[----:B------:R-:W-:Y:S01]  /*24a0*/  LOP3.LUT R53, R60, R43, RZ, 0xfc, !PT ;  /* 0x0000002b3c357212 */ /* 0x000fe200078efcff */
[----:B------:R-:W-:Y:S01]  /*24b0*/  IMAD.SHL.U32 R66, R59, 0x100, RZ ;  /* 0x000001003b427824 */ /* 0x000fe200078e00ff */
[----:B------:R-:W-:Y:S02]  /*24c0*/  LOP3.LUT R43, R38, 0xff000000, R35, 0xf8, !PT ;  /* 0xff000000262b7812 */ /* 0x000fe400078ef823 */
[----:B----4-:R-:W-:-:S02]  /*24d0*/  LOP3.LUT R20, R10, 0xff, RZ, 0xc0, !PT ;  /* 0x000000ff0a147812 */ /* 0x010fc400078ec0ff */
[----:B------:R-:W-:Y:S02]  /*24e0*/  LOP3.LUT R29, R10, 0xff, RZ, 0xc0, !PT ;  /* 0x000000ff0a1d7812 */ /* 0x000fe400078ec0ff */
[----:B------:R-:W-:Y:S01]  /*24f0*/  LOP3.LUT R38, R11, 0xff, RZ, 0xc0, !PT ;  /* 0x000000ff0b267812 */ /* 0x000fe200078ec0ff */
[----:B-1----:R-:W-:Y:S01]  /*2500*/  IMAD.SHL.U32 R9, R39, 0x100, RZ ;  /* 0x0000010027097824 */ /* 0x002fe200078e00ff */
[----:B------:R-:W-:Y:S01]  /*2510*/  IADD3 R28, P0, R4, UR4, RZ ;  /* 0x00000004041c7c10 */ /* 0x000fe2000ff1e0ff */
[----:B------:R-:W-:Y:S01]  /*2520*/  SHFL.IDX PT, R37, R7, R36, 0x1f ;  /* 0x00001f2407257589 */ /* 0x000fe200000e0000 */
[----:B------:R-:W-:Y:S02]  /*2530*/  F2FP.F16.E4M3.UNPACK_B R20, R20 ;  /* 0x00000014ff14723e */ /* 0x000fe400020006ff */
[----:B------:R-:W-:Y:S01]  /*2540*/  LOP3.LUT R66, R66, 0xffff00ff, R29, 0xf8, !PT ;  /* 0xffff00ff42427812 */ /* 0x000fe200078ef81d */
[----:B------:R1:W3:Y:S01]  /*2550*/  SHFL.IDX PT, R35, R21, R36, 0x1f ;  /* 0x00001f2415237589 */ /* 0x0002e200000e0000 */
[----:B------:R-:W-:-:S03]  /*2560*/  IADD3.X R29, R5, UR9, RZ, P0, !PT ;  /* 0x00000009051d7c10 */ /* 0x000fc600087fe4ff */
[----:B------:R-:W4:Y:S01]  /*2570*/  SHFL.IDX PT, R75, R61, R36, 0x1f ;  /* 0x00001f243d4b7589 */ /* 0x000f2200000e0000 */
[----:B------:R-:W-:-:S03]  /*2580*/  LOP3.LUT R58, R31, 0xff, RZ, 0xc0, !PT ;  /* 0x000000ff1f3a7812 */ /* 0x000fc600078ec0ff */
[----:B------:R-:W-:Y:S04]  /*2590*/  SHFL.IDX PT, R72, R72, R36, 0x1f ;  /* 0x00001f2448487589 */ /* 0x000fe800000e0000 */
[----:B------:R-:W-:Y:S04]  /*25a0*/  SHFL.IDX PT, R6, R6, R36, 0x1f ;  /* 0x00001f2406067589 */ /* 0x000fe800000e0000 */
[----:B------:R-:W5:Y:S04]  /*25b0*/  SHFL.IDX PT, R8, R8, R36, 0x1f ;  /* 0x00001f2408087589 */ /* 0x000f6800000e0000 */
[----:B------:R3:W-:Y:S01]  /*25c0*/  SHFL.IDX PT, R34, R34, R36, 0x1f ;  /* 0x00001f2422227589 */ /* 0x0007e200000e0000 */
[----:B0-----:R-:W-:Y:S01]  /*25d0*/  HADD2.F32 R5, -RZ, R20.H0_H0 ;  /* 0x20000014ff057230 */ /* 0x001fe20000004100 */
[----:B------:R-:W-:-:S02]  /*25e0*/  F2FP.F16.E4M3.UNPACK_B R60, R58 ;  /* 0x0000003aff3c723e */ /* 0x000fc400020006ff */
[----:B-1----:R0:W5:Y:S01]  /*25f0*/  LDG.E.64 R20, desc[UR10][R28.64] ;  /* 0x0000000a1c147981 */ /* 0x002162000c1e1b00 */
[----:B---3--:R-:W-:Y:S02]  /*2600*/  LOP3.LUT R36, R9, 0xffff00ff, R38, 0xf8, !PT ;  /* 0xffff00ff09247812 */ /* 0x008fe400078ef826 */
[----:B------:R-:W-:Y:S02]  /*2610*/  LOP3.LUT R38, R30, 0xff, RZ, 0xc0, !PT ;  /* 0x000000ff1e267812 */ /* 0x000fe400078ec0ff */
[----:B------:R-:W-:Y:S02]  /*2620*/  LOP3.LUT R48, R67, 0xff000000, R48, 0xf8, !PT ;  /* 0xff00000043307812 */ /* 0x000fe400078ef830 */
[----:B------:R-:W-:Y:S02]  /*2630*/  F2FP.F16.E4M3.UNPACK_B R38, R38 ;  /* 0x00000026ff26723e */ /* 0x000fe400020006ff */
[----:B------:R-:W-:Y:S01]  /*2640*/  SHF.R.U64 R67, R10, 0x8, R11 ;  /* 0x000000080a437819 */ /* 0x000fe2000000120b */
[----:B------:R-:W-:Y:S01]  /*2650*/  HADD2.F32 R62, -RZ, R60.H0_H0 ;  /* 0x2000003cff3e7230 */ /* 0x000fe20000004100 */
[----:B------:R-:W-:Y:S01]  /*2660*/  SHF.R.U32.HI R4, RZ, 0x18, R31 ;  /* 0x00000018ff047819 */ /* 0x000fe2000001161f */
[----:B------:R-:W-:Y:S01]  /*2670*/  HADD2.F32 R58, -RZ, R38.H0_H0 ;  /* 0x20000026ff3a7230 */ /* 0x000fe20000004100 */
[----:B------:R-:W-:Y:S01]  /*2680*/  LOP3.LUT R7, R11, 0xff, RZ, 0xc0, !PT ;  /* 0x000000ff0b077812 */ /* 0x000fe200078ec0ff */
[----:B------:R-:W-:Y:S01]  /*2690*/  IMAD.SHL.U32 R49, R65, 0x1000000, RZ ;  /* 0x0100000041317824 */ /* 0x000fe200078e00ff */
[----:B------:R-:W-:-:S02]  /*26a0*/  SHF.R.U32.HI R61, RZ, 0x18, R11 ;  /* 0x00000018ff3d7819 */ /* 0x000fc4000001160b */
[----:B------:R-:W-:Y:S02]  /*26b0*/  LOP3.LUT R38, R67, 0xff, RZ, 0xc0, !PT ;  /* 0x000000ff43267812 */ /* 0x000fe400078ec0ff */
[----:B------:R-:W-:Y:S02]  /*26c0*/  LOP3.LUT R60, R30, 0xffff, RZ, 0xc0, !PT ;  /* 0x0000ffff1e3c7812 */ /* 0x000fe400078ec0ff */
[----:B------:R-:W-:Y:S01]  /*26d0*/  F2FP.F16.E4M3.UNPACK_B R63, R4 ;  /* 0x00000004ff3f723e */ /* 0x000fe200020006ff */
[----:B------:R-:W-:Y:S01]  /*26e0*/  FFMA R5, R5, R74, RZ ;  /* 0x0000004a05057223 */ /* 0x000fe200000000ff */
[----:B------:R-:W-:Y:S02]  /*26f0*/  F2FP.F16.E4M3.UNPACK_B R7, R7 ;  /* 0x00000007ff07723e */ /* 0x000fe400020006ff */
[----:B------:R-:W-:Y:S02]  /*2700*/  F2FP.F16.E4M3.UNPACK_B R9, R61 ;  /* 0x0000003dff09723e */ /* 0x000fe400020006ff */
[----:B------:R-:W-:-:S02]  /*2710*/  F2FP.F16.E4M3.UNPACK_B R38, R38 ;  /* 0x00000026ff26723e */ /* 0x000fc400020006ff */
[----:B------:R-:W-:Y:S02]  /*2720*/  SHF.R.U32.HI R60, RZ, 0x8, R60 ;  /* 0x00000008ff3c7819 */ /* 0x000fe4000001163c */
[----:B------:R-:W-:Y:S01]  /*2730*/  LOP3.LUT R49, R64, R49, RZ, 0xfc, !PT ;  /* 0x0000003140317212 */ /* 0x000fe200078efcff */
[----:B------:R-:W-:Y:S02]  /*2740*/  HADD2.F32 R64, -RZ, R63.H0_H0 ;  /* 0x2000003fff407230 */ /* 0x000fe40000004100 */
[----:B------:R-:W-:Y:S01]  /*2750*/  FFMA R63, R58, R74, R5 ;  /* 0x0000004a3a3f7223 */ /* 0x000fe20000000005 */
[----:B------:R-:W-:Y:S01]  /*2760*/  F2FP.F16.E4M3.UNPACK_B R60, R60 ;  /* 0x0000003cff3c723e */ /* 0x000fe200020006ff */
[----:B------:R-:W-:Y:S02]  /*2770*/  HADD2.F32 R7, -RZ, R7.H0_H0 ;  /* 0x20000007ff077230 */ /* 0x000fe40000004100 */
[----:B------:R-:W-:Y:S02]  /*2780*/  HADD2.F32 R9, -RZ, R9.H0_H0 ;  /* 0x20000009ff097230 */ /* 0x000fe40000004100 */
[----:B------:R-:W-:-:S02]  /*2790*/  HADD2.F32 R5, -RZ, R38.H0_H0 ;  /* 0x20000026ff057230 */ /* 0x000fc40000004100 */
[-C--:B------:R-:W-:Y:S01]  /*27a0*/  FFMA R7, R7, R74.reuse, RZ ;  /* 0x0000004a07077223 */ /* 0x080fe200000000ff */
[----:B------:R-:W-:Y:S02]  /*27b0*/  HADD2.F32 R60, -RZ, R60.H0_H0 ;  /* 0x2000003cff3c7230 */ /* 0x000fe40000004100 */
[-C--:B------:R-:W-:Y:S01]  /*27c0*/  FFMA R9, R9, R74.reuse, RZ ;  /* 0x0000004a09097223 */ /* 0x080fe200000000ff */
[C-C-:B------:R-:W-:Y:S01]  /*27d0*/  SHF.R.U64 R70, R10.reuse, 0x18, R11.reuse ;  /* 0x000000180a467819 */ /* 0x140fe2000000120b */
[----:B------:R-:W-:Y:S01]  /*27e0*/  FFMA R5, R5, R74, RZ ;  /* 0x0000004a05057223 */ /* 0x000fe200000000ff */
[--C-:B------:R-:W-:Y:S02]  /*27f0*/  SHF.R.U64 R76, R10, 0x10, R11.reuse ;  /* 0x000000100a4c7819 */ /* 0x100fe4000000120b */
[--C-:B------:R-:W-:Y:S02]  /*2800*/  SHF.R.U32.HI R87, RZ, 0x8, R11.reuse ;  /* 0x00000008ff577819 */ /* 0x100fe4000001160b */
[----:B------:R-:W-:-:S02]  /*2810*/  SHF.R.U32.HI R80, RZ, 0x10, R11 ;  /* 0x00000010ff507819 */ /* 0x000fc4000001160b */
[----:B------:R-:W-:Y:S01]  /*2820*/  LOP3.LUT R11, R67, 0xff, RZ, 0xc0, !PT ;  /* 0x000000ff430b7812 */ /* 0x000fe200078ec0ff */
[-C--:B------:R-:W-:Y:S01]  /*2830*/  FFMA R71, R62, R74.reuse, R7 ;  /* 0x0000004a3e477223 */ /* 0x080fe20000000007 */
[-C--:B------:R-:W-:Y:S01]  /*2840*/  FFMA R79, R64, R74.reuse, R9 ;  /* 0x0000004a404f7223 */ /* 0x080fe20000000009 */
[----:B------:R-:W-:Y:S01]  /*2850*/  FFMA R65, R60, R74, R5 ;  /* 0x0000004a3c417223 */ /* 0x000fe20000000005 */
[C-C-:B------:R-:W-:Y:S02]  /*2860*/  SHF.R.U64 R60, R30.reuse, 0x18, R31.reuse ;  /* 0x000000181e3c7819 */ /* 0x140fe4000000121f */
[----:B------:R-:W-:Y:S02]  /*2870*/  LOP3.LUT R64, R11, 0xff00, R30, 0xf8, !PT ;  /* 0x0000ff000b407812 */ /* 0x000fe400078ef81e */
[----:B------:R-:W-:Y:S02]  /*2880*/  SHF.R.U64 R62, R30, 0x10, R31 ;  /* 0x000000101e3e7819 */ /* 0x000fe4000000121f */
[----:B------:R-:W-:-:S02]  /*2890*/  IADD3 R30, P0, R28, UR4, RZ ;  /* 0x000000041c1e7c10 */ /* 0x000fc4000ff1e0ff */
[--C-:B------:R-:W-:Y:S02]  /*28a0*/  SHF.R.U32.HI R85, RZ, 0x8, R31.reuse ;  /* 0x00000008ff557819 */ /* 0x100fe4000001161f */
[----:B------:R-:W-:Y:S02]  /*28b0*/  SHF.R.U32.HI R58, RZ, 0x10, R31 ;  /* 0x00000010ff3a7819 */ /* 0x000fe4000001161f */
[----:B------:R-:W-:Y:S02]  /*28c0*/  IADD3.X R31, R29, UR9, RZ, P0, !PT ;  /* 0x000000091d1f7c10 */ /* 0x000fe400087fe4ff */
[----:B------:R-:W-:Y:S02]  /*28d0*/  LOP3.LUT R9, R70, 0xff, RZ, 0xc0, !PT ;  /* 0x000000ff46097812 */ /* 0x000fe400078ec0ff */
[----:B------:R-:W-:Y:S02]  /*28e0*/  LOP3.LUT R7, R76, 0xff, RZ, 0xc0, !PT ;  /* 0x000000ff4c077812 */ /* 0x000fe400078ec0ff */
[----:B------:R-:W-:Y:S01]  /*28f0*/  LOP3.LUT R38, R87, 0xff, RZ, 0xc0, !PT ;  /* 0x000000ff57267812 */ /* 0x000fe200078ec0ff */
[----:B------:R-:W3:Y:S01]  /*2900*/  LDG.E.64 R30, desc[UR10][R30.64] ;  /* 0x0000000a1e1e7981 */ /* 0x000ee2000c1e1b00 */
[----:B------:R-:W-:-:S02]  /*2910*/  F2FP.F16.E4M3.UNPACK_B R10, R9 ;  /* 0x00000009ff0a723e */ /* 0x000fc400020006ff */
[----:B------:R-:W-:Y:S02]  /*2920*/  F2FP.F16.E4M3.UNPACK_B R9, R7 ;  /* 0x00000007ff09723e */ /* 0x000fe400020006ff */
[----:B------:R-:W-:-:S03]  /*2930*/  F2FP.F16.E4M3.UNPACK_B R38, R38 ;  /* 0x00000026ff26723e */ /* 0x000fc600020006ff */
[----:B------:R-:W-:Y:S02]  /*2940*/  HADD2.F32 R5, -RZ, R9.H0_H0 ;  /* 0x20000009ff057230 */ /* 0x000fe40000004100 */
[----:B------:R-:W-:Y:S01]  /*2950*/  HADD2.F32 R9, -RZ, R38.H0_H0 ;  /* 0x20000026ff097230 */ /* 0x000fe20000004100 */
[----:B------:R-:W-:Y:S02]  /*2960*/  LOP3.LUT R38, R85, 0xff, RZ, 0xc0, !PT ;  /* 0x000000ff55267812 */ /* 0x000fe400078ec0ff */
[----:B------:R-:W-:Y:S01]  /*2970*/  LOP3.LUT R11, R60, 0xff, RZ, 0xc0, !PT ;  /* 0x000000ff3c0b7812 */ /* 0x000fe200078ec0ff */
[----:B------:R-:W-:Y:S01]  /*2980*/  HADD2.F32 R7, -RZ, R10.H0_H0 ;  /* 0x2000000aff077230 */ /* 0x000fe20000004100 */
[----:B------:R-:W-:Y:S02]  /*2990*/  LOP3.LUT R10, R80, 0xff, RZ, 0xc0, !PT ;  /* 0x000000ff500a7812 */ /* 0x000fe400078ec0ff */
[----:B------:R-:W-:Y:S02]  /*29a0*/  F2FP.F16.E4M3.UNPACK_B R38, R38 ;  /* 0x00000026ff26723e */ /* 0x000fe400020006ff */
[----:B0-----:R-:W-:-:S02]  /*29b0*/  F2FP.F16.E4M3.UNPACK_B R29, R11 ;  /* 0x0000000bff1d723e */ /* 0x001fc400020006ff */
[----:B------:R-:W-:Y:S01]  /*29c0*/  LOP3.LUT R11, R62, 0xff, RZ, 0xc0, !PT ;  /* 0x000000ff3e0b7812 */ /* 0x000fe200078ec0ff */
[----:B------:R-:W-:Y:S01]  /*29d0*/  HADD2.F32 R38, -RZ, R38.H0_H0 ;  /* 0x20000026ff267230 */ /* 0x000fe20000004100 */
[----:B------:R-:W-:Y:S01]  /*29e0*/  F2FP.F16.E4M3.UNPACK_B R10, R10 ;  /* 0x0000000aff0a723e */ /* 0x000fe200020006ff */
[-C--:B------:R-:W-:Y:S01]  /*29f0*/  FFMA R9, R9, R74.reuse, RZ ;  /* 0x0000004a09097223 */ /* 0x080fe200000000ff */
[----:B------:R-:W-:Y:S01]  /*2a00*/  F2FP.F16.E4M3.UNPACK_B R28, R11 ;  /* 0x0000000bff1c723e */ /* 0x000fe200020006ff */
[-C--:B------:R-:W-:Y:S02]  /*2a10*/  FFMA R7, R7, R74.reuse, RZ ;  /* 0x0000004a07077223 */ /* 0x080fe400000000ff */
[----:B------:R-:W-:Y:S02]  /*2a20*/  HADD2.F32 R11, -RZ, R10.H0_H0 ;  /* 0x2000000aff0b7230 */ /* 0x000fe40000004100 */
[----:B------:R-:W-:Y:S01]  /*2a30*/  FFMA R77, R38, R74, R9 ;  /* 0x0000004a264d7223 */ /* 0x000fe20000000009 */
[----:B------:R-:W-:Y:S01]  /*2a40*/  HADD2.F32 R10, -RZ, R29.H0_H0 ;  /* 0x2000001dff0a7230 */ /* 0x000fe20000004100 */
[----:B------:R-:W-:Y:S01]  /*2a50*/  LOP3.LUT R9, R25, 0xff, RZ, 0xc0, !PT ;  /* 0x000000ff19097812 */ /* 0x000fe200078ec0ff */
[----:B------:R-:W-:-:S02]  /*2a60*/  HADD2.F32 R28, -RZ, R28.H0_H0 ;  /* 0x2000001cff1c7230 */ /* 0x000fc40000004100 */
[-C--:B------:R-:W-:Y:S01]  /*2a70*/  FFMA R5, R5, R74.reuse, RZ ;  /* 0x0000004a05057223 */ /* 0x080fe200000000ff */
[-C--:B------:R-:W-:Y:S01]  /*2a80*/  FFMA R67, R10, R74.reuse, R7 ;  /* 0x0000004a0a437223 */ /* 0x080fe20000000007 */
[----:B------:R-:W-:Y:S02]  /*2a90*/  F2FP.F16.E4M3.UNPACK_B R9, R9 ;  /* 0x00000009ff09723e */ /* 0x000fe400020006ff */
[----:B------:R-:W-:Y:S01]  /*2aa0*/  FFMA R7, R28, R74, R5 ;  /* 0x0000004a1c077223 */ /* 0x000fe20000000005 */
[----:B------:R-:W-:Y:S02]  /*2ab0*/  LOP3.LUT R5, R24, 0xff, RZ, 0xc0, !PT ;  /* 0x000000ff18057812 */ /* 0x000fe400078ec0ff */
[----:B------:R-:W-:Y:S01]  /*2ac0*/  SHF.R.U32.HI R83, RZ, 0x18, R25 ;  /* 0x00000018ff537819 */ /* 0x000fe20000011619 */
[----:B------:R-:W-:Y:S01]  /*2ad0*/  HADD2.F32 R28, -RZ, R9.H0_H0 ;  /* 0x20000009ff1c7230 */ /* 0x000fe20000004100 */
[----:B------:R-:W-:Y:S02]  /*2ae0*/  F2FP.F16.E4M3.UNPACK_B R5, R5 ;  /* 0x00000005ff05723e */ /* 0x000fe400020006ff */
[----:B------:R-:W-:-:S02]  /*2af0*/  F2FP.F16.E4M3.UNPACK_B R9, R83 ;  /* 0x00000053ff09723e */ /* 0x000fc400020006ff */
[-C--:B------:R-:W-:Y:S01]  /*2b00*/  FFMA R71, R28, R74.reuse, R71 ;  /* 0x0000004a1c477223 */ /* 0x080fe20000000047 */
[----:B------:R-:W-:Y:S01]  /*2b10*/  HADD2.F32 R10, -RZ, R5.H0_H0 ;  /* 0x20000005ff0a7230 */ /* 0x000fe20000004100 */
[----:B------:R-:W-:Y:S01]  /*2b20*/  LOP3.LUT R5, R60, 0xff, RZ, 0xc0, !PT ;  /* 0x000000ff3c057812 */ /* 0x000fe200078ec0ff */
[----:B------:R-:W-:Y:S01]  /*2b30*/  HADD2.F32 R28, -RZ, R9.H0_H0 ;  /* 0x20000009ff1c7230 */ /* 0x000fe20000004100 */
[----:B------:R-:W-:Y:S02]  /*2b40*/  LOP3.LUT R58, R58, 0xff, RZ, 0xc0, !PT ;  /* 0x000000ff3a3a7812 */ /* 0x000fe400078ec0ff */
[----:B------:R-:W-:Y:S01]  /*2b50*/  LOP3.LUT R9, R62, 0xff, RZ, 0xc0, !PT ;  /* 0x000000ff3e097812 */ /* 0x000fe200078ec0ff */
[-C--:B------:R-:W-:Y:S01]  /*2b60*/  FFMA R29, R10, R74.reuse, R63 ;  /* 0x0000004a0a1d7223 */ /* 0x080fe2000000003f */
[----:B------:R-:W-:Y:S01]  /*2b70*/  SHF.R.U64 R38, R24, 0x8, R25 ;  /* 0x0000000818267819 */ /* 0x000fe20000001219 */
[----:B------:R-:W-:Y:S01]  /*2b80*/  FFMA R81, R28, R74, R79 ;  /* 0x0000004a1c517223 */ /* 0x000fe2000000004f */
[----:B------:R-:W-:-:S02]  /*2b90*/  PRMT R89, R70, 0x6540, R5 ;  /* 0x0000654046597816 */ /* 0x000fc40000000005 */
[----:B------:R-:W-:Y:S02]  /*2ba0*/  LOP3.LUT R80, R80, 0xff, RZ, 0xc0, !PT ;  /* 0x000000ff50507812 */ /* 0x000fe400078ec0ff */
[----:B------:R-:W-:Y:S02]  /*2bb0*/  F2FP.F16.E4M3.UNPACK_B R58, R58 ;  /* 0x0000003aff3a723e */ /* 0x000fe400020006ff */
[----:B------:R-:W-:Y:S02]  /*2bc0*/  PRMT R91, R76, 0x6540, R9 ;  /* 0x000065404c5b7816 */ /* 0x000fe40000000009 */
[----:B------:R-:W-:Y:S02]  /*2bd0*/  LOP3.LUT R28, R85, 0xff, RZ, 0xc0, !PT ;  /* 0x000000ff551c7812 */ /* 0x000fe400078ec0ff */
[C---:B------:R-:W-:Y:S01]  /*2be0*/  SHF.R.U64 R63, R24.reuse, 0x10, R25 ;  /* 0x00000010183f7819 */ /* 0x040fe20000001219 */
[C---:B------:R-:W-:Y:S01]  /*2bf0*/  IMAD.SHL.U32 R93, R24.reuse, 0x100, RZ ;  /* 0x00000100185d7824 */ /* 0x040fe200078e00ff */
[----:B------:R-:W-:Y:S01]  /*2c00*/  LOP3.LUT R89, R89, 0xff0000, R38, 0xf8, !PT ;  /* 0x00ff000059597812 */ /* 0x000fe200078ef826 */
[----:B------:R-:W-:Y:S01]  /*2c10*/  IMAD.U32 R95, R24, 0x10000, RZ ;  /* 0x00010000185f7824 */ /* 0x000fe200078e00ff */
[----:B------:R-:W-:-:S02]  /*2c20*/  LOP3.LUT R10, R38, 0xff, RZ, 0xc0, !PT ;  /* 0x000000ff260a7812 */ /* 0x000fc400078ec0ff */
[----:B------:R-:W-:Y:S01]  /*2c30*/  LOP3.LUT R80, R80, 0xff00, R85, 0xf8, !PT ;  /* 0x0000ff0050507812 */ /* 0x000fe200078ef855 */
[----:B------:R-:W-:Y:S01]  /*2c40*/  HADD2.F32 R58, -RZ, R58.H0_H0 ;  /* 0x2000003aff3a7230 */ /* 0x000fe20000004100 */
[----:B------:R-:W-:Y:S02]  /*2c50*/  LOP3.LUT R91, R91, 0xff0000, R24, 0xf8, !PT ;  /* 0x00ff00005b5b7812 */ /* 0x000fe400078ef818 */
[----:B------:R-:W-:Y:S02]  /*2c60*/  SHF.R.U64 R38, R24, 0x18, R25 ;  /* 0x0000001818267819 */ /* 0x000fe40000001219 */
[----:B------:R-:W-:Y:S01]  /*2c70*/  PRMT R85, R87, 0x6540, R28 ;  /* 0x0000654057557816 */ /* 0x000fe2000000001c */
[----:B------:R-:W-:Y:S01]  /*2c80*/  FFMA R11, R11, R74, RZ ;  /* 0x0000004a0b0b7223 */ /* 0x000fe200000000ff */
[----:B------:R-:W-:Y:S02]  /*2c90*/  LOP3.LUT R24, R63, 0xff, RZ, 0xc0, !PT ;  /* 0x000000ff3f187812 */ /* 0x000fe400078ec0ff */
[----:B------:R-:W-:-:S02]  /*2ca0*/  LOP3.LUT R87, R36, 0xff0000, R63, 0xf8, !PT ;  /* 0x00ff000024577812 */ /* 0x000fc400078ef83f */
[----:B------:R-:W-:Y:S02]  /*2cb0*/  LOP3.LUT R85, R85, 0xff0000, R38, 0xf8, !PT ;  /* 0x00ff000055557812 */ /* 0x000fe400078ef826 */
[----:B------:R-:W-:Y:S01]  /*2cc0*/  LOP3.LUT R36, R38, 0xff, RZ, 0xc0, !PT ;  /* 0x000000ff26247812 */ /* 0x000fe200078ec0ff */
[----:B------:R-:W-:Y:S01]  /*2cd0*/  FFMA R11, R58, R74, R11 ;  /* 0x0000004a3a0b7223 */ /* 0x000fe2000000000b */
[--C-:B------:R-:W-:Y:S02]  /*2ce0*/  SHF.R.U32.HI R38, RZ, 0x10, R25.reuse ;  /* 0x00000010ff267819 */ /* 0x100fe40000011619 */
[----:B------:R-:W-:Y:S02]  /*2cf0*/  F2FP.F16.E4M3.UNPACK_B R24, R24 ;  /* 0x00000018ff18723e */ /* 0x000fe400020006ff */
[----:B------:R-:W-:Y:S02]  /*2d00*/  SHF.R.U32.HI R58, RZ, 0x8, R25 ;  /* 0x00000008ff3a7819 */ /* 0x000fe40000011619 */
[----:B------:R-:W-:Y:S01]  /*2d10*/  F2FP.F16.E4M3.UNPACK_B R10, R10 ;  /* 0x0000000aff0a723e */ /* 0x000fe200020006ff */
[----:B------:R-:W-:Y:S01]  /*2d20*/  HADD2.F32 R24, -RZ, R24.H0_H0 ;  /* 0x20000018ff187230 */ /* 0x000fe20000004100 */
[----:B------:R-:W-:-:S02]  /*2d30*/  F2FP.F16.E4M3.UNPACK_B R36, R36 ;  /* 0x00000024ff24723e */ /* 0x000fc400020006ff */
[----:B------:R-:W-:Y:S02]  /*2d40*/  LOP3.LUT R38, R38, 0xff, RZ, 0xc0, !PT ;  /* 0x000000ff26267812 */ /* 0x000fe400078ec0ff */
[----:B------:R-:W-:Y:S02]  /*2d50*/  LOP3.LUT R80, R80, 0xff0000, R25, 0xf8, !PT ;  /* 0x00ff000050507812 */ /* 0x000fe400078ef819 */
[----:B------:R-:W-:Y:S01]  /*2d60*/  LOP3.LUT R25, R58, 0xff, RZ, 0xc0, !PT ;  /* 0x000000ff3a197812 */ /* 0x000fe200078ec0ff */
[----:B------:R-:W-:Y:S01]  /*2d70*/  HADD2.F32 R10, -RZ, R10.H0_H0 ;  /* 0x2000000aff0a7230 */ /* 0x000fe20000004100 */
[----:B------:R-:W-:Y:S01]  /*2d80*/  F2FP.F16.E4M3.UNPACK_B R38, R38 ;  /* 0x00000026ff26723e */ /* 0x000fe200020006ff */
[----:B------:R-:W-:Y:S01]  /*2d90*/  HADD2.F32 R36, -RZ, R36.H0_H0 ;  /* 0x20000024ff247230 */ /* 0x000fe20000004100 */
[----:B------:R-:W-:Y:S01]  /*2da0*/  F2FP.F16.E4M3.UNPACK_B R25, R25 ;  /* 0x00000019ff19723e */ /* 0x000fe200020006ff */
[----:B------:R-:W-:Y:S01]  /*2db0*/  FFMA R63, R24, R74, R7 ;  /* 0x0000004a183f7223 */ /* 0x000fe20000000007 */
[----:B------:R-:W-:-:S02]  /*2dc0*/  LOP3.LUT R7, R33, 0xff, RZ, 0xc0, !PT ;  /* 0x000000ff21077812 */ /* 0x000fc400078ec0ff */
[----:B------:R-:W-:Y:S01]  /*2dd0*/  PRMT R62, R61, 0x6540, R4 ;  /* 0x000065403d3e7816 */ /* 0x000fe20000000004 */
[----:B------:R-:W-:Y:S01]  /*2de0*/  HADD2.F32 R38, -RZ, R38.H0_H0 ;  /* 0x20000026ff267230 */ /* 0x000fe20000004100 */
[----:B------:R-:W-:Y:S02]  /*2df0*/  IADD3 R24, P0, R26, UR4, RZ ;  /* 0x000000041a187c10 */ /* 0x000fe4000ff1e0ff */
[----:B------:R-:W-:Y:S01]  /*2e00*/  SHF.R.U32.HI R61, RZ, 0x18, R33 ;  /* 0x00000018ff3d7819 */ /* 0x000fe20000011621 */
[-C--:B------:R-:W-:Y:S01]  /*2e10*/  FFMA R65, R10, R74.reuse, R65 ;  /* 0x0000004a0a417223 */ /* 0x080fe20000000041 */
[----:B------:R-:W-:Y:S01]  /*2e20*/  LOP3.LUT R93, R64, 0xff0000, R93, 0xf8, !PT ;  /* 0x00ff0000405d7812 */ /* 0x000fe200078ef85d */
[----:B------:R-:W-:Y:S01]  /*2e30*/  FFMA R67, R36, R74, R67 ;  /* 0x0000004a24437223 */ /* 0x000fe20000000043 */
[----:B------:R-:W-:Y:S01]  /*2e40*/  HADD2.F32 R10, -RZ, R25.H0_H0 ;  /* 0x20000019ff0a7230 */ /* 0x000fe20000004100 */
[----:B------:R-:W-:Y:S02]  /*2e50*/  F2FP.F16.E4M3.UNPACK_B R36, R7 ;  /* 0x00000007ff24723e */ /* 0x000fe400020006ff */
[----:B------:R-:W-:-:S02]  /*2e60*/  SHF.L.U64.HI R64, R4, 0x8, RZ ;  /* 0x0000000804407819 */ /* 0x000fc400000102ff */
[----:B------:R-:W-:Y:S02]  /*2e70*/  IADD3.X R25, R27, UR9, RZ, P0, !PT ;  /* 0x000000091b197c10 */ /* 0x000fe400087fe4ff */
[----:B------:R-:W-:Y:S02]  /*2e80*/  SHF.L.U64.HI R4, R83, 0x10, RZ ;  /* 0x0000001053047819 */ /* 0x000fe400000102ff */
[----:B------:R-:W-:Y:S01]  /*2e90*/  SHF.L.U64.HI R7, R61, 0x18, RZ ;  /* 0x000000183d077819 */ /* 0x000fe200000102ff */
[-C--:B------:R-:W-:Y:S01]  /*2ea0*/  FFMA R79, R38, R74.reuse, R11 ;  /* 0x0000004a264f7223 */ /* 0x080fe2000000000b */
[----:B------:R-:W-:Y:S02]  /*2eb0*/  IMAD.U32 R83, R83, 0x10000, RZ ;  /* 0x0001000053537824 */ /* 0x000fe400078e00ff */
[----:B------:R-:W-:Y:S01]  /*2ec0*/  FFMA R77, R10, R74, R77 ;  /* 0x0000004a0a4d7223 */ /* 0x000fe2000000004d */
[----:B------:R-:W-:Y:S01]  /*2ed0*/  IMAD.SHL.U32 R38, R61, 0x1000000, RZ ;  /* 0x010000003d267824 */ /* 0x000fe200078e00ff */
[----:B------:R-:W-:Y:S01]  /*2ee0*/  LOP3.LUT R7, R7, R64, R4, 0xfe, !PT ;  /* 0x0000004007077212 */ /* 0x000fe200078efe04 */
[----:B------:R0:W4:Y:S01]  /*2ef0*/  LDG.E.64 R10, desc[UR10][R24.64] ;  /* 0x0000000a180a7981 */ /* 0x000122000c1e1b00 */
[----:B------:R-:W-:Y:S01]  /*2f00*/  F2FP.F16.E4M3.UNPACK_B R4, R61 ;  /* 0x0000003dff04723e */ /* 0x000fe200020006ff */
[----:B------:R-:W-:Y:S01]  /*2f10*/  HADD2.F32 R36, -RZ, R36.H0_H0 ;  /* 0x20000024ff247230 */ /* 0x000fe20000004100 */
[----:B------:R-:W-:Y:S01]  /*2f20*/  SHF.R.U32.HI R61, RZ, 0x8, R33 ;  /* 0x00000008ff3d7819 */ /* 0x000fe20000011621 */
[----:B------:R-:W4:Y:S01]  /*2f30*/  LDG.E.64 R26, desc[UR10][R26.64] ;  /* 0x0000000a1a1a7981 */ /* 0x000f22000c1e1b00 */
[----:B------:R-:W-:-:S02]  /*2f40*/  LOP3.LUT R95, R66, 0xff0000, R95, 0xf8, !PT ;  /* 0x00ff0000425f7812 */ /* 0x000fc400078ef85f */
[----:B------:R-:W-:Y:S01]  /*2f50*/  LOP3.LUT R38, R38, R62, R83, 0xfe, !PT ;  /* 0x0000003e26267212 */ /* 0x000fe200078efe53 */
[----:B------:R-:W-:Y:S01]  /*2f60*/  HADD2.F32 R64, -RZ, R4.H0_H0 ;  /* 0x20000004ff407230 */ /* 0x000fe20000004100 */
[C-C-:B------:R-:W-:Y:S02]  /*2f70*/  SHF.R.U64 R66, R32.reuse, 0x8, R33.reuse ;  /* 0x0000000820427819 */ /* 0x140fe40000001221 */
[C-C-:B------:R-:W-:Y:S02]  /*2f80*/  SHF.R.U64 R82, R32.reuse, 0x10, R33.reuse ;  /* 0x0000001020527819 */ /* 0x140fe40000001221 */
[C-C-:B------:R-:W-:Y:S02]  /*2f90*/  SHF.R.U64 R83, R32.reuse, 0x18, R33.reuse ;  /* 0x0000001820537819 */ /* 0x140fe40000001221 */
[----:B------:R-:W-:Y:S02]  /*2fa0*/  SHF.R.U32.HI R33, RZ, 0x10, R33 ;  /* 0x00000010ff217819 */ /* 0x000fe40000011621 */
[----:B------:R-:W-:Y:S01]  /*2fb0*/  LOP3.LUT R4, R61, 0xff, RZ, 0xc0, !PT ;  /* 0x000000ff3d047812 */ /* 0x000fe200078ec0ff */
[C---:B------:R-:W-:Y:S01]  /*2fc0*/  IMAD.U32 R58, R32.reuse, 0x10000, RZ ;  /* 0x00010000203a7824 */ /* 0x040fe200078e00ff */
[----:B------:R-:W-:Y:S01]  /*2fd0*/  LOP3.LUT R62, R89, 0xff000000, R32, 0xf8, !PT ;  /* 0xff000000593e7812 */ /* 0x000fe200078ef820 */
[----:B------:R-:W-:-:S02]  /*2fe0*/  IMAD.SHL.U32 R70, R32, 0x1000000, RZ ;  /* 0x0100000020467824 */ /* 0x000fc400078e00ff */
[----:B------:R-:W-:Y:S01]  /*2ff0*/  FFMA R71, R36, R74, R71 ;  /* 0x0000004a24477223 */ /* 0x000fe20000000047 */
[C---:B------:R-:W-:Y:S01]  /*3000*/  IMAD.SHL.U32 R60, R32.reuse, 0x100, RZ ;  /* 0x00000100203c7824 */ /* 0x040fe200078e00ff */
[----:B------:R-:W-:Y:S02]  /*3010*/  LOP3.LUT R32, R32, 0xff, RZ, 0xc0, !PT ;  /* 0x000000ff20207812 */ /* 0x000fe400078ec0ff */
[----:B------:R-:W-:Y:S02]  /*3020*/  LOP3.LUT R36, R33, 0xff, RZ, 0xc0, !PT ;  /* 0x000000ff21247812 */ /* 0x000fe400078ec0ff */
[----:B------:R-:W-:Y:S02]  /*3030*/  F2FP.F16.E4M3.UNPACK_B R33, R4 ;  /* 0x00000004ff21723e */ /* 0x000fe400020006ff */
[----:B------:R-:W-:Y:S02]  /*3040*/  LOP3.LUT R4, R66, 0xff, RZ, 0xc0, !PT ;  /* 0x000000ff42047812 */ /* 0x000fe400078ec0ff */
[----:B------:R-:W-:Y:S01]  /*3050*/  F2FP.F16.E4M3.UNPACK_B R32, R32 ;  /* 0x00000020ff20723e */ /* 0x000fe200020006ff */
[----:B------:R-:W-:Y:S01]  /*3060*/  HADD2.F32 R76, -RZ, R33.H0_H0 ;  /* 0x20000021ff4c7230 */ /* 0x000fe20000004100 */
[----:B------:R-:W-:-:S02]  /*3070*/  F2FP.F16.E4M3.UNPACK_B R4, R4 ;  /* 0x00000004ff04723e */ /* 0x000fc400020006ff */
[----:B------:R-:W-:Y:S01]  /*3080*/  LOP3.LUT R33, R83, 0xff, RZ, 0xc0, !PT ;  /* 0x000000ff53217812 */ /* 0x000fe200078ec0ff */
[----:B------:R-:W-:Y:S02]  /*3090*/  HADD2.F32 R32, -RZ, R32.H0_H0 ;  /* 0x20000020ff207230 */ /* 0x000fe40000004100 */
[----:B------:R-:W-:Y:S01]  /*30a0*/  HADD2.F32 R4, -RZ, R4.H0_H0 ;  /* 0x20000004ff047230 */ /* 0x000fe20000004100 */
[----:B------:R-:W-:Y:S02]  /*30b0*/  F2FP.F16.E4M3.UNPACK_B R33, R33 ;  /* 0x00000021ff21723e */ /* 0x000fe400020006ff */
[-C--:B------:R-:W-:Y:S01]  /*30c0*/  FFMA R29, R32, R74.reuse, R29 ;  /* 0x0000004a201d7223 */ /* 0x080fe2000000001d */
[----:B------:R-:W-:Y:S01]  /*30d0*/  LOP3.LUT R32, R82, 0xff, RZ, 0xc0, !PT ;  /* 0x000000ff52207812 */ /* 0x000fe200078ec0ff */
[----:B------:R-:W-:Y:S01]  /*30e0*/  FFMA R65, R4, R74, R65 ;  /* 0x0000004a04417223 */ /* 0x000fe20000000041 */
[----:B------:R-:W-:Y:S02]  /*30f0*/  HADD2.F32 R4, -RZ, R33.H0_H0 ;  /* 0x20000021ff047230 */ /* 0x000fe40000004100 */
[----:B------:R-:W-:-:S03]  /*3100*/  F2FP.F16.E4M3.UNPACK_B R32, R32 ;  /* 0x00000020ff20723e */ /* 0x000fc600020006ff */
[----:B------:R-:W-:Y:S01]  /*3110*/  FFMA R67, R4, R74, R67 ;  /* 0x0000004a04437223 */ /* 0x000fe20000000043 */
[----:B------:R-:W-:Y:S01]  /*3120*/  LOP3.LUT R4, R22, 0xff, RZ, 0xc0, !PT ;  /* 0x000000ff16047812 */ /* 0x000fe200078ec0ff */
[----:B------:R-:W-:Y:S01]  /*3130*/  HADD2.F32 R32, -RZ, R32.H0_H0 ;  /* 0x20000020ff207230 */ /* 0x000fe20000004100 */
[----:B------:R-:W-:Y:S02]  /*3140*/  SHF.L.U64.HI R61, R28, 0x8, RZ ;  /* 0x000000081c3d7819 */ /* 0x000fe400000102ff */
[----:B------:R-:W-:Y:S02]  /*3150*/  SHF.R.U32.HI R28, RZ, 0x8, R23 ;  /* 0x00000008ff1c7819 */ /* 0x000fe40000011617 */
[----:B------:R-:W-:Y:S01]  /*3160*/  F2FP.F16.E4M3.UNPACK_B R4, R4 ;  /* 0x00000004ff04723e */ /* 0x000fe200020006ff */
[----:B------:R-:W-:Y:S01]  /*3170*/  FFMA R63, R32, R74, R63 ;  /* 0x0000004a203f7223 */ /* 0x000fe2000000003f */
[----:B------:R-:W-:Y:S02]  /*3180*/  F2FP.F16.E4M3.UNPACK_B R36, R36 ;  /* 0x00000024ff24723e */ /* 0x000fe400020006ff */
[----:B------:R-:W-:Y:S01]  /*3190*/  LOP3.LUT R32, R61, 0xff, R28, 0xf8, !PT ;  /* 0x000000ff3d207812 */ /* 0x000fe200078ef81c */
[----:B------:R-:W-:Y:S01]  /*31a0*/  HADD2.F32 R4, -RZ, R4.H0_H0 ;  /* 0x20000004ff047230 */ /* 0x000fe20000004100 */
[----:B------:R-:W-:Y:S01]  /*31b0*/  LOP3.LUT R28, R23, 0xff, RZ, 0xc0, !PT ;  /* 0x000000ff171c7812 */ /* 0x000fe200078ec0ff */
[-C--:B------:R-:W-:Y:S01]  /*31c0*/  FFMA R81, R64, R74.reuse, R81 ;  /* 0x0000004a40517223 */ /* 0x080fe20000000051 */
[----:B------:R-:W-:Y:S01]  /*31d0*/  LOP3.LUT R64, R87, 0xff000000, R66, 0xf8, !PT ;  /* 0xff00000057407812 */ /* 0x000fe200078ef842 */
[----:B------:R-:W-:Y:S01]  /*31e0*/  FFMA R77, R76, R74, R77 ;  /* 0x0000004a4c4d7223 */ /* 0x000fe2000000004d */
[----:B------:R-:W-:Y:S01]  /*31f0*/  HADD2.F32 R78, -RZ, R36.H0_H0 ;  /* 0x20000024ff4e7230 */ /* 0x000fe20000004100 */
[----:B------:R-:W-:-:S02]  /*3200*/  LOP3.LUT R66, R85, 0xff000000, R82, 0xf8, !PT ;  /* 0xff00000055427812 */ /* 0x000fc400078ef852 */
[----:B------:R-:W-:Y:S02]  /*3210*/  SHF.R.U32.HI R76, RZ, 0x18, R23 ;  /* 0x00000018ff4c7819 */ /* 0x000fe40000011617 */
[----:B------:R-:W-:Y:S02]  /*3220*/  F2FP.F16.E4M3.UNPACK_B R28, R28 ;  /* 0x0000001cff1c723e */ /* 0x000fe400020006ff */
[----:B------:R-:W-:Y:S02]  /*3230*/  LOP3.LUT R36, R80, 0xff000000, R83, 0xf8, !PT ;  /* 0xff00000050247812 */ /* 0x000fe400078ef853 */
[----:B------:R-:W-:Y:S01]  /*3240*/  SHF.L.U64.HI R82, R9, 0x8, RZ ;  /* 0x0000000809527819 */ /* 0x000fe200000102ff */
[----:B------:R-:W-:Y:S01]  /*3250*/  FFMA R9, R4, R74, R29 ;  /* 0x0000004a04097223 */ /* 0x000fe2000000001d */
[----:B------:R-:W-:Y:S02]  /*3260*/  SHF.L.U64.HI R80, R5, 0x8, RZ ;  /* 0x0000000805507819 */ /* 0x000fe400000102ff */
[----:B------:R-:W-:-:S02]  /*3270*/  SHF.L.U64.HI R59, R59, 0x8, RZ ;  /* 0x000000083b3b7819 */ /* 0x000fc400000102ff */
[----:B------:R-:W-:Y:S02]  /*3280*/  SHF.L.U64.HI R4, R39, 0x8, RZ ;  /* 0x0000000827047819 */ /* 0x000fe400000102ff */
[----:B------:R-:W-:Y:S01]  /*3290*/  SHF.R.U64 R5, R22, 0x8, R23 ;  /* 0x0000000816057819 */ /* 0x000fe20000001217 */
[----:B------:R-:W-:Y:S01]  /*32a0*/  HADD2.F32 R28, -RZ, R28.H0_H0 ;  /* 0x2000001cff1c7230 */ /* 0x000fe20000004100 */
[----:B------:R-:W-:Y:S02]  /*32b0*/  F2FP.F16.E4M3.UNPACK_B R33, R76 ;  /* 0x0000004cff21723e */ /* 0x000fe400020006ff */
[----:B------:R-:W-:Y:S01]  /*32c0*/  LOP3.LUT R84, R59, 0xff, R22, 0xf8, !PT ;  /* 0x000000ff3b547812 */ /* 0x000fe200078ef816 */
[----:B------:R-:W-:Y:S01]  /*32d0*/  FFMA R79, R78, R74, R79 ;  /* 0x0000004a4e4f7223 */ /* 0x000fe2000000004f */
[--C-:B------:R-:W-:Y:S02]  /*32e0*/  SHF.R.U64 R29, R22, 0x18, R23.reuse ;  /* 0x00000018161d7819 */ /* 0x100fe40000001217 */
[----:B------:R-:W-:-:S02]  /*32f0*/  LOP3.LUT R59, R4, 0xff, R23, 0xf8, !PT ;  /* 0x000000ff043b7812 */ /* 0x000fc400078ef817 */
[----:B------:R-:W-:Y:S01]  /*3300*/  LOP3.LUT R5, R5, 0xff, RZ, 0xc0, !PT ;  /* 0x000000ff05057812 */ /* 0x000fe200078ec0ff */
[----:B------:R-:W-:Y:S01]  /*3310*/  HADD2.F32 R78, -RZ, R33.H0_H0 ;  /* 0x20000021ff4e7230 */ /* 0x000fe20000004100 */
[----:B------:R-:W-:Y:S01]  /*3320*/  IADD3 R4, P0, R24, UR4, RZ ;  /* 0x0000000418047c10 */ /* 0x000fe2000ff1e0ff */
[----:B------:R-:W-:Y:S01]  /*3330*/  FFMA R71, R28, R74, R71 ;  /* 0x0000004a1c477223 */ /* 0x000fe20000000047 */
[C-C-:B------:R-:W-:Y:S02]  /*3340*/  SHF.L.U64.HI R83, R22.reuse, 0x10, R23.reuse ;  /* 0x0000001016537819 */ /* 0x140fe40000010217 */
[C-C-:B------:R-:W-:Y:S02]  /*3350*/  SHF.L.U64.HI R61, R22.reuse, 0x8, R23.reuse ;  /* 0x00000008163d7819 */ /* 0x140fe40000010217 */
[C-C-:B------:R-:W-:Y:S02]  /*3360*/  SHF.R.U64 R33, R22.reuse, 0x10, R23.reuse ;  /* 0x0000001016217819 */ /* 0x140fe40000001217 */
[----:B------:R-:W-:-:S02]  /*3370*/  SHF.L.U64.HI R85, R22, 0x18, R23 ;  /* 0x0000001816557819 */ /* 0x000fc40000010217 */
[----:B------:R-:W-:Y:S02]  /*3380*/  SHF.R.U32.HI R28, RZ, 0x8, R23 ;  /* 0x00000008ff1c7819 */ /* 0x000fe40000011617 */
[----:B0-----:R-:W-:Y:S02]  /*3390*/  LOP3.LUT R24, R29, 0xff, RZ, 0xc0, !PT ;  /* 0x000000ff1d187812 */ /* 0x001fe400078ec0ff */
[----:B------:R-:W-:Y:S02]  /*33a0*/  F2FP.F16.E4M3.UNPACK_B R22, R5 ;  /* 0x00000005ff16723e */ /* 0x000fe400020006ff */
[----:B------:R-:W-:Y:S02]  /*33b0*/  IADD3.X R5, R25, UR9, RZ, P0, !PT ;  /* 0x0000000919057c10 */ /* 0x000fe400087fe4ff */
[----:B------:R-:W-:Y:S02]  /*33c0*/  F2FP.F16.E4M3.UNPACK_B R25, R24 ;  /* 0x00000018ff19723e */ /* 0x000fe400020006ff */
[----:B------:R-:W-:-:S02]  /*33d0*/  LOP3.LUT R24, R28, 0xff, RZ, 0xc0, !PT ;  /* 0x000000ff1c187812 */ /* 0x000fc400078ec0ff */
[----:B------:R0:W4:Y:S01]  /*33e0*/  LDG.E.64 R28, desc[UR10][R4.64] ;  /* 0x0000000a041c7981 */ /* 0x000122000c1e1b00 */
[----:B------:R-:W-:Y:S02]  /*33f0*/  SHF.R.U32.HI R87, RZ, 0x10, R23 ;  /* 0x00000010ff577819 */ /* 0x000fe40000011617 */
[----:B------:R-:W-:Y:S01]  /*3400*/  LOP3.LUT R23, R33, 0xff, RZ, 0xc0, !PT ;  /* 0x000000ff21177812 */ /* 0x000fe200078ec0ff */
[----:B------:R-:W-:Y:S01]  /*3410*/  HADD2.F32 R22, -RZ, R22.H0_H0 ;  /* 0x20000016ff167230 */ /* 0x000fe20000004100 */
[----:B------:R-:W-:Y:S02]  /*3420*/  LOP3.LUT R39, R87, 0xff, RZ, 0xc0, !PT ;  /* 0x000000ff57277812 */ /* 0x000fe400078ec0ff */
[----:B------:R-:W-:Y:S02]  /*3430*/  F2FP.F16.E4M3.UNPACK_B R23, R23 ;  /* 0x00000017ff17723e */ /* 0x000fe400020006ff */
[----:B------:R-:W-:Y:S02]  /*3440*/  F2FP.F16.E4M3.UNPACK_B R33, R24 ;  /* 0x00000018ff21723e */ /* 0x000fe400020006ff */
[----:B------:R-:W-:Y:S01]  /*3450*/  F2FP.F16.E4M3.UNPACK_B R39, R39 ;  /* 0x00000027ff27723e */ /* 0x000fe200020006ff */
[----:B------:R-:W-:-:S02]  /*3460*/  HADD2.F32 R24, -RZ, R23.H0_H0 ;  /* 0x20000017ff187230 */ /* 0x000fc40000004100 */
[-C--:B------:R-:W-:Y:S01]  /*3470*/  FFMA R23, R22, R74.reuse, R65 ;  /* 0x0000004a16177223 */ /* 0x080fe20000000041 */
[----:B------:R-:W-:Y:S02]  /*3480*/  LOP3.LUT R83, R82, 0xff, R83, 0xf8, !PT ;  /* 0x000000ff52537812 */ /* 0x000fe400078ef853 */
[C-C-:B--2---:R-:W-:Y:S01]  /*3490*/  SHF.L.U64.HI R22, R68.reuse, 0x18, R69.reuse ;  /* 0x0000001844167819 */ /* 0x144fe20000010245 */
[----:B------:R-:W-:Y:S01]  /*34a0*/  HADD2.F32 R82, -RZ, R39.H0_H0 ;  /* 0x20000027ff527230 */ /* 0x000fe20000004100 */
[----:B------:R-:W-:Y:S02]  /*34b0*/  SHF.R.U32.HI R65, RZ, 0x18, R69 ;  /* 0x00000018ff417819 */ /* 0x000fe40000011645 */
[----:B------:R-:W-:Y:S02]  /*34c0*/  LOP3.LUT R39, R83, 0xff00, R22, 0xf8, !PT ;  /* 0x0000ff0053277812 */ /* 0x000fe400078ef816 */
[----:B------:R-:W-:Y:S01]  /*34d0*/  LOP3.LUT R22, R68, 0xff, RZ, 0xc0, !PT ;  /* 0x000000ff44167812 */ /* 0x000fe200078ec0ff */
[-C--:B------:R-:W-:Y:S01]  /*34e0*/  FFMA R63, R24, R74.reuse, R63 ;  /* 0x0000004a183f7223 */ /* 0x080fe2000000003f */
[----:B------:R-:W-:Y:S01]  /*34f0*/  LOP3.LUT R61, R80, 0xff, R61, 0xf8, !PT ;  /* 0x000000ff503d7812 */ /* 0x000fe200078ef83d */
[----:B------:R-:W-:Y:S01]  /*3500*/  HADD2.F32 R80, -RZ, R33.H0_H0 ;  /* 0x20000021ff507230 */ /* 0x000fe20000004100 */
[----:B------:R-:W-:Y:S01]  /*3510*/  SHF.R.U64 R24, R68, 0x8, R69 ;  /* 0x0000000844187819 */ /* 0x000fe20000001245 */
[----:B------:R-:W-:Y:S01]  /*3520*/  FFMA R81, R78, R74, R81 ;  /* 0x0000004a4e517223 */ /* 0x000fe20000000051 */
[----:B------:R-:W-:Y:S01]  /*3530*/  F2FP.F16.E4M3.UNPACK_B R33, R65 ;  /* 0x00000041ff21723e */ /* 0x000fe200020006ff */
[----:B------:R-:W-:Y:S01]  /*3540*/  HADD2.F32 R78, -RZ, R25.H0_H0 ;  /* 0x20000019ff4e7230 */ /* 0x000fe20000004100 */
[----:B------:R-:W-:Y:S01]  /*3550*/  F2FP.F16.E4M3.UNPACK_B R22, R22 ;  /* 0x00000016ff16723e */ /* 0x000fe200020006ff */
[----:B------:R-:W-:Y:S01]  /*3560*/  IMAD.SHL.U32 R65, R65, 0x100, RZ ;  /* 0x0000010041417824 */ /* 0x000fe200078e00ff */
[----:B------:R-:W-:Y:S01]  /*3570*/  LOP3.LUT R24, R24, 0xff, RZ, 0xc0, !PT ;  /* 0x000000ff18187812 */ /* 0x000fe200078ec0ff */
[----:B------:R-:W-:-:S02]  /*3580*/  IMAD.SHL.U32 R25, R68, 0x100, RZ ;  /* 0x0000010044197824 */ /* 0x000fc400078e00ff */
[----:B------:R-:W-:Y:S01]  /*3590*/  HADD2.F32 R22, -RZ, R22.H0_H0 ;  /* 0x20000016ff167230 */ /* 0x000fe20000004100 */
[----:B------:R-:W-:Y:S01]  /*35a0*/  LOP3.LUT R65, R65, R7, R76, 0xfe, !PT ;  /* 0x0000000741417212 */ /* 0x000fe200078efe4c */
[-C--:B------:R-:W-:Y:S01]  /*35b0*/  FFMA R77, R80, R74.reuse, R77 ;  /* 0x0000004a504d7223 */ /* 0x080fe2000000004d */
[----:B------:R-:W-:Y:S01]  /*35c0*/  LOP3.LUT R84, R84, 0xff00, R25, 0xf8, !PT ;  /* 0x0000ff0054547812 */ /* 0x000fe200078ef819 */
[----:B------:R-:W-:Y:S01]  /*35d0*/  FFMA R67, R78, R74, R67 ;  /* 0x0000004a4e437223 */ /* 0x000fe20000000043 */
[----:B------:R-:W-:Y:S02]  /*35e0*/  F2FP.F16.E4M3.UNPACK_B R24, R24 ;  /* 0x00000018ff18723e */ /* 0x000fe400020006ff */
[C-C-:B------:R-:W-:Y:S01]  /*35f0*/  SHF.R.U64 R7, R68.reuse, 0x10, R69.reuse ;  /* 0x0000001044077819 */ /* 0x140fe20000001245 */
[----:B------:R-:W-:Y:S01]  /*3600*/  HADD2.F32 R78, -RZ, R33.H0_H0 ;  /* 0x20000021ff4e7230 */ /* 0x000fe20000004100 */
[----:B------:R-:W-:Y:S02]  /*3610*/  SHF.L.U64.HI R80, R68, 0x10, R69 ;  /* 0x0000001044507819 */ /* 0x000fe40000010245 */
[----:B------:R-:W-:Y:S01]  /*3620*/  LOP3.LUT R25, R69, 0xff, RZ, 0xc0, !PT ;  /* 0x000000ff45197812 */ /* 0x000fe200078ec0ff */
[----:B------:R-:W-:Y:S01]  /*3630*/  FFMA R33, R22, R74, R9 ;  /* 0x0000004a16217223 */ /* 0x000fe20000000009 */
[----:B0-----:R-:W-:Y:S01]  /*3640*/  IADD3 R4, P0, R4, UR4, RZ ;  /* 0x0000000404047c10 */ /* 0x001fe2000ff1e0ff */
[----:B------:R-:W-:Y:S01]  /*3650*/  HADD2.F32 R24, -RZ, R24.H0_H0 ;  /* 0x20000018ff187230 */ /* 0x000fe20000004100 */
[----:B------:R-:W-:-:S02]  /*3660*/  SHF.R.U64 R9, R68, 0x18, R69 ;  /* 0x0000001844097819 */ /* 0x000fc40000001245 */
[----:B------:R-:W-:Y:S02]  /*3670*/  SHF.R.U32.HI R22, RZ, 0x8, R69 ;  /* 0x00000008ff167819 */ /* 0x000fe40000011645 */
[----:B------:R-:W-:Y:S01]  /*3680*/  LOP3.LUT R7, R7, 0xff, RZ, 0xc0, !PT ;  /* 0x000000ff07077812 */ /* 0x000fe200078ec0ff */
[----:B------:R-:W-:Y:S01]  /*3690*/  FFMA R79, R82, R74, R79 ;  /* 0x0000004a524f7223 */ /* 0x000fe2000000004f */
[----:B------:R-:W-:Y:S02]  /*36a0*/  LOP3.LUT R80, R61, 0xff00, R80, 0xf8, !PT ;  /* 0x0000ff003d507812 */ /* 0x000fe400078ef850 */
[----:B------:R-:W-:Y:S02]  /*36b0*/  F2FP.F16.E4M3.UNPACK_B R25, R25 ;  /* 0x00000019ff19723e */ /* 0x000fe400020006ff */
[----:B------:R-:W-:Y:S02]  /*36c0*/  IADD3.X R5, R5, UR9, RZ, P0, !PT ;  /* 0x0000000905057c10 */ /* 0x000fe400087fe4ff */
[----:B------:R-:W-:-:S02]  /*36d0*/  SHF.R.U32.HI R61, RZ, 0x10, R69 ;  /* 0x00000010ff3d7819 */ /* 0x000fc40000011645 */
[----:B------:R-:W-:Y:S02]  /*36e0*/  SHF.L.U64.HI R82, R68, 0x8, R69 ;  /* 0x0000000844527819 */ /* 0x000fe40000010245 */
[----:B------:R-:W-:Y:S02]  /*36f0*/  LOP3.LUT R9, R9, 0xff, RZ, 0xc0, !PT ;  /* 0x000000ff09097812 */ /* 0x000fe400078ec0ff */
[----:B------:R-:W-:Y:S02]  /*3700*/  LOP3.LUT R22, R22, 0xff, RZ, 0xc0, !PT ;  /* 0x000000ff16167812 */ /* 0x000fe400078ec0ff */
[----:B------:R-:W-:Y:S01]  /*3710*/  F2FP.F16.E4M3.UNPACK_B R7, R7 ;  /* 0x00000007ff07723e */ /* 0x000fe200020006ff */
[----:B------:R-:W-:Y:S02]  /*3720*/  HADD2.F32 R76, -RZ, R25.H0_H0 ;  /* 0x20000019ff4c7230 */ /* 0x000fe40000004100 */
[----:B------:R-:W-:Y:S01]  /*3730*/  FFMA R23, R24, R74, R23 ;  /* 0x0000004a18177223 */ /* 0x000fe20000000017 */
[----:B------:R-:W-:Y:S01]  /*3740*/  LOP3.LUT R61, R61, 0xff, RZ, 0xc0, !PT ;  /* 0x000000ff3d3d7812 */ /* 0x000fe200078ec0ff */
[----:B------:R0:W2:Y:S01]  /*3750*/  LDG.E.64 R24, desc[UR10][R4.64] ;  /* 0x0000000a04187981 */ /* 0x0000a2000c1e1b00 */
[----:B------:R-:W-:-:S02]  /*3760*/  LOP3.LUT R82, R59, 0xff00, R82, 0xf8, !PT ;  /* 0x0000ff003b527812 */ /* 0x000fc400078ef852 */
[----:B------:R-:W-:Y:S02]  /*3770*/  F2FP.F16.E4M3.UNPACK_B R9, R9 ;  /* 0x00000009ff09723e */ /* 0x000fe400020006ff */
[----:B------:R-:W-:Y:S01]  /*3780*/  F2FP.F16.E4M3.UNPACK_B R59, R22 ;  /* 0x00000016ff3b723e */ /* 0x000fe200020006ff */
[----:B------:R-:W-:Y:S01]  /*3790*/  HADD2.F32 R22, -RZ, R7.H0_H0 ;  /* 0x20000007ff167230 */ /* 0x000fe20000004100 */
[----:B------:R-:W-:Y:S01]  /*37a0*/  F2FP.F16.E4M3.UNPACK_B R61, R61 ;  /* 0x0000003dff3d723e */ /* 0x000fe200020006ff */
[-C--:B------:R-:W-:Y:S01]  /*37b0*/  FFMA R81, R78, R74.reuse, R81 ;  /* 0x0000004a4e517223 */ /* 0x080fe20000000051 */
[----:B------:R-:W-:Y:S02]  /*37c0*/  LOP3.LUT R83, R85, 0xff, RZ, 0xc0, !PT ;  /* 0x000000ff55537812 */ /* 0x000fe400078ec0ff */
[----:B------:R-:W-:Y:S01]  /*37d0*/  LOP3.LUT R78, R32, 0xff00, R69, 0xf8, !PT ;  /* 0x0000ff00204e7812 */ /* 0x000fe200078ef845 */
[----:B------:R-:W-:Y:S02]  /*37e0*/  HADD2.F32 R32, -RZ, R9.H0_H0 ;  /* 0x20000009ff207230 */ /* 0x000fe40000004100 */
[----:B------:R-:W-:Y:S01]  /*37f0*/  FFMA R63, R22, R74, R63 ;  /* 0x0000004a163f7223 */ /* 0x000fe2000000003f */
[----:B------:R-:W-:Y:S01]  /*3800*/  LOP3.LUT R83, R83, 0xff00, R68, 0xf8, !PT ;  /* 0x0000ff0053537812 */ /* 0x000fe200078ef844 */
[----:B------:R-:W-:-:S02]  /*3810*/  HADD2.F32 R22, -RZ, R61.H0_H0 ;  /* 0x2000003dff167230 */ /* 0x000fc40000004100 */
[----:B------:R-:W-:Y:S02]  /*3820*/  HADD2.F32 R68, -RZ, R59.H0_H0 ;  /* 0x2000003bff447230 */ /* 0x000fe40000004100 */
[----:B-----5:R-:W-:Y:S02]  /*3830*/  IMAD.U32 R9, R20, 0x10000, RZ ;  /* 0x0001000014097824 */ /* 0x020fe400078e00ff */
[-C--:B------:R-:W-:Y:S01]  /*3840*/  FFMA R67, R32, R74.reuse, R67 ;  /* 0x0000004a20437223 */ /* 0x080fe20000000043 */
[C---:B------:R-:W-:Y:S01]  /*3850*/  LOP3.LUT R7, R20.reuse, 0xff, RZ, 0xc0, !PT ;  /* 0x000000ff14077812 */ /* 0x040fe200078ec0ff */
[----:B------:R-:W-:Y:S02]  /*3860*/  IMAD.SHL.U32 R32, R20, 0x100, RZ ;  /* 0x0000010014207824 */ /* 0x000fe400078e00ff */
[-C--:B------:R-:W-:Y:S01]  /*3870*/  FFMA R79, R22, R74.reuse, R79 ;  /* 0x0000004a164f7223 */ /* 0x080fe2000000004f */
[----:B------:R-:W-:Y:S01]  /*3880*/  FFMA R77, R68, R74, R77 ;  /* 0x0000004a444d7223 */ /* 0x000fe2000000004d */
[----:B------:R-:W-:-:S02]  /*3890*/  LOP3.LUT R84, R84, 0xff0000, R9, 0xf8, !PT ;  /* 0x00ff000054547812 */ /* 0x000fc400078ef809 */
[--C-:B------:R-:W-:Y:S02]  /*38a0*/  SHF.L.U64.HI R59, R20, 0x10, R21.reuse ;  /* 0x00000010143b7819 */ /* 0x100fe40000010215 */
[----:B------:R-:W-:Y:S02]  /*38b0*/  LOP3.LUT R22, R21, 0xff, RZ, 0xc0, !PT ;  /* 0x000000ff15167812 */ /* 0x000fe400078ec0ff */
[----:B------:R-:W-:Y:S02]  /*38c0*/  F2FP.F16.E4M3.UNPACK_B R9, R7 ;  /* 0x00000007ff09723e */ /* 0x000fe400020006ff */
[----:B------:R-:W-:Y:S02]  /*38d0*/  SHF.R.U32.HI R68, RZ, 0x18, R21 ;  /* 0x00000018ff447819 */ /* 0x000fe40000011615 */
[----:B------:R-:W-:Y:S02]  /*38e0*/  LOP3.LUT R83, R83, 0xff0000, R32, 0xf8, !PT ;  /* 0x00ff000053537812 */ /* 0x000fe400078ef820 */
[----:B------:R-:W-:-:S02]  /*38f0*/  LOP3.LUT R82, R82, 0xff0000, R59, 0xf8, !PT ;  /* 0x00ff000052527812 */ /* 0x000fc400078ef83b */
[----:B------:R-:W-:Y:S01]  /*3900*/  F2FP.F16.E4M3.UNPACK_B R32, R22 ;  /* 0x00000016ff20723e */ /* 0x000fe200020006ff */
[----:B------:R-:W-:Y:S01]  /*3910*/  HADD2.F32 R22, -RZ, R9.H0_H0 ;  /* 0x20000009ff167230 */ /* 0x000fe20000004100 */
[----:B------:R-:W-:Y:S01]  /*3920*/  F2FP.F16.E4M3.UNPACK_B R59, R68 ;  /* 0x00000044ff3b723e */ /* 0x000fe200020006ff */
[----:B------:R-:W-:Y:S01]  /*3930*/  IMAD.U32 R68, R68, 0x10000, RZ ;  /* 0x0001000044447824 */ /* 0x000fe200078e00ff */
[----:B------:R-:W-:Y:S01]  /*3940*/  LOP3.LUT R86, R87, 0xffffff00, R41, 0xf8, !PT ;  /* 0xffffff0057567812 */ /* 0x000fe200078ef829 */
[----:B------:R-:W-:Y:S02]  /*3950*/  HADD2.F32 R32, -RZ, R32.H0_H0 ;  /* 0x20000020ff207230 */ /* 0x000fe40000004100 */
[-C--:B------:R-:W-:Y:S01]  /*3960*/  FFMA R71, R76, R74.reuse, R71 ;  /* 0x0000004a4c477223 */ /* 0x080fe20000000047 */
[----:B------:R-:W-:Y:S01]  /*3970*/  FFMA R33, R22, R74, R33 ;  /* 0x0000004a16217223 */ /* 0x000fe20000000021 */
[----:B------:R-:W-:Y:S02]  /*3980*/  LOP3.LUT R68, R65, R68, RZ, 0xfc, !PT ;  /* 0x0000004441447212 */ /* 0x000fe400078efcff */
[----:B------:R-:W-:-:S02]  /*3990*/  LOP3.LUT R22, R20, 0xffff, RZ, 0xc0, !PT ;  /* 0x0000ffff14167812 */ /* 0x000fc400078ec0ff */
[----:B------:R-:W-:Y:S01]  /*39a0*/  SHF.R.U32.HI R65, RZ, 0x8, R21 ;  /* 0x00000008ff417819 */ /* 0x000fe20000011615 */
[----:B------:R-:W-:Y:S01]  /*39b0*/  HADD2.F32 R76, -RZ, R59.H0_H0 ;  /* 0x2000003bff4c7230 */ /* 0x000fe20000004100 */
[----:B------:R-:W-:Y:S01]  /*39c0*/  SHF.R.U32.HI R85, RZ, 0x8, R69 ;  /* 0x00000008ff557819 */ /* 0x000fe20000011645 */
[----:B------:R-:W-:Y:S01]  /*39d0*/  FFMA R61, R32, R74, R71 ;  /* 0x0000004a203d7223 */ /* 0x000fe20000000047 */
[----:B------:R-:W-:Y:S02]  /*39e0*/  LOP3.LUT R86, R86, 0xff, RZ, 0xc0, !PT ;  /* 0x000000ff56567812 */ /* 0x000fe400078ec0ff */
[C-C-:B------:R-:W-:Y:S02]  /*39f0*/  SHF.L.U64.HI R7, R20.reuse, 0x18, R21.reuse ;  /* 0x0000001814077819 */ /* 0x140fe40000010215 */
[C-C-:B------:R-:W-:Y:S02]  /*3a00*/  SHF.L.U64.HI R9, R20.reuse, 0x8, R21.reuse ;  /* 0x0000000814097819 */ /* 0x140fe40000010215 */
[----:B------:R-:W-:-:S02]  /*3a10*/  SHF.R.U64 R59, R20, 0x10, R21 ;  /* 0x00000010143b7819 */ /* 0x000fc40000001215 */
[----:B------:R-:W-:Y:S02]  /*3a20*/  LOP3.LUT R39, R39, 0xff0000, R20, 0xf8, !PT ;  /* 0x00ff000027277812 */ /* 0x000fe400078ef814 */
[----:B------:R-:W-:Y:S02]  /*3a30*/  SHF.R.U64 R32, R20, 0x18, R21 ;  /* 0x0000001814207819 */ /* 0x000fe40000001215 */
[----:B------:R-:W-:Y:S02]  /*3a40*/  SHF.R.U32.HI R20, RZ, 0x8, R22 ;  /* 0x00000008ff147819 */ /* 0x000fe40000011616 */
[----:B------:R-:W-:Y:S02]  /*3a50*/  LOP3.LUT R65, R65, 0xff, RZ, 0xc0, !PT ;  /* 0x000000ff41417812 */ /* 0x000fe400078ec0ff */
[----:B------:R-:W-:Y:S02]  /*3a60*/  LOP3.LUT R86, R86, 0xff00, R85, 0xf8, !PT ;  /* 0x0000ff0056567812 */ /* 0x000fe400078ef855 */
[----:B0-----:R-:W-:-:S02]  /*3a70*/  IADD3 R4, P0, R4, UR4, RZ ;  /* 0x0000000404047c10 */ /* 0x001fc4000ff1e0ff */
[----:B------:R-:W-:Y:S02]  /*3a80*/  F2FP.F16.E4M3.UNPACK_B R22, R20 ;  /* 0x00000014ff16723e */ /* 0x000fe400020006ff */
[----:B------:R-:W-:Y:S02]  /*3a90*/  F2FP.F16.E4M3.UNPACK_B R65, R65 ;  /* 0x00000041ff41723e */ /* 0x000fe400020006ff */
[--C-:B------:R-:W-:Y:S02]  /*3aa0*/  LOP3.LUT R69, R86, 0xff0000, R21.reuse, 0xf8, !PT ;  /* 0x00ff000056457812 */ /* 0x100fe400078ef815 */
[----:B------:R-:W-:Y:S02]  /*3ab0*/  SHF.R.U32.HI R71, RZ, 0x10, R21 ;  /* 0x00000010ff477819 */ /* 0x000fe40000011615 */
[----:B------:R-:W-:Y:S02]  /*3ac0*/  LOP3.LUT R20, R59, 0xff, RZ, 0xc0, !PT ;  /* 0x000000ff3b147812 */ /* 0x000fe400078ec0ff */
[----:B------:R-:W-:-:S02]  /*3ad0*/  LOP3.LUT R21, R32, 0xff, RZ, 0xc0, !PT ;  /* 0x000000ff20157812 */ /* 0x000fc400078ec0ff */
[----:B------:R-:W-:Y:S02]  /*3ae0*/  IADD3.X R5, R5, UR9, RZ, P0, !PT ;  /* 0x0000000905057c10 */ /* 0x000fe400087fe4ff */
[----:B------:R-:W-:Y:S01]  /*3af0*/  LOP3.LUT R9, R78, 0xff0000, R9, 0xf8, !PT ;  /* 0x00ff00004e097812 */ /* 0x000fe200078ef809 */
[----:B------:R-:W-:Y:S01]  /*3b00*/  HADD2.F32 R78, -RZ, R65.H0_H0 ;  /* 0x20000041ff4e7230 */ /* 0x000fe20000004100 */
[----:B------:R-:W-:Y:S02]  /*3b10*/  F2FP.F16.E4M3.UNPACK_B R32, R20 ;  /* 0x00000014ff20723e */ /* 0x000fe400020006ff */
[----:B------:R-:W-:Y:S01]  /*3b20*/  F2FP.F16.E4M3.UNPACK_B R59, R21 ;  /* 0x00000015ff3b723e */ /* 0x000fe200020006ff */
[----:B------:R-:W-:Y:S01]  /*3b30*/  HADD2.F32 R22, -RZ, R22.H0_H0 ;  /* 0x20000016ff167230 */ /* 0x000fe20000004100 */
[----:B------:R0:W5:Y:S01]  /*3b40*/  LDG.E.64 R20, desc[UR10][R4.64] ;  /* 0x0000000a04147981 */ /* 0x000162000c1e1b00 */
[----:B------:R-:W-:Y:S01]  /*3b50*/  LOP3.LUT R71, R71, 0xff, RZ, 0xc0, !PT ;  /* 0x000000ff47477812 */ /* 0x000fe200078ec0ff */
[----:B------:R-:W-:-:S02]  /*3b60*/  HADD2.F32 R32, -RZ, R32.H0_H0 ;  /* 0x20000020ff207230 */ /* 0x000fc40000004100 */
[-C--:B------:R-:W-:Y:S01]  /*3b70*/  FFMA R77, R78, R74.reuse, R77 ;  /* 0x0000004a4e4d7223 */ /* 0x080fe2000000004d */
[----:B---3--:R-:W-:Y:S01]  /*3b80*/  SHF.R.U64 R78, R30, 0x8, R31 ;  /* 0x000000081e4e7819 */ /* 0x008fe2000000121f */
[-C--:B------:R-:W-:Y:S01]  /*3b90*/  FFMA R81, R76, R74.reuse, R81 ;  /* 0x0000004a4c517223 */ /* 0x080fe20000000051 */
[----:B------:R-:W-:Y:S01]  /*3ba0*/  F2FP.F16.E4M3.UNPACK_B R71, R71 ;  /* 0x00000047ff47723e */ /* 0x000fe200020006ff */
[----:B------:R-:W-:Y:S02]  /*3bb0*/  HADD2.F32 R76, -RZ, R59.H0_H0 ;  /* 0x2000003bff4c7230 */ /* 0x000fe40000004100 */
[-C--:B------:R-:W-:Y:S01]  /*3bc0*/  FFMA R23, R22, R74.reuse, R23 ;  /* 0x0000004a16177223 */ /* 0x080fe20000000017 */
[----:B------:R-:W-:Y:S02]  /*3bd0*/  IMAD.SHL.U32 R65, R30, 0x1000000, RZ ;  /* 0x010000001e417824 */ /* 0x000fe400078e00ff */
[----:B------:R-:W-:Y:S01]  /*3be0*/  FFMA R63, R32, R74, R63 ;  /* 0x0000004a203f7223 */ /* 0x000fe2000000003f */
[----:B------:R-:W-:Y:S01]  /*3bf0*/  LOP3.LUT R22, R30, 0xff, RZ, 0xc0, !PT ;  /* 0x000000ff1e167812 */ /* 0x000fe200078ec0ff */
[----:B------:R-:W-:Y:S01]  /*3c00*/  IMAD.SHL.U32 R59, R31, 0x1000000, RZ ;  /* 0x010000001f3b7824 */ /* 0x000fe200078e00ff */
[----:B------:R-:W-:Y:S01]  /*3c10*/  LOP3.LUT R7, R80, 0xff0000, R7, 0xf8, !PT ;  /* 0x00ff000050077812 */ /* 0x000fe200078ef807 */
[----:B------:R-:W-:Y:S01]  /*3c20*/  IMAD.SHL.U32 R32, R78, 0x1000000, RZ ;  /* 0x010000004e207824 */ /* 0x000fe200078e00ff */
[----:B------:R-:W-:Y:S01]  /*3c30*/  F2FP.F16.E4M3.UNPACK_B R22, R22 ;  /* 0x00000016ff16723e */ /* 0x000fe200020006ff */
[----:B------:R-:W-:Y:S01]  /*3c40*/  HADD2.F32 R80, -RZ, R71.H0_H0 ;  /* 0x20000047ff507230 */ /* 0x000fe20000004100 */
[----:B------:R-:W-:-:S02]  /*3c50*/  LOP3.LUT R71, R84, R65, RZ, 0xfc, !PT ;  /* 0x0000004154477212 */ /* 0x000fc400078efcff */
[----:B------:R-:W-:Y:S02]  /*3c60*/  LOP3.LUT R65, R82, R59, RZ, 0xfc, !PT ;  /* 0x0000003b52417212 */ /* 0x000fe400078efcff */
[----:B------:R-:W-:Y:S01]  /*3c70*/  LOP3.LUT R59, R83, R32, RZ, 0xfc, !PT ;  /* 0x00000020533b7212 */ /* 0x000fe200078efcff */
[----:B------:R-:W-:Y:S01]  /*3c80*/  FFMA R67, R76, R74, R67 ;  /* 0x0000004a4c437223 */ /* 0x000fe20000000043 */
[----:B------:R-:W-:Y:S01]  /*3c90*/  LOP3.LUT R32, R78, 0xff, RZ, 0xc0, !PT ;  /* 0x000000ff4e207812 */ /* 0x000fe200078ec0ff */
[----:B------:R-:W-:Y:S01]  /*3ca0*/  HADD2.F32 R22, -RZ, R22.H0_H0 ;  /* 0x20000016ff167230 */ /* 0x000fe20000004100 */
[----:B------:R-:W-:Y:S02]  /*3cb0*/  LOP3.LUT R76, R31, 0xff, RZ, 0xc0, !PT ;  /* 0x000000ff1f4c7812 */ /* 0x000fe400078ec0ff */
[----:B------:R-:W-:Y:S02]  /*3cc0*/  SHF.R.U64 R89, R30, 0x10, R31 ;  /* 0x000000101e597819 */ /* 0x000fe4000000121f */
[----:B------:R-:W-:-:S02]  /*3cd0*/  F2FP.F16.E4M3.UNPACK_B R32, R32 ;  /* 0x00000020ff20723e */ /* 0x000fc400020006ff */
[----:B------:R-:W-:Y:S01]  /*3ce0*/  F2FP.F16.E4M3.UNPACK_B R78, R76 ;  /* 0x0000004cff4e723e */ /* 0x000fe200020006ff */
[-C--:B------:R-:W-:Y:S01]  /*3cf0*/  FFMA R76, R22, R74.reuse, R33 ;  /* 0x0000004a164c7223 */ /* 0x080fe20000000021 */
[----:B------:R-:W-:Y:S01]  /*3d00*/  FFMA R79, R80, R74, R79 ;  /* 0x0000004a504f7223 */ /* 0x000fe2000000004f */
[----:B------:R-:W-:Y:S01]  /*3d10*/  LOP3.LUT R22, R89, 0xff, RZ, 0xc0, !PT ;  /* 0x000000ff59167812 */ /* 0x000fe200078ec0ff */
[----:B------:R-:W-:Y:S01]  /*3d20*/  HADD2.F32 R32, -RZ, R32.H0_H0 ;  /* 0x20000020ff207230 */ /* 0x000fe20000004100 */
[--C-:B------:R-:W-:Y:S01]  /*3d30*/  SHF.R.U32.HI R80, RZ, 0x18, R31.reuse ;  /* 0x00000018ff507819 */ /* 0x100fe2000001161f */
[----:B------:R-:W-:Y:S01]  /*3d40*/  HADD2.F32 R78, -RZ, R78.H0_H0 ;  /* 0x2000004eff4e7230 */ /* 0x000fe20000004100 */
[----:B------:R-:W-:Y:S02]  /*3d50*/  SHF.R.U64 R90, R30, 0x18, R31 ;  /* 0x000000181e5a7819 */ /* 0x000fe4000000121f */
[----:B------:R-:W-:Y:S01]  /*3d60*/  F2FP.F16.E4M3.UNPACK_B R22, R22 ;  /* 0x00000016ff16723e */ /* 0x000fe200020006ff */
[----:B------:R-:W-:Y:S01]  /*3d70*/  FFMA R30, R32, R74, R23 ;  /* 0x0000004a201e7223 */ /* 0x000fe20000000017 */
[----:B------:R-:W-:-:S02]  /*3d80*/  F2FP.F16.E4M3.UNPACK_B R80, R80 ;  /* 0x00000050ff50723e */ /* 0x000fc400020006ff */
[----:B------:R-:W-:Y:S01]  /*3d90*/  LOP3.LUT R33, R90, 0xff, RZ, 0xc0, !PT ;  /* 0x000000ff5a217812 */ /* 0x000fe200078ec0ff */
[----:B------:R-:W-:Y:S01]  /*3da0*/  FFMA R61, R78, R74, R61 ;  /* 0x0000004a4e3d7223 */ /* 0x000fe2000000003d */
[----:B------:R-:W-:Y:S01]  /*3db0*/  IADD3 R32, P0, R4, UR4, RZ ;  /* 0x0000000404207c10 */ /* 0x000fe2000ff1e0ff */
[----:B------:R-:W-:Y:S01]  /*3dc0*/  HADD2.F32 R78, -RZ, R22.H0_H0 ;  /* 0x20000016ff4e7230 */ /* 0x000fe20000004100 */
[--C-:B------:R-:W-:Y:S01]  /*3dd0*/  SHF.R.U32.HI R88, RZ, 0x8, R31.reuse ;  /* 0x00000008ff587819 */ /* 0x100fe2000001161f */
[----:B------:R-:W-:Y:S01]  /*3de0*/  HADD2.F32 R80, -RZ, R80.H0_H0 ;  /* 0x20000050ff507230 */ /* 0x000fe20000004100 */
[----:B------:R-:W-:Y:S01]  /*3df0*/  F2FP.F16.E4M3.UNPACK_B R22, R33 ;  /* 0x00000021ff16723e */ /* 0x000fe200020006ff */
[----:B0-----:R-:W-:Y:S01]  /*3e00*/  VIADD R4, R142, 0x1 ;  /* 0x000000018e047836 */ /* 0x001fe20000000000 */
[----:B------:R-:W-:Y:S02]  /*3e10*/  IADD3.X R33, R5, UR9, RZ, P0, !PT ;  /* 0x0000000905217c10 */ /* 0x000fe400087fe4ff */
[----:B------:R-:W-:-:S02]  /*3e20*/  SHF.R.U32.HI R87, RZ, 0x10, R31 ;  /* 0x00000010ff577819 */ /* 0x000fc4000001161f */
[----:B------:R-:W-:Y:S01]  /*3e30*/  LOP3.LUT R5, R88, 0xff, RZ, 0xc0, !PT ;  /* 0x000000ff58057812 */ /* 0x000fe200078ec0ff */
[----:B------:R-:W-:Y:S01]  /*3e40*/  FFMA R83, R80, R74, R81 ;  /* 0x0000004a50537223 */ /* 0x000fe20000000051 */
[----:B------:R-:W-:Y:S01]  /*3e50*/  LOP3.LUT R85, R4, 0x1f, RZ, 0xc0, !PT ;  /* 0x0000001f04557812 */ /* 0x000fe200078ec0ff */
[----:B------:R-:W-:Y:S01]  /*3e60*/  HADD2.F32 R80, -RZ, R22.H0_H0 ;  /* 0x20000016ff507230 */ /* 0x000fe20000004100 */
[----:B------:R-:W-:Y:S01]  /*3e70*/  LOP3.LUT R4, R87, 0xff, RZ, 0xc0, !PT ;  /* 0x000000ff57047812 */ /* 0x000fe200078ec0ff */
[----:B------:R0:W3:Y:S01]  /*3e80*/  LDG.E.64 R22, desc[UR10][R32.64] ;  /* 0x0000000a20167981 */ /* 0x0000e2000c1e1b00 */
[----:B------:R-:W-:Y:S02]  /*3e90*/  F2FP.F16.E4M3.UNPACK_B R5, R5 ;  /* 0x00000005ff05723e */ /* 0x000fe400020006ff */
[----:B------:R-:W-:-:S03]  /*3ea0*/  F2FP.F16.E4M3.UNPACK_B R81, R4 ;  /* 0x00000004ff51723e */ /* 0x000fc600020006ff */
[----:B------:R-:W-:Y:S01]  /*3eb0*/  HADD2.F32 R4, -RZ, R5.H0_H0 ;  /* 0x20000005ff047230 */ /* 0x000fe20000004100 */
[----:B------:R-:W1:Y:S04]  /*3ec0*/  SHFL.IDX PT, R84, R61, R85, 0x1f ;  /* 0x00001f553d547589 */ /* 0x000e6800000e0000 */
[-C--:B------:R-:W-:Y:S01]  /*3ed0*/  FFMA R4, R4, R74.reuse, R77 ;  /* 0x0000004a04047223 */ /* 0x080fe2000000004d */
[----:B------:R-:W-:Y:S01]  /*3ee0*/  HADD2.F32 R82, -RZ, R81.H0_H0 ;  /* 0x20000051ff527230 */ /* 0x000fe20000004100 */
[----:B------:R-:W0:Y:S04]  /*3ef0*/  SHFL.IDX PT, R86, R83, R85, 0x1f ;  /* 0x00001f5553567589 */ /* 0x000e2800000e0000 */
[----:B------:R-:W0:Y:S01]  /*3f00*/  SHFL.IDX PT, R81, R4, R85, 0x1f ;  /* 0x00001f5504517589 */ /* 0x000e2200000e0000 */
[----:B------:R-:W-:-:S03]  /*3f10*/  FFMA R78, R78, R74, R63 ;  /* 0x0000004a4e4e7223 */ /* 0x000fc6000000003f */
[----:B------:R-:W0:Y:S01]  /*3f20*/  SHFL.IDX PT, R76, R76, R85, 0x1f ;  /* 0x00001f554c4c7589 */ /* 0x000e2200000e0000 */
[----:B------:R-:W-:-:S03]  /*3f30*/  FFMA R79, R82, R74, R79 ;  /* 0x0000004a524f7223 */ /* 0x000fc6000000004f */
[----:B------:R-:W0:Y:S01]  /*3f40*/  SHFL.IDX PT, R30, R30, R85, 0x1f ;  /* 0x00001f551e1e7589 */ /* 0x000e2200000e0000 */
[----:B------:R-:W-:-:S03]  /*3f50*/  FFMA R80, R80, R74, R67 ;  /* 0x0000004a50507223 */ /* 0x000fc60000000043 */
[----:B------:R0:W0:Y:S01]  /*3f60*/  SHFL.IDX PT, R5, R78, R85, 0x1f ;  /* 0x00001f554e057589 */ /* 0x00002200000e0000 */
[----:B------:R-:W-:-:S03]  /*3f70*/  FADD R35, RZ, R35 ;  /* 0x00000023ff237221 */ /* 0x000fc60000000000 */
[----:B------:R-:W0:Y:S04]  /*3f80*/  SHFL.IDX PT, R77, R80, R85, 0x1f ;  /* 0x00001f55504d7589 */ /* 0x000e2800000e0000 */
[----:B------:R-:W0:Y:S01]  /*3f90*/  SHFL.IDX PT, R79, R79, R85, 0x1f ;  /* 0x00001f554f4f7589 */ /* 0x000e2200000e0000 */
[----:B------:R-:W-:Y:S02]  /*3fa0*/  IMAD.SHL.U32 R82, R89, 0x1000000, RZ ;  /* 0x0100000059527824 */ /* 0x000fe400078e00ff */
[----:B----4-:R-:W-:Y:S01]  /*3fb0*/  FADD R75, RZ, R75 ;  /* 0x0000004bff4b7221 */ /* 0x010fe20000000000 */
[----:B------:R-:W-:Y:S01]  /*3fc0*/  FADD R8, RZ, R8 ;  /* 0x00000008ff087221 */ /* 0x000fe20000000000 */
[----:B-1----:R-:W-:Y:S01]  /*3fd0*/  FADD R145, R35, R84 ;  /* 0x0000005423917221 */ /* 0x002fe20000000000 */
[----:B------:R-:W-:Y:S01]  /*3fe0*/  FADD R125, RZ, R37 ;  /* 0x00000025ff7d7221 */ /* 0x000fe20000000000 */
[----:B0-----:R-:W-:Y:S01]  /*3ff0*/  FADD R157, R75, R86 ;  /* 0x000000564b9d7221 */ /* 0x001fe20000000000 */
[----:B------:R-:W-:Y:S01]  /*4000*/  LOP3.LUT R35, R10, 0xff, RZ, 0xc0, !PT ;  /* 0x000000ff0a237812 */ /* 0x000fe200078ec0ff */
[----:B------:R-:W-:Y:S01]  /*4010*/  FADD R75, R8, R81 ;  /* 0x00000051084b7221 */ /* 0x000fe20000000000 */
[----:B------:R-:W-:Y:S01]  /*4020*/  LOP3.LUT R61, R39, R82, RZ, 0xfc, !PT ;  /* 0x00000052273d7212 */ /* 0x000fe200078efcff */
[----:B------:R-:W-:Y:S01]  /*4030*/  IMAD.SHL.U32 R82, R88, 0x1000000, RZ ;  /* 0x0100000058527824 */ /* 0x000fe200078e00ff */
[----:B------:R-:W-:Y:S01]  /*4040*/  LOP3.LUT R8, R11, 0xff, RZ, 0xc0, !PT ;  /* 0x000000ff0b087812 */ /* 0x000fe200078ec0ff */
[----:B------:R-:W-:Y:S01]  /*4050*/  FADD R73, RZ, R73 ;  /* 0x00000049ff497221 */ /* 0x000fe20000000000 */
[----:B------:R-:W-:Y:S01]  /*4060*/  IADD3 R32, P0, R32, UR4, RZ ;  /* 0x0000000420207c10 */ /* 0x000fe2000ff1e0ff */
[----:B------:R-:W-:Y:S01]  /*4070*/  FADD R125, R125, R76 ;  /* 0x0000004c7d7d7221 */ /* 0x000fe20000000000 */
[----:B------:R-:W-:Y:S01]  /*4080*/  LOP3.LUT R39, R68, 0xff000000, R31, 0xf8, !PT ;  /* 0xff00000044277812 */ /* 0x000fe200078ef81f */
[----:B------:R-:W-:Y:S01]  /*4090*/  IMAD.SHL.U32 R76, R35, 0x100, RZ ;  /* 0x00000100234c7824 */ /* 0x000fe200078e00ff */
[----:B------:R-:W-:Y:S01]  /*40a0*/  LOP3.LUT R31, R26, 0xff, RZ, 0xc0, !PT ;  /* 0x000000ff1a1f7812 */ /* 0x000fe200078ec0ff */
[----:B------:R-:W-:-:S02]  /*40b0*/  IMAD.SHL.U32 R90, R90, 0x1000000, RZ ;  /* 0x010000005a5a7824 */ /* 0x000fc400078e00ff */
[----:B------:R-:W-:Y:S01]  /*40c0*/  FADD R72, RZ, R72 ;  /* 0x00000048ff487221 */ /* 0x000fe20000000000 */
[----:B------:R-:W-:Y:S01]  /*40d0*/  IADD3.X R33, R33, UR9, RZ, P0, !PT ;  /* 0x0000000921217c10 */ /* 0x000fe200087fe4ff */
[----:B------:R-:W-:Y:S01]  /*40e0*/  IMAD.SHL.U32 R78, R87, 0x1000000, RZ ;  /* 0x01000000574e7824 */ /* 0x000fe200078e00ff */
[----:B------:R-:W-:Y:S01]  /*40f0*/  LOP3.LUT R67, R9, R82, RZ, 0xfc, !PT ;  /* 0x0000005209437212 */ /* 0x000fe200078efcff */
[----:B------:R-:W-:Y:S01]  /*4100*/  FADD R124, R73, R30 ;  /* 0x0000001e497c7221 */ /* 0x000fe20000000000 */
[----:B------:R-:W-:Y:S02]  /*4110*/  IMAD.SHL.U32 R68, R8, 0x100, RZ ;  /* 0x0000010008447824 */ /* 0x000fe400078e00ff */
[----:B------:R-:W-:Y:S01]  /*4120*/  FADD R4, RZ, R34 ;  /* 0x00000022ff047221 */ /* 0x000fe20000000000 */
[----:B------:R-:W-:Y:S02]  /*4130*/  LOP3.LUT R9, R27, 0xff, RZ, 0xc0, !PT ;  /* 0x000000ff1b097812 */ /* 0x000fe400078ec0ff */
[----:B------:R-:W-:Y:S01]  /*4140*/  LOP3.LUT R73, R11, 0xff, RZ, 0xc0, !PT ;  /* 0x000000ff0b497812 */ /* 0x000fe200078ec0ff */
[----:B------:R-:W-:Y:S01]  /*4150*/  FADD R160, R72, R5 ;  /* 0x0000000548a07221 */ /* 0x000fe20000000000 */
[----:B------:R-:W-:-:S02]  /*4160*/  SHF.R.U32.HI R34, RZ, 0x18, R27 ;  /* 0x00000018ff227819 */ /* 0x000fc4000001161b */
[----:B------:R-:W-:Y:S01]  /*4170*/  LOP3.LUT R76, R76, 0xffff00ff, R31, 0xf8, !PT ;  /* 0xffff00ff4c4c7812 */ /* 0x000fe200078ef81f */
[----:B------:R-:W-:Y:S01]  /*4180*/  FADD R6, RZ, R6 ;  /* 0x00000006ff067221 */ /* 0x000fe20000000000 */
[----:B------:R-:W-:Y:S01]  /*4190*/  LOP3.LUT R63, R7, R90, RZ, 0xfc, !PT ;  /* 0x0000005a073f7212 */ /* 0x000fe200078efcff */
[----:B------:R0:W4:Y:S01]  /*41a0*/  LDG.E.64 R30, desc[UR10][R32.64] ;  /* 0x0000000a201e7981 */ /* 0x000122000c1e1b00 */
[----:B------:R-:W-:Y:S02]  /*41b0*/  LOP3.LUT R5, R26, 0xff, RZ, 0xc0, !PT ;  /* 0x000000ff1a057812 */ /* 0x000fe400078ec0ff */
[----:B------:R-:W-:Y:S02]  /*41c0*/  LOP3.LUT R72, R10, 0xff, RZ, 0xc0, !PT ;  /* 0x000000ff0a487812 */ /* 0x000fe400078ec0ff */
[----:B------:R-:W-:Y:S02]  /*41d0*/  LOP3.LUT R37, R69, R78, RZ, 0xfc, !PT ;  /* 0x0000004e45257212 */ /* 0x000fe400078efcff */
[----:B------:R-:W-:-:S02]  /*41e0*/  LOP3.LUT R7, R27, 0xff, RZ, 0xc0, !PT ;  /* 0x000000ff1b077812 */ /* 0x000fc400078ec0ff */
[----:B------:R-:W-:Y:S02]  /*41f0*/  LOP3.LUT R68, R68, 0xffff00ff, R9, 0xf8, !PT ;  /* 0xffff00ff44447812 */ /* 0x000fe400078ef809 */
[----:B------:R-:W-:Y:S02]  /*4200*/  F2FP.F16.E4M3.UNPACK_B R73, R73 ;  /* 0x00000049ff49723e */ /* 0x000fe400020006ff */
[----:B------:R-:W-:Y:S02]  /*4210*/  F2FP.F16.E4M3.UNPACK_B R9, R34 ;  /* 0x00000022ff09723e */ /* 0x000fe400020006ff */
[----:B------:R-:W-:Y:S01]  /*4220*/  SHF.R.U32.HI R69, RZ, 0x18, R11 ;  /* 0x00000018ff457819 */ /* 0x000fe2000001160b */
[----:B------:R-:W-:Y:S01]  /*4230*/  FADD R6, R6, R77 ;  /* 0x0000004d06067221 */ /* 0x000fe20000000000 */
[----:B------:R-:W-:Y:S01]  /*4240*/  F2FP.F16.E4M3.UNPACK_B R5, R5 ;  /* 0x00000005ff05723e */ /* 0x000fe200020006ff */
[----:B------:R-:W-:Y:S01]  /*4250*/  FADD R4, R4, R79 ;  /* 0x0000004f04047221 */ /* 0x000fe20000000000 */
[----:B------:R-:W-:Y:S01]  /*4260*/  F2FP.F16.E4M3.UNPACK_B R72, R72 ;  /* 0x00000048ff48723e */ /* 0x000fe200020006ff */
[----:B------:R-:W-:Y:S01]  /*4270*/  HADD2.F32 R80, -RZ, R73.H0_H0 ;  /* 0x20000049ff507230 */ /* 0x000fe20000004100 */
[----:B------:R-:W-:Y:S01]  /*4280*/  F2FP.F16.E4M3.UNPACK_B R7, R7 ;  /* 0x00000007ff07723e */ /* 0x000fe200020006ff */
[----:B------:R-:W-:Y:S01]  /*4290*/  HADD2.F32 R9, -RZ, R9.H0_H0 ;  /* 0x20000009ff097230 */ /* 0x000fe20000004100 */
[----:B------:R-:W-:-:S02]  /*42a0*/  SHF.R.U64 R79, R26, 0x8, R27 ;  /* 0x000000081a4f7819 */ /* 0x000fc4000000121b */
[----:B------:R-:W-:Y:S02]  /*42b0*/  F2FP.F16.E4M3.UNPACK_B R77, R69 ;  /* 0x00000045ff4d723e */ /* 0x000fe400020006ff */
[----:B------:R-:W-:Y:S01]  /*42c0*/  LOP3.LUT R73, R10, 0xffff, RZ, 0xc0, !PT ;  /* 0x0000ffff0a497812 */ /* 0x000fe200078ec0ff */
[----:B------:R-:W-:Y:S02]  /*42d0*/  HADD2.F32 R5, -RZ, R5.H0_H0 ;  /* 0x20000005ff057230 */ /* 0x000fe40000004100 */
[----:B------:R-:W-:Y:S01]  /*42e0*/  HADD2.F32 R78, -RZ, R72.H0_H0 ;  /* 0x20000048ff4e7230 */ /* 0x000fe20000004100 */
[----:B------:R-:W-:Y:S01]  /*42f0*/  LOP3.LUT R72, R79, 0xff, RZ, 0xc0, !PT ;  /* 0x000000ff4f487812 */ /* 0x000fe200078ec0ff */
[----:B------:R-:W-:Y:S01]  /*4300*/  HADD2.F32 R7, -RZ, R7.H0_H0 ;  /* 0x20000007ff077230 */ /* 0x000fe20000004100 */
[----:B------:R-:W-:Y:S01]  /*4310*/  SHF.R.U32.HI R73, RZ, 0x8, R73 ;  /* 0x00000008ff497819 */ /* 0x000fe20000011649 */
[----:B------:R-:W-:Y:S02]  /*4320*/  HADD2.F32 R82, -RZ, R77.H0_H0 ;  /* 0x2000004dff527230 */ /* 0x000fe40000004100 */
[-C--:B------:R-:W-:Y:S01]  /*4330*/  FFMA R9, R9, R74.reuse, RZ ;  /* 0x0000004a09097223 */ /* 0x080fe200000000ff */
[----:B------:R-:W-:Y:S01]  /*4340*/  SHF.R.U64 R88, R26, 0x18, R27 ;  /* 0x000000181a587819 */ /* 0x000fe2000000121b */
[----:B------:R-:W-:Y:S01]  /*4350*/  FFMA R5, R5, R74, RZ ;  /* 0x0000004a05057223 */ /* 0x000fe200000000ff */
[----:B------:R-:W-:Y:S01]  /*4360*/  F2FP.F16.E4M3.UNPACK_B R72, R72 ;  /* 0x00000048ff48723e */ /* 0x000fe200020006ff */
[-C--:B------:R-:W-:Y:S01]  /*4370*/  FFMA R7, R7, R74.reuse, RZ ;  /* 0x0000004a07077223 */ /* 0x080fe200000000ff */
[----:B------:R-:W-:Y:S01]  /*4380*/  F2FP.F16.E4M3.UNPACK_B R73, R73 ;  /* 0x00000049ff49723e */ /* 0x000fe200020006ff */
[-C--:B------:R-:W-:Y:S01]  /*4390*/  FFMA R85, R82, R74.reuse, R9 ;  /* 0x0000004a52557223 */ /* 0x080fe20000000009 */
[----:B------:R-:W-:Y:S01]  /*43a0*/  SHF.R.U64 R92, R26, 0x10, R27 ;  /* 0x000000101a5c7819 */ /* 0x000fe2000000121b */
[----:B------:R-:W-:Y:S01]  /*43b0*/  FFMA R81, R78, R74, R5 ;  /* 0x0000004a4e517223 */ /* 0x000fe20000000005 */
[----:B------:R-:W-:-:S02]  /*43c0*/  SHF.R.U32.HI R26, RZ, 0x8, R27 ;  /* 0x00000008ff1a7819 */ /* 0x000fc4000001161b */
[----:B------:R-:W-:Y:S01]  /*43d0*/  LOP3.LUT R9, R88, 0xff, RZ, 0xc0, !PT ;  /* 0x000000ff58097812 */ /* 0x000fe200078ec0ff */
[-C--:B------:R-:W-:Y:S01]  /*43e0*/  FFMA R83, R80, R74.reuse, R7 ;  /* 0x0000004a50537223 */ /* 0x080fe20000000007 */
[----:B------:R-:W-:Y:S01]  /*43f0*/  HADD2.F32 R5, -RZ, R72.H0_H0 ;  /* 0x20000048ff057230 */ /* 0x000fe20000004100 */
[----:B------:R-:W-:Y:S01]  /*4400*/  LOP3.LUT R7, R92, 0xff, RZ, 0xc0, !PT ;  /* 0x000000ff5c077812 */ /* 0x000fe200078ec0ff */
[----:B------:R-:W-:Y:S01]  /*4410*/  HADD2.F32 R78, -RZ, R73.H0_H0 ;  /* 0x20000049ff4e7230 */ /* 0x000fe20000004100 */
[----:B------:R-:W-:Y:S02]  /*4420*/  LOP3.LUT R73, R26, 0xff, RZ, 0xc0, !PT ;  /* 0x000000ff1a497812 */ /* 0x000fe400078ec0ff */
[----:B------:R-:W-:Y:S01]  /*4430*/  F2FP.F16.E4M3.UNPACK_B R72, R9 ;  /* 0x00000009ff48723e */ /* 0x000fe200020006ff */
[-C--:B------:R-:W-:Y:S01]  /*4440*/  FFMA R5, R5, R74.reuse, RZ ;  /* 0x0000004a05057223 */ /* 0x080fe200000000ff */
[----:B------:R-:W-:Y:S02]  /*4450*/  F2FP.F16.E4M3.UNPACK_B R9, R7 ;  /* 0x00000007ff09723e */ /* 0x000fe400020006ff */
[----:B------:R-:W-:Y:S01]  /*4460*/  F2FP.F16.E4M3.UNPACK_B R73, R73 ;  /* 0x00000049ff49723e */ /* 0x000fe200020006ff */
[----:B------:R-:W-:Y:S01]  /*4470*/  HADD2.F32 R7, -RZ, R72.H0_H0 ;  /* 0x20000048ff077230 */ /* 0x000fe20000004100 */
[----:B------:R-:W-:Y:S01]  /*4480*/  IADD3 R72, P0, R32, UR4, RZ ;  /* 0x0000000420487c10 */ /* 0x000fe2000ff1e0ff */
[----:B------:R-:W-:Y:S01]  /*4490*/  FFMA R77, R78, R74, R5 ;  /* 0x0000004a4e4d7223 */ /* 0x000fe20000000005 */
[----:B------:R-:W-:Y:S01]  /*44a0*/  SHF.R.U32.HI R90, RZ, 0x10, R27 ;  /* 0x00000010ff5a7819 */ /* 0x000fe2000001161b */
[----:B------:R-:W-:Y:S01]  /*44b0*/  HADD2.F32 R5, -RZ, R9.H0_H0 ;  /* 0x20000009ff057230 */ /* 0x000fe20000004100 */
[----:B------:R-:W-:Y:S01]  /*44c0*/  LOP3.LUT R79, R79, 0xff, RZ, 0xc0, !PT ;  /* 0x000000ff4f4f7812 */ /* 0x000fe200078ec0ff */
[----:B------:R-:W-:Y:S01]  /*44d0*/  HADD2.F32 R9, -RZ, R73.H0_H0 ;  /* 0x20000049ff097230 */ /* 0x000fe20000004100 */
[----:B------:R-:W-:-:S02]  /*44e0*/  IADD3.X R73, R33, UR9, RZ, P0, !PT ;  /* 0x0000000921497c10 */ /* 0x000fc400087fe4ff */
[--C-:B------:R-:W-:Y:S02]  /*44f0*/  SHF.R.U64 R84, R10, 0x10, R11.reuse ;  /* 0x000000100a547819 */ /* 0x100fe4000000120b */
[----:B------:R-:W-:Y:S02]  /*4500*/  LOP3.LUT R27, R90, 0xff, RZ, 0xc0, !PT ;  /* 0x000000ff5a1b7812 */ /* 0x000fe400078ec0ff */
[--C-:B------:R-:W-:Y:S01]  /*4510*/  SHF.R.U64 R82, R10, 0x18, R11.reuse ;  /* 0x000000180a527819 */ /* 0x100fe2000000120b */
[----:B------:R-:W4:Y:S01]  /*4520*/  LDG.E.64 R72, desc[UR10][R72.64] ;  /* 0x0000000a48487981 */ /* 0x000f22000c1e1b00 */
[----:B------:R-:W-:Y:S02]  /*4530*/  LOP3.LUT R60, R91, 0xff000000, R60, 0xf8, !PT ;  /* 0xff0000005b3c7812 */ /* 0x000fe400078ef83c */
[----:B------:R-:W-:Y:S02]  /*4540*/  LOP3.LUT R86, R79, 0xff00, R10, 0xf8, !PT ;  /* 0x0000ff004f567812 */ /* 0x000fe400078ef80a */
[----:B------:R-:W-:-:S02]  /*4550*/  SHF.R.U32.HI R91, RZ, 0x8, R11 ;  /* 0x00000008ff5b7819 */ /* 0x000fc4000001160b */
[----:B------:R-:W-:Y:S02]  /*4560*/  SHF.R.U32.HI R78, RZ, 0x10, R11 ;  /* 0x00000010ff4e7819 */ /* 0x000fe4000001160b */
[----:B------:R-:W-:Y:S02]  /*4570*/  LOP3.LUT R10, R84, 0xff, RZ, 0xc0, !PT ;  /* 0x000000ff540a7812 */ /* 0x000fe400078ec0ff */
[----:B------:R-:W-:Y:S02]  /*4580*/  F2FP.F16.E4M3.UNPACK_B R11, R27 ;  /* 0x0000001bff0b723e */ /* 0x000fe400020006ff */
[----:B------:R-:W-:Y:S02]  /*4590*/  LOP3.LUT R27, R82, 0xff, RZ, 0xc0, !PT ;  /* 0x000000ff521b7812 */ /* 0x000fe400078ec0ff */
[----:B------:R-:W-:Y:S02]  /*45a0*/  F2FP.F16.E4M3.UNPACK_B R10, R10 ;  /* 0x0000000aff0a723e */ /* 0x000fe400020006ff */
[----:B0-----:R-:W-:-:S02]  /*45b0*/  LOP3.LUT R32, R91, 0xff, RZ, 0xc0, !PT ;  /* 0x000000ff5b207812 */ /* 0x001fc400078ec0ff */
[----:B------:R-:W-:Y:S02]  /*45c0*/  LOP3.LUT R78, R78, 0xff, RZ, 0xc0, !PT ;  /* 0x000000ff4e4e7812 */ /* 0x000fe400078ec0ff */
[----:B------:R-:W-:Y:S01]  /*45d0*/  F2FP.F16.E4M3.UNPACK_B R27, R27 ;  /* 0x0000001bff1b723e */ /* 0x000fe200020006ff */
[----:B------:R-:W-:Y:S01]  /*45e0*/  HADD2.F32 R10, -RZ, R10.H0_H0 ;  /* 0x2000000aff0a7230 */ /* 0x000fe20000004100 */
[----:B------:R-:W-:Y:S01]  /*45f0*/  F2FP.F16.E4M3.UNPACK_B R33, R32 ;  /* 0x00000020ff21723e */ /* 0x000fe200020006ff */
[----:B------:R-:W-:Y:S01]  /*4600*/  FFMA R5, R5, R74, RZ ;  /* 0x0000004a05057223 */ /* 0x000fe200000000ff */
[----:B------:R-:W-:Y:S01]  /*4610*/  F2FP.F16.E4M3.UNPACK_B R79, R78 ;  /* 0x0000004eff4f723e */ /* 0x000fe200020006ff */
[----:B------:R-:W-:Y:S02]  /*4620*/  HADD2.F32 R32, -RZ, R27.H0_H0 ;  /* 0x2000001bff207230 */ /* 0x000fe40000004100 */
[----:B------:R-:W-:Y:S01]  /*4630*/  FFMA R7, R7, R74, RZ ;  /* 0x0000004a07077223 */ /* 0x000fe200000000ff */
[----:B------:R-:W-:-:S02]  /*4640*/  HADD2.F32 R78, -RZ, R33.H0_H0 ;  /* 0x20000021ff4e7230 */ /* 0x000fc40000004100 */
[-C--:B------:R-:W-:Y:S01]  /*4650*/  FFMA R27, R10, R74.reuse, R5 ;  /* 0x0000004a0a1b7223 */ /* 0x080fe20000000005 */
[----:B------:R-:W-:Y:S02]  /*4660*/  HADD2.F32 R80, -RZ, R79.H0_H0 ;  /* 0x2000004fff507230 */ /* 0x000fe40000004100 */
[-C--:B------:R-:W-:Y:S01]  /*4670*/  FFMA R9, R9, R74.reuse, RZ ;  /* 0x0000004a09097223 */ /* 0x080fe200000000ff */
[----:B------:R-:W-:Y:S01]  /*4680*/  LOP3.LUT R5, R28, 0xff, RZ, 0xc0, !PT ;  /* 0x000000ff1c057812 */ /* 0x000fe200078ec0ff */
[-C--:B------:R-:W-:Y:S01]  /*4690*/  FFMA R79, R32, R74.reuse, R7 ;  /* 0x0000004a204f7223 */ /* 0x080fe20000000007 */
[----:B------:R-:W-:Y:S01]  /*46a0*/  LOP3.LUT R7, R29, 0xff, RZ, 0xc0, !PT ;  /* 0x000000ff1d077812 */ /* 0x000fe200078ec0ff */
[----:B------:R-:W-:Y:S01]  /*46b0*/  FFMA R89, R78, R74, R9 ;  /* 0x0000004a4e597223 */ /* 0x000fe20000000009 */
[----:B------:R-:W-:Y:S01]  /*46c0*/  F2FP.F16.E4M3.UNPACK_B R5, R5 ;  /* 0x00000005ff05723e */ /* 0x000fe200020006ff */
[----:B------:R-:W-:Y:S01]  /*46d0*/  IMAD.U32 R9, R28, 0x10000, RZ ;  /* 0x000100001c097824 */ /* 0x000fe200078e00ff */
[----:B------:R-:W-:-:S02]  /*46e0*/  F2FP.F16.E4M3.UNPACK_B R7, R7 ;  /* 0x00000007ff07723e */ /* 0x000fc400020006ff */
[----:B------:R-:W-:Y:S01]  /*46f0*/  LOP3.LUT R58, R93, 0xff000000, R58, 0xf8, !PT ;  /* 0xff0000005d3a7812 */ /* 0x000fe200078ef83a */
[----:B------:R-:W-:Y:S01]  /*4700*/  HADD2.F32 R32, -RZ, R5.H0_H0 ;  /* 0x20000005ff207230 */ /* 0x000fe20000004100 */
[----:B------:R-:W-:Y:S02]  /*4710*/  SHF.R.U32.HI R93, RZ, 0x18, R29 ;  /* 0x00000018ff5d7819 */ /* 0x000fe4000001161d */
[----:B------:R-:W-:Y:S01]  /*4720*/  LOP3.LUT R10, R76, 0xff0000, R9, 0xf8, !PT ;  /* 0x00ff00004c0a7812 */ /* 0x000fe200078ef809 */
[----:B------:R-:W-:Y:S01]  /*4730*/  HADD2.F32 R76, -RZ, R7.H0_H0 ;  /* 0x20000007ff4c7230 */ /* 0x000fe20000004100 */
[----:B------:R-:W-:Y:S02]  /*4740*/  LOP3.LUT R5, R82, 0xff, RZ, 0xc0, !PT ;  /* 0x000000ff52057812 */ /* 0x000fe400078ec0ff */
[----:B------:R-:W-:Y:S02]  /*4750*/  F2FP.F16.E4M3.UNPACK_B R7, R93 ;  /* 0x0000005dff07723e */ /* 0x000fe400020006ff */
[----:B------:R-:W-:-:S02]  /*4760*/  SHF.R.U64 R9, R28, 0x8, R29 ;  /* 0x000000081c097819 */ /* 0x000fc4000000121d */
[----:B------:R-:W-:Y:S01]  /*4770*/  PRMT R78, R88, 0x6540, R5 ;  /* 0x00006540584e7816 */ /* 0x000fe20000000005 */
[-C--:B------:R-:W-:Y:S01]  /*4780*/  FFMA R81, R32, R74.reuse, R81 ;  /* 0x0000004a20517223 */ /* 0x080fe20000000051 */
[----:B------:R-:W-:Y:S01]  /*4790*/  HADD2.F32 R32, -RZ, R7.H0_H0 ;  /* 0x20000007ff207230 */ /* 0x000fe20000004100 */
[----:B------:R-:W-:Y:S02]  /*47a0*/  LOP3.LUT R7, R84, 0xff, RZ, 0xc0, !PT ;  /* 0x000000ff54077812 */ /* 0x000fe400078ec0ff */
[----:B------:R-:W-:Y:S02]  /*47b0*/  LOP3.LUT R87, R78, 0xff0000, R9, 0xf8, !PT ;  /* 0x00ff00004e577812 */ /* 0x000fe400078ef809 */
[----:B------:R-:W-:Y:S01]  /*47c0*/  LOP3.LUT R9, R9, 0xff, RZ, 0xc0, !PT ;  /* 0x000000ff09097812 */ /* 0x000fe200078ec0ff */
[----:B------:R-:W-:Y:S01]  /*47d0*/  FFMA R85, R32, R74, R85 ;  /* 0x0000004a20557223 */ /* 0x000fe20000000055 */
[----:B------:R-:W-:Y:S02]  /*47e0*/  LOP3.LUT R70, R95, 0xff000000, R70, 0xf8, !PT ;  /* 0xff0000005f467812 */ /* 0x000fe400078ef846 */
[----:B------:R-:W-:-:S02]  /*47f0*/  LOP3.LUT R90, R90, 0xff, RZ, 0xc0, !PT ;  /* 0x000000ff5a5a7812 */ /* 0x000fc400078ec0ff */
[----:B------:R-:W-:Y:S02]  /*4800*/  F2FP.F16.E4M3.UNPACK_B R32, R9 ;  /* 0x00000009ff20723e */ /* 0x000fe400020006ff */
[----:B------:R-:W-:Y:S02]  /*4810*/  PRMT R95, R92, 0x6540, R7 ;  /* 0x000065405c5f7816 */ /* 0x000fe40000000007 */
[----:B------:R-:W-:Y:S01]  /*4820*/  LOP3.LUT R9, R91, 0xff, RZ, 0xc0, !PT ;  /* 0x000000ff5b097812 */ /* 0x000fe200078ec0ff */
[----:B------:R-:W-:Y:S01]  /*4830*/  IMAD.SHL.U32 R97, R28, 0x100, RZ ;  /* 0x000001001c617824 */ /* 0x000fe200078e00ff */
[----:B------:R-:W-:Y:S02]  /*4840*/  LOP3.LUT R90, R90, 0xff00, R91, 0xf8, !PT ;  /* 0x0000ff005a5a7812 */ /* 0x000fe400078ef85b */
[----:B------:R-:W-:Y:S02]  /*4850*/  SHF.R.U64 R33, R28, 0x10, R29 ;  /* 0x000000101c217819 */ /* 0x000fe4000000121d */
[----:B------:R-:W-:-:S02]  /*4860*/  LOP3.LUT R95, R95, 0xff0000, R28, 0xf8, !PT ;  /* 0x00ff00005f5f7812 */ /* 0x000fc400078ef81c */
[----:B------:R-:W-:Y:S02]  /*4870*/  SHF.R.U64 R28, R28, 0x18, R29 ;  /* 0x000000181c1c7819 */ /* 0x000fe4000000121d */
[----:B------:R-:W-:Y:S02]  /*4880*/  PRMT R91, R26, 0x6540, R9 ;  /* 0x000065401a5b7816 */ /* 0x000fe40000000009 */
[----:B------:R-:W-:Y:S02]  /*4890*/  LOP3.LUT R26, R33, 0xff, RZ, 0xc0, !PT ;  /* 0x000000ff211a7812 */ /* 0x000fe400078ec0ff */
[----:B------:R-:W-:Y:S02]  /*48a0*/  LOP3.LUT R84, R91, 0xff0000, R28, 0xf8, !PT ;  /* 0x00ff00005b547812 */ /* 0x000fe400078ef81c */
[----:B------:R-:W-:Y:S01]  /*48b0*/  LOP3.LUT R28, R28, 0xff, RZ, 0xc0, !PT ;  /* 0x000000ff1c1c7812 */ /* 0x000fe200078ec0ff */
[----:B------:R-:W-:Y:S01]  /*48c0*/  FFMA R83, R76, R74, R83 ;  /* 0x0000004a4c537223 */ /* 0x000fe20000000053 */
[----:B------:R-:W-:Y:S01]  /*48d0*/  F2FP.F16.E4M3.UNPACK_B R26, R26 ;  /* 0x0000001aff1a723e */ /* 0x000fe200020006ff */
[----:B------:R-:W-:Y:S01]  /*48e0*/  HADD2.F32 R32, -RZ, R32.H0_H0 ;  /* 0x20000020ff207230 */ /* 0x000fe20000004100 */
[----:B------:R-:W-:-:S02]  /*48f0*/  SHF.R.U32.HI R76, RZ, 0x8, R29 ;  /* 0x00000008ff4c7819 */ /* 0x000fc4000001161d */
[----:B------:R-:W-:Y:S02]  /*4900*/  F2FP.F16.E4M3.UNPACK_B R28, R28 ;  /* 0x0000001cff1c723e */ /* 0x000fe400020006ff */
[--C-:B------:R-:W-:Y:S02]  /*4910*/  LOP3.LUT R90, R90, 0xff0000, R29.reuse, 0xf8, !PT ;  /* 0x00ff00005a5a7812 */ /* 0x100fe400078ef81d */
[----:B------:R-:W-:Y:S01]  /*4920*/  SHF.R.U32.HI R29, RZ, 0x10, R29 ;  /* 0x00000010ff1d7819 */ /* 0x000fe2000001161d */
[----:B------:R-:W-:Y:S01]  /*4930*/  HADD2.F32 R26, -RZ, R26.H0_H0 ;  /* 0x2000001aff1a7230 */ /* 0x000fe20000004100 */
[----:B------:R-:W-:Y:S01]  /*4940*/  LOP3.LUT R68, R68, 0xff0000, R33, 0xf8, !PT ;  /* 0x00ff000044447812 */ /* 0x000fe200078ef821 */
[-C--:B------:R-:W-:Y:S01]  /*4950*/  FFMA R33, R32, R74.reuse, R77 ;  /* 0x0000004a20217223 */ /* 0x080fe2000000004d */
[----:B------:R-:W-:Y:S01]  /*4960*/  HADD2.F32 R32, -RZ, R28.H0_H0 ;  /* 0x2000001cff207230 */ /* 0x000fe20000004100 */
[----:B------:R-:W-:Y:S02]  /*4970*/  LOP3.LUT R29, R29, 0xff, RZ, 0xc0, !PT ;  /* 0x000000ff1d1d7812 */ /* 0x000fe400078ec0ff */
[----:B------:R-:W-:Y:S01]  /*4980*/  IADD3 R28, P0, R14, UR4, RZ ;  /* 0x000000040e1c7c10 */ /* 0x000fe2000ff1e0ff */
[----:B------:R-:W-:Y:S01]  /*4990*/  FFMA R77, R26, R74, R27 ;  /* 0x0000004a1a4d7223 */ /* 0x000fe2000000001b */
[----:B------:R-:W-:-:S02]  /*49a0*/  F2FP.F16.E4M3.UNPACK_B R26, R29 ;  /* 0x0000001dff1a723e */ /* 0x000fc400020006ff */
[----:B------:R-:W-:Y:S01]  /*49b0*/  IADD3.X R29, R15, UR9, RZ, P0, !PT ;  /* 0x000000090f1d7c10 */ /* 0x000fe200087fe4ff */
[----:B------:R-:W-:Y:S01]  /*49c0*/  FFMA R79, R32, R74, R79 ;  /* 0x0000004a204f7223 */ /* 0x000fe2000000004f */
[----:B------:R-:W4:Y:S01]  /*49d0*/  LDG.E.64 R14, desc[UR10][R14.64] ;  /* 0x0000000a0e0e7981 */ /* 0x000f22000c1e1b00 */
[----:B------:R-:W-:-:S03]  /*49e0*/  HADD2.F32 R32, -RZ, R26.H0_H0 ;  /* 0x2000001aff207230 */ /* 0x000fc60000004100 */
[----:B------:R0:W4:Y:S01]  /*49f0*/  LDG.E.64 R26, desc[UR10][R28.64] ;  /* 0x0000000a1c1a7981 */ /* 0x000122000c1e1b00 */
[----:B------:R-:W-:Y:S01]  /*4a00*/  HADD2.F32 R11, -RZ, R11.H0_H0 ;  /* 0x2000000bff0b7230 */ /* 0x000fe20000004100 */
[----:B------:R-:W-:-:S04]  /*4a10*/  LOP3.LUT R76, R76, 0xff, RZ, 0xc0, !PT ;  /* 0x000000ff4c4c7812 */ /* 0x000fc800078ec0ff */
[----:B------:R-:W-:Y:S01]  /*4a20*/  FFMA R11, R11, R74, RZ ;  /* 0x0000004a0b0b7223 */ /* 0x000fe200000000ff */
[----:B------:R-:W-:Y:S02]  /*4a30*/  F2FP.F16.E4M3.UNPACK_B R76, R76 ;  /* 0x0000004cff4c723e */ /* 0x000fe400020006ff */
[----:B------:R-:W-:Y:S01]  /*4a40*/  LOP3.LUT R97, R86, 0xff0000, R97, 0xf8, !PT ;  /* 0x00ff000056617812 */ /* 0x000fe200078ef861 */
[-C--:B------:R-:W-:Y:S01]  /*4a50*/  FFMA R11, R80, R74.reuse, R11 ;  /* 0x0000004a500b7223 */ /* 0x080fe2000000000b */
[----:B--2---:R-:W-:Y:S01]  /*4a60*/  SHF.R.U32.HI R86, RZ, 0x18, R25 ;  /* 0x00000018ff567819 */ /* 0x004fe20000011619 */
[----:B------:R-:W-:Y:S01]  /*4a70*/  HADD2.F32 R76, -RZ, R76.H0_H0 ;  /* 0x2000004cff4c7230 */ /* 0x000fe20000004100 */
[----:B------:R-:W-:Y:S01]  /*4a80*/  PRMT R82, R34, 0x6540, R69 ;  /* 0x0000654022527816 */ /* 0x000fe20000000045 */
[----:B------:R-:W-:Y:S01]  /*4a90*/  IMAD.U32 R78, R24, 0x10000, RZ ;  /* 0x00010000184e7824 */ /* 0x000fe200078e00ff */
[----:B------:R-:W-:Y:S01]  /*4aa0*/  SHF.L.U64.HI R80, R69, 0x8, RZ ;  /* 0x0000000845507819 */ /* 0x000fe200000102ff */
[----:B------:R-:W-:Y:S01]  /*4ab0*/  FFMA R69, R32, R74, R11 ;  /* 0x0000004a20457223 */ /* 0x000fe2000000000b */
[----:B------:R-:W-:-:S02]  /*4ac0*/  SHF.L.U64.HI R91, R93, 0x10, RZ ;  /* 0x000000105d5b7819 */ /* 0x000fc400000102ff */
[----:B------:R-:W-:Y:S02]  /*4ad0*/  SHF.L.U64.HI R34, R86, 0x18, RZ ;  /* 0x0000001856227819 */ /* 0x000fe400000102ff */
[----:B------:R-:W-:Y:S01]  /*4ae0*/  LOP3.LUT R32, R25, 0xff, RZ, 0xc0, !PT ;  /* 0x000000ff19207812 */ /* 0x000fe200078ec0ff */
[----:B------:R-:W-:Y:S01]  /*4af0*/  FFMA R89, R76, R74, R89 ;  /* 0x0000004a4c597223 */ /* 0x000fe20000000059 */
[----:B------:R-:W-:Y:S01]  /*4b00*/  LOP3.LUT R11, R34, R80, R91, 0xfe, !PT ;  /* 0x00000050220b7212 */ /* 0x000fe200078efe5b */
[----:B------:R-:W-:Y:S01]  /*4b10*/  IMAD.U32 R93, R93, 0x10000, RZ ;  /* 0x000100005d5d7824 */ /* 0x000fe200078e00ff */
[----:B------:R-:W-:Y:S01]  /*4b20*/  LOP3.LUT R76, R97, 0xff000000, R78, 0xf8, !PT ;  /* 0xff000000614c7812 */ /* 0x000fe200078ef84e */
[----:B------:R-:W-:Y:S01]  /*4b30*/  IMAD.SHL.U32 R34, R86, 0x1000000, RZ ;  /* 0x0100000056227824 */ /* 0x000fe200078e00ff */
[----:B------:R-:W-:Y:S01]  /*4b40*/  F2FP.F16.E4M3.UNPACK_B R80, R32 ;  /* 0x00000020ff50723e */ /* 0x000fe200020006ff */
[C---:B------:R-:W-:Y:S01]  /*4b50*/  IMAD.SHL.U32 R78, R24.reuse, 0x100, RZ ;  /* 0x00000100184e7824 */ /* 0x040fe200078e00ff */
[----:B------:R-:W-:-:S02]  /*4b60*/  LOP3.LUT R32, R24, 0xff, RZ, 0xc0, !PT ;  /* 0x000000ff18207812 */ /* 0x000fc400078ec0ff */
[----:B------:R-:W-:Y:S01]  /*4b70*/  LOP3.LUT R34, R34, R82, R93, 0xfe, !PT ;  /* 0x0000005222227212 */ /* 0x000fe200078efe5d */
[----:B------:R-:W-:Y:S01]  /*4b80*/  HADD2.F32 R82, -RZ, R80.H0_H0 ;  /* 0x20000050ff527230 */ /* 0x000fe20000004100 */
[----:B------:R-:W-:Y:S01]  /*4b90*/  F2FP.F16.E4M3.UNPACK_B R32, R32 ;  /* 0x00000020ff20723e */ /* 0x000fe200020006ff */
[C---:B------:R-:W-:Y:S01]  /*4ba0*/  IMAD.SHL.U32 R91, R24.reuse, 0x1000000, RZ ;  /* 0x01000000185b7824 */ /* 0x040fe200078e00ff */
[----:B------:R-:W-:Y:S02]  /*4bb0*/  LOP3.LUT R78, R95, 0xff000000, R78, 0xf8, !PT ;  /* 0xff0000005f4e7812 */ /* 0x000fe400078ef84e */
[C-C-:B------:R-:W-:Y:S02]  /*4bc0*/  SHF.R.U64 R97, R24.reuse, 0x8, R25.reuse ;  /* 0x0000000818617819 */ /* 0x140fe40000001219 */
[----:B------:R-:W-:Y:S02]  /*4bd0*/  SHF.R.U64 R95, R24, 0x10, R25 ;  /* 0x00000010185f7819 */ /* 0x000fe40000001219 */
[----:B------:R-:W-:-:S02]  /*4be0*/  LOP3.LUT R80, R87, 0xff000000, R24, 0xf8, !PT ;  /* 0xff00000057507812 */ /* 0x000fc400078ef818 */
[--C-:B------:R-:W-:Y:S02]  /*4bf0*/  SHF.R.U64 R93, R24, 0x18, R25.reuse ;  /* 0x00000018185d7819 */ /* 0x100fe40000001219 */
[----:B------:R-:W-:Y:S01]  /*4c00*/  SHF.R.U32.HI R24, RZ, 0x8, R25 ;  /* 0x00000008ff187819 */ /* 0x000fe20000011619 */
[----:B------:R-:W-:Y:S01]  /*4c10*/  HADD2.F32 R32, -RZ, R32.H0_H0 ;  /* 0x20000020ff207230 */ /* 0x000fe20000004100 */
[----:B------:R-:W-:Y:S02]  /*4c20*/  F2FP.F16.E4M3.UNPACK_B R86, R86 ;  /* 0x00000056ff56723e */ /* 0x000fe400020006ff */
[----:B------:R-:W-:Y:S01]  /*4c30*/  LOP3.LUT R24, R24, 0xff, RZ, 0xc0, !PT ;  /* 0x000000ff18187812 */ /* 0x000fe200078ec0ff */
[-C--:B------:R-:W-:Y:S01]  /*4c40*/  FFMA R87, R82, R74.reuse, R83 ;  /* 0x0000004a52577223 */ /* 0x080fe20000000053 */
[----:B------:R-:W-:Y:S01]  /*4c50*/  SHF.R.U32.HI R25, RZ, 0x10, R25 ;  /* 0x00000010ff197819 */ /* 0x000fe20000011619 */
[----:B------:R-:W-:Y:S02]  /*4c60*/  HADD2.F32 R86, -RZ, R86.H0_H0 ;  /* 0x20000056ff567230 */ /* 0x000fe40000004100 */
[----:B------:R-:W-:Y:S01]  /*4c70*/  FFMA R83, R32, R74, R81 ;  /* 0x0000004a20537223 */ /* 0x000fe20000000051 */
[----:B------:R-:W-:-:S02]  /*4c80*/  F2FP.F16.E4M3.UNPACK_B R81, R24 ;  /* 0x00000018ff51723e */ /* 0x000fc400020006ff */
[----:B------:R-:W-:Y:S02]  /*4c90*/  LOP3.LUT R25, R25, 0xff, RZ, 0xc0, !PT ;  /* 0x000000ff19197812 */ /* 0x000fe400078ec0ff */
[----:B------:R-:W-:Y:S02]  /*4ca0*/  LOP3.LUT R82, R68, 0xff000000, R97, 0xf8, !PT ;  /* 0xff00000044527812 */ /* 0x000fe400078ef861 */
[----:B------:R-:W-:Y:S02]  /*4cb0*/  LOP3.LUT R68, R93, 0xff, RZ, 0xc0, !PT ;  /* 0x000000ff5d447812 */ /* 0x000fe400078ec0ff */
[----:B------:R-:W-:Y:S01]  /*4cc0*/  LOP3.LUT R10, R10, 0xff000000, R91, 0xf8, !PT ;  /* 0xff0000000a0a7812 */ /* 0x000fe200078ef85b */
[----:B------:R-:W-:Y:S01]  /*4cd0*/  FFMA R91, R86, R74, R85 ;  /* 0x0000004a565b7223 */ /* 0x000fe20000000055 */
[----:B------:R-:W-:Y:S01]  /*4ce0*/  F2FP.F16.E4M3.UNPACK_B R88, R25 ;  /* 0x00000019ff58723e */ /* 0x000fe200020006ff */
[----:B------:R-:W-:Y:S01]  /*4cf0*/  HADD2.F32 R86, -RZ, R81.H0_H0 ;  /* 0x20000051ff567230 */ /* 0x000fe20000004100 */
[----:B------:R-:W-:-:S02]  /*4d00*/  LOP3.LUT R25, R95, 0xff, RZ, 0xc0, !PT ;  /* 0x000000ff5f197812 */ /* 0x000fc400078ec0ff */
[----:B------:R-:W-:Y:S02]  /*4d10*/  F2FP.F16.E4M3.UNPACK_B R85, R68 ;  /* 0x00000044ff55723e */ /* 0x000fe400020006ff */
[----:B------:R-:W-:Y:S01]  /*4d20*/  LOP3.LUT R24, R97, 0xff, RZ, 0xc0, !PT ;  /* 0x000000ff61187812 */ /* 0x000fe200078ec0ff */
[----:B------:R-:W-:Y:S01]  /*4d30*/  FFMA R81, R86, R74, R89 ;  /* 0x0000004a56517223 */ /* 0x000fe20000000059 */
[----:B------:R-:W-:Y:S01]  /*4d40*/  F2FP.F16.E4M3.UNPACK_B R25, R25 ;  /* 0x00000019ff19723e */ /* 0x000fe200020006ff */
[----:B------:R-:W-:Y:S01]  /*4d50*/  HADD2.F32 R86, -RZ, R85.H0_H0 ;  /* 0x20000055ff567230 */ /* 0x000fe20000004100 */
[----:B------:R-:W-:Y:S01]  /*4d60*/  F2FP.F16.E4M3.UNPACK_B R24, R24 ;  /* 0x00000018ff18723e */ /* 0x000fe200020006ff */
[----:B------:R-:W-:Y:S02]  /*4d70*/  HADD2.F32 R88, -RZ, R88.H0_H0 ;  /* 0x20000058ff587230 */ /* 0x000fe40000004100 */
[----:B------:R-:W-:Y:S02]  /*4d80*/  HADD2.F32 R68, -RZ, R25.H0_H0 ;  /* 0x20000019ff447230 */ /* 0x000fe40000004100 */
[----:B------:R-:W-:Y:S01]  /*4d90*/  FFMA R79, R86, R74, R79 ;  /* 0x0000004a564f7223 */ /* 0x000fe2000000004f */
[----:B------:R-:W-:-:S02]  /*4da0*/  HADD2.F32 R24, -RZ, R24.H0_H0 ;  /* 0x20000018ff187230 */ /* 0x000fc40000004100 */
[-C--:B------:R-:W-:Y:S01]  /*4db0*/  FFMA R85, R88, R74.reuse, R69 ;  /* 0x0000004a58557223 */ /* 0x080fe20000000045 */
[----:B------:R-:W-:Y:S02]  /*4dc0*/  SHF.L.U64.HI R9, R9, 0x8, RZ ;  /* 0x0000000809097819 */ /* 0x000fe400000102ff */
[--C-:B-----5:R-:W-:Y:S02]  /*4dd0*/  SHF.R.U32.HI R86, RZ, 0x8, R21.reuse ;  /* 0x00000008ff567819 */ /* 0x120fe40000011615 */
[----:B------:R-:W-:Y:S01]  /*4de0*/  SHF.R.U32.HI R88, RZ, 0x18, R21 ;  /* 0x00000018ff587819 */ /* 0x000fe20000011615 */
[-C--:B------:R-:W-:Y:S01]  /*4df0*/  FFMA R77, R68, R74.reuse, R77 ;  /* 0x0000004a444d7223 */ /* 0x080fe2000000004d */
[----:B------:R-:W-:Y:S01]  /*4e00*/  FFMA R33, R24, R74, R33 ;  /* 0x0000004a18217223 */ /* 0x000fe20000000021 */
[----:B------:R-:W-:Y:S02]  /*4e10*/  SHF.L.U64.HI R68, R7, 0x8, RZ ;  /* 0x0000000807447819 */ /* 0x000fe400000102ff */
[----:B------:R-:W-:-:S02]  /*4e20*/  LOP3.LUT R86, R9, 0xff, R86, 0xf8, !PT ;  /* 0x000000ff09567812 */ /* 0x000fc400078ef856 */
[----:B------:R-:W-:Y:S02]  /*4e30*/  F2FP.F16.E4M3.UNPACK_B R24, R88 ;  /* 0x00000058ff18723e */ /* 0x000fe400020006ff */
[----:B------:R-:W-:Y:S02]  /*4e40*/  LOP3.LUT R7, R20, 0xff, RZ, 0xc0, !PT ;  /* 0x000000ff14077812 */ /* 0x000fe400078ec0ff */
[----:B------:R-:W-:Y:S02]  /*4e50*/  LOP3.LUT R9, R21, 0xff, RZ, 0xc0, !PT ;  /* 0x000000ff15097812 */ /* 0x000fe400078ec0ff */
[----:B------:R-:W-:Y:S01]  /*4e60*/  LOP3.LUT R32, R90, 0xff000000, R93, 0xf8, !PT ;  /* 0xff0000005a207812 */ /* 0x000fe200078ef85d */
[----:B------:R-:W-:Y:S01]  /*4e70*/  HADD2.F32 R90, -RZ, R24.H0_H0 ;  /* 0x20000018ff5a7230 */ /* 0x000fe20000004100 */
[----:B------:R-:W-:Y:S02]  /*4e80*/  SHF.L.U64.HI R93, R20, 0x10, R21 ;  /* 0x00000010145d7819 */ /* 0x000fe40000010215 */
[----:B------:R-:W-:-:S02]  /*4e90*/  F2FP.F16.E4M3.UNPACK_B R7, R7 ;  /* 0x00000007ff07723e */ /* 0x000fc400020006ff */
[----:B------:R-:W-:Y:S02]  /*4ea0*/  F2FP.F16.E4M3.UNPACK_B R9, R9 ;  /* 0x00000009ff09723e */ /* 0x000fe400020006ff */
[----:B------:R-:W-:Y:S01]  /*4eb0*/  IADD3 R24, P0, R28, UR4, RZ ;  /* 0x000000041c187c10 */ /* 0x000fe2000ff1e0ff */
[----:B0-----:R-:W-:Y:S01]  /*4ec0*/  HADD2.F32 R28, -RZ, R7.H0_H0 ;  /* 0x20000007ff1c7230 */ /* 0x001fe20000004100 */
[----:B------:R-:W-:Y:S01]  /*4ed0*/  LOP3.LUT R93, R68, 0xff, R93, 0xf8, !PT ;  /* 0x000000ff445d7812 */ /* 0x000fe200078ef85d */
[----:B------:R-:W-:Y:S01]  /*4ee0*/  HADD2.F32 R68, -RZ, R9.H0_H0 ;  /* 0x20000009ff447230 */ /* 0x000fe20000004100 */
[----:B------:R-:W-:Y:S02]  /*4ef0*/  IADD3.X R25, R29, UR9, RZ, P0, !PT ;  /* 0x000000091d197c10 */ /* 0x000fe400087fe4ff */
[-C--:B------:R-:W-:Y:S01]  /*4f00*/  FFMA R83, R28, R74.reuse, R83 ;  /* 0x0000004a1c537223 */ /* 0x080fe20000000053 */
[----:B------:R-:W-:Y:S01]  /*4f10*/  SHF.L.U64.HI R28, R8, 0x8, RZ ;  /* 0x00000008081c7819 */ /* 0x000fe200000102ff */
[----:B------:R-:W-:Y:S01]  /*4f20*/  FFMA R29, R68, R74, R87 ;  /* 0x0000004a441d7223 */ /* 0x000fe20000000057 */
[----:B------:R-:W-:Y:S01]  /*4f30*/  SHF.R.U64 R7, R20, 0x8, R21 ;  /* 0x0000000814077819 */ /* 0x000fe20000001215 */
[----:B------:R0:W2:Y:S01]  /*4f40*/  LDG.E.64 R68, desc[UR10][R24.64] ;  /* 0x0000000a18447981 */ /* 0x0000a2000c1e1b00 */
[----:B------:R-:W-:-:S02]  /*4f50*/  SHF.L.U64.HI R35, R35, 0x8, RZ ;  /* 0x0000000823237819 */ /* 0x000fc400000102ff */
[----:B------:R-:W-:Y:S02]  /*4f60*/  SHF.L.U64.HI R5, R5, 0x8, RZ ;  /* 0x0000000805057819 */ /* 0x000fe400000102ff */
[C-C-:B------:R-:W-:Y:S02]  /*4f70*/  SHF.L.U64.HI R92, R20.reuse, 0x8, R21.reuse ;  /* 0x00000008145c7819 */ /* 0x140fe40000010215 */
[--C-:B------:R-:W-:Y:S02]  /*4f80*/  SHF.R.U64 R8, R20, 0x10, R21.reuse ;  /* 0x0000001014087819 */ /* 0x100fe40000001215 */
[----:B------:R-:W-:Y:S02]  /*4f90*/  LOP3.LUT R89, R28, 0xff, R21, 0xf8, !PT ;  /* 0x000000ff1c597812 */ /* 0x000fe400078ef815 */
[----:B------:R-:W-:Y:S02]  /*4fa0*/  LOP3.LUT R7, R7, 0xff, RZ, 0xc0, !PT ;  /* 0x000000ff07077812 */ /* 0x000fe400078ec0ff */
[----:B------:R-:W-:-:S02]  /*4fb0*/  LOP3.LUT R94, R35, 0xff, R20, 0xf8, !PT ;  /* 0x000000ff235e7812 */ /* 0x000fc400078ef814 */
[--C-:B------:R-:W-:Y:S02]  /*4fc0*/  SHF.R.U32.HI R28, RZ, 0x8, R21.reuse ;  /* 0x00000008ff1c7819 */ /* 0x100fe40000011615 */
[----:B------:R-:W-:Y:S02]  /*4fd0*/  SHF.R.U64 R35, R20, 0x18, R21 ;  /* 0x0000001814237819 */ /* 0x000fe40000001215 */
[----:B------:R-:W-:Y:S02]  /*4fe0*/  LOP3.LUT R84, R84, 0xff000000, R95, 0xf8, !PT ;  /* 0xff00000054547812 */ /* 0x000fe400078ef85f */
[----:B------:R-:W-:Y:S02]  /*4ff0*/  LOP3.LUT R92, R5, 0xff, R92, 0xf8, !PT ;  /* 0x000000ff055c7812 */ /* 0x000fe400078ef85c */
[----:B------:R-:W-:Y:S02]  /*5000*/  SHF.L.U64.HI R95, R20, 0x18, R21 ;  /* 0x00000018145f7819 */ /* 0x000fe40000010215 */
[----:B------:R-:W-:-:S02]  /*5010*/  LOP3.LUT R8, R8, 0xff, RZ, 0xc0, !PT ;  /* 0x000000ff08087812 */ /* 0x000fc400078ec0ff */
[----:B------:R-:W-:Y:S02]  /*5020*/  SHF.R.U32.HI R5, RZ, 0x10, R21 ;  /* 0x00000010ff057819 */ /* 0x000fe40000011615 */
[----:B------:R-:W-:Y:S02]  /*5030*/  F2FP.F16.E4M3.UNPACK_B R7, R7 ;  /* 0x00000007ff07723e */ /* 0x000fe400020006ff */
[----:B------:R-:W-:Y:S02]  /*5040*/  LOP3.LUT R21, R28, 0xff, RZ, 0xc0, !PT ;  /* 0x000000ff1c157812 */ /* 0x000fe400078ec0ff */
[----:B------:R-:W-:Y:S02]  /*5050*/  LOP3.LUT R20, R35, 0xff, RZ, 0xc0, !PT ;  /* 0x000000ff23147812 */ /* 0x000fe400078ec0ff */
[----:B------:R-:W-:Y:S01]  /*5060*/  F2FP.F16.E4M3.UNPACK_B R9, R8 ;  /* 0x00000008ff09723e */ /* 0x000fe200020006ff */
[----:B------:R-:W-:Y:S01]  /*5070*/  HADD2.F32 R8, -RZ, R7.H0_H0 ;  /* 0x20000007ff087230 */ /* 0x000fe20000004100 */
[----:B------:R-:W-:-:S02]  /*5080*/  LOP3.LUT R28, R5, 0xff, RZ, 0xc0, !PT ;  /* 0x000000ff051c7812 */ /* 0x000fc400078ec0ff */
[----:B------:R-:W-:Y:S02]  /*5090*/  F2FP.F16.E4M3.UNPACK_B R21, R21 ;  /* 0x00000015ff15723e */ /* 0x000fe400020006ff */
[----:B------:R-:W-:Y:S01]  /*50a0*/  F2FP.F16.E4M3.UNPACK_B R7, R20 ;  /* 0x00000014ff07723e */ /* 0x000fe200020006ff */
[----:B------:R-:W-:Y:S01]  /*50b0*/  FFMA R33, R8, R74, R33 ;  /* 0x0000004a08217223 */ /* 0x000fe20000000021 */
[----:B------:R-:W-:Y:S01]  /*50c0*/  F2FP.F16.E4M3.UNPACK_B R35, R28 ;  /* 0x0000001cff23723e */ /* 0x000fe200020006ff */
[----:B------:R-:W-:Y:S01]  /*50d0*/  HADD2.F32 R28, -RZ, R21.H0_H0 ;  /* 0x20000015ff1c7230 */ /* 0x000fe20000004100 */
[----:B---3--:R-:W-:Y:S01]  /*50e0*/  SHF.R.U32.HI R21, RZ, 0x18, R23 ;  /* 0x00000018ff157819 */ /* 0x008fe20000011617 */
[----:B------:R-:W-:Y:S02]  /*50f0*/  HADD2.F32 R8, -RZ, R7.H0_H0 ;  /* 0x20000007ff087230 */ /* 0x000fe40000004100 */
[----:B------:R-:W-:Y:S01]  /*5100*/  HADD2.F32 R20, -RZ, R9.H0_H0 ;  /* 0x20000009ff147230 */ /* 0x000fe20000004100 */
[----:B------:R-:W-:-:S02]  /*5110*/  F2FP.F16.E4M3.UNPACK_B R9, R21 ;  /* 0x00000015ff09723e */ /* 0x000fc400020006ff */
[-C--:B------:R-:W-:Y:S01]  /*5120*/  FFMA R87, R8, R74.reuse, R79 ;  /* 0x0000004a08577223 */ /* 0x080fe2000000004f */
[----:B------:R-:W-:Y:S01]  /*5130*/  LOP3.LUT R8, R22, 0xff, RZ, 0xc0, !PT ;  /* 0x000000ff16087812 */ /* 0x000fe200078ec0ff */
[-C--:B------:R-:W-:Y:S01]  /*5140*/  FFMA R91, R90, R74.reuse, R91 ;  /* 0x0000004a5a5b7223 */ /* 0x080fe2000000005b */
[----:B------:R-:W-:Y:S01]  /*5150*/  FFMA R81, R28, R74, R81 ;  /* 0x0000004a1c517223 */ /* 0x000fe20000000051 */
[----:B------:R-:W-:Y:S01]  /*5160*/  HADD2.F32 R90, -RZ, R35.H0_H0 ;  /* 0x20000023ff5a7230 */ /* 0x000fe20000004100 */
[----:B------:R-:W-:Y:S01]  /*5170*/  F2FP.F16.E4M3.UNPACK_B R8, R8 ;  /* 0x00000008ff08723e */ /* 0x000fe200020006ff */
[----:B------:R-:W-:Y:S01]  /*5180*/  HADD2.F32 R28, -RZ, R9.H0_H0 ;  /* 0x20000009ff1c7230 */ /* 0x000fe20000004100 */
[----:B------:R-:W-:Y:S01]  /*5190*/  LOP3.LUT R9, R23, 0xff, RZ, 0xc0, !PT ;  /* 0x000000ff17097812 */ /* 0x000fe200078ec0ff */
[-C--:B------:R-:W-:Y:S01]  /*51a0*/  FFMA R35, R20, R74.reuse, R77 ;  /* 0x0000004a14237223 */ /* 0x080fe2000000004d */
[----:B------:R-:W-:Y:S01]  /*51b0*/  IMAD.SHL.U32 R21, R21, 0x100, RZ ;  /* 0x0000010015157824 */ /* 0x000fe200078e00ff */
[----:B------:R-:W-:Y:S01]  /*51c0*/  SHF.L.U64.HI R20, R22, 0x18, R23 ;  /* 0x0000001816147819 */ /* 0x000fe20000010217 */
[----:B------:R-:W-:Y:S01]  /*51d0*/  FFMA R85, R90, R74, R85 ;  /* 0x0000004a5a557223 */ /* 0x000fe20000000055 */
[----:B------:R-:W-:Y:S01]  /*51e0*/  SHF.L.U64.HI R77, R22, 0x10, R23 ;  /* 0x00000010164d7819 */ /* 0x000fe20000010217 */
[----:B------:R-:W-:Y:S01]  /*51f0*/  HADD2.F32 R8, -RZ, R8.H0_H0 ;  /* 0x20000008ff087230 */ /* 0x000fe20000004100 */
[----:B------:R-:W-:-:S02]  /*5200*/  F2FP.F16.E4M3.UNPACK_B R9, R9 ;  /* 0x00000009ff09723e */ /* 0x000fc400020006ff */
[----:B------:R-:W-:Y:S02]  /*5210*/  SHF.L.U64.HI R90, R22, 0x8, R23 ;  /* 0x00000008165a7819 */ /* 0x000fe40000010217 */
[----:B------:R-:W-:Y:S02]  /*5220*/  LOP3.LUT R79, R93, 0xff00, R20, 0xf8, !PT ;  /* 0x0000ff005d4f7812 */ /* 0x000fe400078ef814 */
[----:B------:R-:W-:Y:S01]  /*5230*/  LOP3.LUT R11, R21, R11, R88, 0xfe, !PT ;  /* 0x0000000b150b7212 */ /* 0x000fe200078efe58 */
[-C--:B------:R-:W-:Y:S01]  /*5240*/  FFMA R21, R28, R74.reuse, R91 ;  /* 0x0000004a1c157223 */ /* 0x080fe2000000005b */
[----:B------:R-:W-:Y:S01]  /*5250*/  LOP3.LUT R20, R92, 0xff00, R77, 0xf8, !PT ;  /* 0x0000ff005c147812 */ /* 0x000fe200078ef84d */
[----:B------:R-:W-:Y:S01]  /*5260*/  HADD2.F32 R28, -RZ, R9.H0_H0 ;  /* 0x20000009ff1c7230 */ /* 0x000fe20000004100 */
[----:B------:R-:W-:Y:S01]  /*5270*/  LOP3.LUT R77, R89, 0xff00, R90, 0xf8, !PT ;  /* 0x0000ff00594d7812 */ /* 0x000fe200078ef85a */
[----:B------:R-:W-:Y:S01]  /*5280*/  FFMA R89, R8, R74, R83 ;  /* 0x0000004a08597223 */ /* 0x000fe20000000053 */
[----:B------:R-:W-:-:S02]  /*5290*/  LOP3.LUT R9, R95, 0xff, RZ, 0xc0, !PT ;  /* 0x000000ff5f097812 */ /* 0x000fc400078ec0ff */
[----:B------:R-:W-:Y:S02]  /*52a0*/  IADD3 R8, P0, R24, UR4, RZ ;  /* 0x0000000418087c10 */ /* 0x000fe4000ff1e0ff */
[C-C-:B------:R-:W-:Y:S02]  /*52b0*/  SHF.R.U64 R88, R22.reuse, 0x8, R23.reuse ;  /* 0x0000000816587819 */ /* 0x140fe40000001217 */
[C-C-:B------:R-:W-:Y:S02]  /*52c0*/  SHF.R.U64 R83, R22.reuse, 0x18, R23.reuse ;  /* 0x0000001816537819 */ /* 0x140fe40000001217 */
[C---:B0-----:R-:W-:Y:S01]  /*52d0*/  SHF.R.U64 R24, R22.reuse, 0x10, R23 ;  /* 0x0000001016187819 */ /* 0x041fe20000001217 */
[----:B------:R-:W-:Y:S01]  /*52e0*/  IMAD.SHL.U32 R7, R22, 0x100, RZ ;  /* 0x0000010016077824 */ /* 0x000fe200078e00ff */
[----:B------:R-:W-:Y:S02]  /*52f0*/  LOP3.LUT R92, R9, 0xff00, R22, 0xf8, !PT ;  /* 0x0000ff00095c7812 */ /* 0x000fe400078ef816 */
[----:B------:R-:W-:-:S02]  /*5300*/  IADD3.X R9, R25, UR9, RZ, P0, !PT ;  /* 0x0000000919097c10 */ /* 0x000fc400087fe4ff */
[----:B------:R-:W-:Y:S02]  /*5310*/  LOP3.LUT R22, R88, 0xff, RZ, 0xc0, !PT ;  /* 0x000000ff58167812 */ /* 0x000fe400078ec0ff */
[----:B------:R-:W-:Y:S02]  /*5320*/  LOP3.LUT R25, R83, 0xff, RZ, 0xc0, !PT ;  /* 0x000000ff53197812 */ /* 0x000fe400078ec0ff */
[----:B------:R-:W-:Y:S02]  /*5330*/  LOP3.LUT R24, R24, 0xff, RZ, 0xc0, !PT ;  /* 0x000000ff18187812 */ /* 0x000fe400078ec0ff */
[----:B------:R-:W-:Y:S02]  /*5340*/  SHF.R.U32.HI R83, RZ, 0x8, R23 ;  /* 0x00000008ff537819 */ /* 0x000fe40000011617 */
[----:B------:R-:W-:Y:S02]  /*5350*/  F2FP.F16.E4M3.UNPACK_B R22, R22 ;  /* 0x00000016ff16723e */ /* 0x000fe400020006ff */
[----:B------:R-:W-:-:S02]  /*5360*/  F2FP.F16.E4M3.UNPACK_B R25, R25 ;  /* 0x00000019ff19723e */ /* 0x000fc400020006ff */
[----:B------:R-:W-:Y:S02]  /*5370*/  F2FP.F16.E4M3.UNPACK_B R24, R24 ;  /* 0x00000018ff18723e */ /* 0x000fe400020006ff */
[----:B------:R-:W-:Y:S01]  /*5380*/  LOP3.LUT R83, R83, 0xff, RZ, 0xc0, !PT ;  /* 0x000000ff53537812 */ /* 0x000fe200078ec0ff */
[----:B------:R-:W-:Y:S02]  /*5390*/  HADD2.F32 R22, -RZ, R22.H0_H0 ;  /* 0x20000016ff167230 */ /* 0x000fe40000004100 */
[----:B------:R-:W-:Y:S01]  /*53a0*/  HADD2.F32 R88, -RZ, R25.H0_H0 ;  /* 0x20000019ff587230 */ /* 0x000fe20000004100 */
[----:B------:R-:W-:Y:S01]  /*53b0*/  F2FP.F16.E4M3.UNPACK_B R25, R83 ;  /* 0x00000053ff19723e */ /* 0x000fe200020006ff */
[----:B------:R-:W-:Y:S02]  /*53c0*/  HADD2.F32 R24, -RZ, R24.H0_H0 ;  /* 0x20000018ff187230 */ /* 0x000fe40000004100 */
[-C--:B------:R-:W-:Y:S01]  /*53d0*/  FFMA R93, R28, R74.reuse, R29 ;  /* 0x0000004a1c5d7223 */ /* 0x080fe2000000001d */
[----:B------:R-:W-:Y:S01]  /*53e0*/  LOP3.LUT R5, R5, 0xffffff00, R37, 0xf8, !PT ;  /* 0xffffff0005057812 */ /* 0x000fe200078ef825 */
[----:B------:R0:W3:Y:S01]  /*53f0*/  LDG.E.64 R28, desc[UR10][R8.64] ;  /* 0x0000000a081c7981 */ /* 0x0000e2000c1e1b00 */
[-C--:B------:R-:W-:Y:S01]  /*5400*/  FFMA R83, R22, R74.reuse, R33 ;  /* 0x0000004a16537223 */ /* 0x080fe20000000021 */
[----:B------:R-:W-:Y:S01]  /*5410*/  FFMA R91, R24, R74, R35 ;  /* 0x0000004a185b7223 */ /* 0x000fe20000000023 */
[----:B------:R-:W-:Y:S01]  /*5420*/  HADD2.F32 R22, -RZ, R25.H0_H0 ;  /* 0x20000019ff167230 */ /* 0x000fe20000004100 */
[----:B------:R-:W-:-:S02]  /*5430*/  SHF.R.U32.HI R90, RZ, 0x10, R23 ;  /* 0x00000010ff5a7819 */ /* 0x000fc40000011617 */
[--C-:B------:R-:W-:Y:S02]  /*5440*/  LOP3.LUT R35, R86, 0xff00, R23.reuse, 0xf8, !PT ;  /* 0x0000ff0056237812 */ /* 0x100fe400078ef817 */
[----:B------:R-:W-:Y:S02]  /*5450*/  SHF.R.U32.HI R24, RZ, 0x8, R23 ;  /* 0x00000008ff187819 */ /* 0x000fe40000011617 */
[----:B------:R-:W-:Y:S01]  /*5460*/  LOP3.LUT R23, R5, 0xff, RZ, 0xc0, !PT ;  /* 0x000000ff05177812 */ /* 0x000fe200078ec0ff */
[----:B------:R-:W-:Y:S01]  /*5470*/  FFMA R95, R22, R74, R81 ;  /* 0x0000004a165f7223 */ /* 0x000fe20000000051 */
[----:B----4-:R-:W-:Y:S02]  /*5480*/  LOP3.LUT R5, R30, 0xff, RZ, 0xc0, !PT ;  /* 0x000000ff1e057812 */ /* 0x010fe400078ec0ff */
[----:B------:R-:W-:Y:S02]  /*5490*/  LOP3.LUT R22, R23, 0xff00, R24, 0xf8, !PT ;  /* 0x0000ff0017167812 */ /* 0x000fe400078ef818 */
[----:B------:R-:W-:-:S02]  /*54a0*/  LOP3.LUT R23, R31, 0xff, RZ, 0xc0, !PT ;  /* 0x000000ff1f177812 */ /* 0x000fc400078ec0ff */
[----:B------:R-:W-:Y:S02]  /*54b0*/  LOP3.LUT R90, R90, 0xff, RZ, 0xc0, !PT ;  /* 0x000000ff5a5a7812 */ /* 0x000fe400078ec0ff */
[----:B------:R-:W-:Y:S02]  /*54c0*/  SHF.L.U64.HI R33, R30, 0x18, R31 ;  /* 0x000000181e217819 */ /* 0x000fe4000001021f */
[----:B------:R-:W-:Y:S02]  /*54d0*/  F2FP.F16.E4M3.UNPACK_B R25, R23 ;  /* 0x00000017ff19723e */ /* 0x000fe400020006ff */
[----:B------:R-:W-:Y:S02]  /*54e0*/  F2FP.F16.E4M3.UNPACK_B R24, R5 ;  /* 0x00000005ff18723e */ /* 0x000fe400020006ff */
[----:B------:R-:W-:Y:S02]  /*54f0*/  F2FP.F16.E4M3.UNPACK_B R90, R90 ;  /* 0x0000005aff5a723e */ /* 0x000fe400020006ff */
[----:B------:R-:W-:Y:S01]  /*5500*/  LOP3.LUT R23, R20, 0xff0000, R33, 0xf8, !PT ;  /* 0x00ff000014177812 */ /* 0x000fe200078ef821 */
[----:B------:R-:W-:Y:S01]  /*5510*/  HADD2.F32 R20, -RZ, R25.H0_H0 ;  /* 0x20000019ff147230 */ /* 0x000fe20000004100 */
[----:B------:R-:W-:Y:S01]  /*5520*/  LOP3.LUT R7, R94, 0xff00, R7, 0xf8, !PT ;  /* 0x0000ff005e077812 */ /* 0x000fe200078ef807 */
[----:B------:R-:W-:-:S02]  /*5530*/  IMAD.U32 R86, R30, 0x10000, RZ ;  /* 0x000100001e567824 */ /* 0x000fc400078e00ff */
[----:B------:R-:W-:Y:S01]  /*5540*/  HADD2.F32 R24, -RZ, R24.H0_H0 ;  /* 0x20000018ff187230 */ /* 0x000fe20000004100 */
[----:B------:R-:W-:Y:S01]  /*5550*/  SHF.R.U32.HI R33, RZ, 0x18, R31 ;  /* 0x00000018ff217819 */ /* 0x000fe2000001161f */
[----:B------:R-:W-:Y:S02]  /*5560*/  HADD2.F32 R90, -RZ, R90.H0_H0 ;  /* 0x2000005aff5a7230 */ /* 0x000fe40000004100 */
[-C--:B------:R-:W-:Y:S01]  /*5570*/  FFMA R93, R20, R74.reuse, R93 ;  /* 0x0000004a145d7223 */ /* 0x080fe2000000005d */
[-C--:B------:R-:W-:Y:S01]  /*5580*/  FFMA R87, R88, R74.reuse, R87 ;  /* 0x0000004a58577223 */ /* 0x080fe20000000057 */
[----:B------:R-:W-:Y:S01]  /*5590*/  LOP3.LUT R7, R7, 0xff0000, R86, 0xf8, !PT ;  /* 0x00ff000007077812 */ /* 0x000fe200078ef856 */
[-C--:B------:R-:W-:Y:S01]  /*55a0*/  FFMA R89, R24, R74.reuse, R89 ;  /* 0x0000004a18597223 */ /* 0x080fe20000000059 */
[----:B------:R-:W-:Y:S01]  /*55b0*/  LOP3.LUT R20, R30, 0xffff, RZ, 0xc0, !PT ;  /* 0x0000ffff1e147812 */ /* 0x000fe200078ec0ff */
[----:B------:R-:W-:Y:S01]  /*55c0*/  FFMA R81, R90, R74, R85 ;  /* 0x0000004a5a517223 */ /* 0x000fe20000000055 */
[----:B------:R-:W-:-:S02]  /*55d0*/  SHF.L.U64.HI R88, R30, 0x10, R31 ;  /* 0x000000101e587819 */ /* 0x000fc4000001021f */
[C-C-:B------:R-:W-:Y:S02]  /*55e0*/  SHF.L.U64.HI R86, R30.reuse, 0x8, R31.reuse ;  /* 0x000000081e567819 */ /* 0x140fe4000001021f */
[----:B------:R-:W-:Y:S02]  /*55f0*/  F2FP.F16.E4M3.UNPACK_B R24, R33 ;  /* 0x00000021ff18723e */ /* 0x000fe400020006ff */
[C-C-:B------:R-:W-:Y:S02]  /*5600*/  SHF.R.U64 R25, R30.reuse, 0x10, R31.reuse ;  /* 0x000000101e197819 */ /* 0x140fe4000000121f */
[----:B------:R-:W-:Y:S02]  /*5610*/  SHF.R.U64 R85, R30, 0x18, R31 ;  /* 0x000000181e557819 */ /* 0x000fe4000000121f */
[----:B------:R-:W-:Y:S02]  /*5620*/  SHF.R.U32.HI R20, RZ, 0x8, R20 ;  /* 0x00000008ff147819 */ /* 0x000fe40000011614 */
[----:B------:R-:W-:Y:S01]  /*5630*/  LOP3.LUT R77, R77, 0xff0000, R88, 0xf8, !PT ;  /* 0x00ff00004d4d7812 */ /* 0x000fe200078ef858 */
[----:B------:R-:W-:Y:S01]  /*5640*/  HADD2.F32 R88, -RZ, R24.H0_H0 ;  /* 0x20000018ff587230 */ /* 0x000fe20000004100 */
[----:B------:R-:W-:-:S02]  /*5650*/  LOP3.LUT R35, R35, 0xff0000, R86, 0xf8, !PT ;  /* 0x00ff000023237812 */ /* 0x000fc400078ef856 */
[----:B0-----:R-:W-:Y:S02]  /*5660*/  IADD3 R8, P0, R8, UR4, RZ ;  /* 0x0000000408087c10 */ /* 0x001fe4000ff1e0ff */
[----:B------:R-:W-:Y:S02]  /*5670*/  SHF.R.U32.HI R86, RZ, 0x8, R31 ;  /* 0x00000008ff567819 */ /* 0x000fe4000001161f */
[----:B------:R-:W-:Y:S02]  /*5680*/  LOP3.LUT R24, R25, 0xff, RZ, 0xc0, !PT ;  /* 0x000000ff19187812 */ /* 0x000fe400078ec0ff */
[----:B------:R-:W-:Y:S02]  /*5690*/  LOP3.LUT R85, R85, 0xff, RZ, 0xc0, !PT ;  /* 0x000000ff55557812 */ /* 0x000fe400078ec0ff */
[----:B------:R-:W-:Y:S01]  /*56a0*/  F2FP.F16.E4M3.UNPACK_B R20, R20 ;  /* 0x00000014ff14723e */ /* 0x000fe200020006ff */
[----:B------:R-:W-:Y:S01]  /*56b0*/  IMAD.SHL.U32 R5, R30, 0x100, RZ ;  /* 0x000001001e057824 */ /* 0x000fe200078e00ff */
[----:B------:R-:W-:-:S02]  /*56c0*/  IADD3.X R9, R9, UR9, RZ, P0, !PT ;  /* 0x0000000909097c10 */ /* 0x000fc400087fe4ff */
[----:B------:R-:W-:Y:S02]  /*56d0*/  LOP3.LUT R79, R79, 0xff0000, R30, 0xf8, !PT ;  /* 0x00ff00004f4f7812 */ /* 0x000fe400078ef81e */
[----:B------:R-:W-:Y:S02]  /*56e0*/  LOP3.LUT R86, R86, 0xff, RZ, 0xc0, !PT ;  /* 0x000000ff56567812 */ /* 0x000fe400078ec0ff */
[----:B------:R-:W-:Y:S02]  /*56f0*/  F2FP.F16.E4M3.UNPACK_B R30, R24 ;  /* 0x00000018ff1e723e */ /* 0x000fe400020006ff */
[----:B------:R-:W-:Y:S01]  /*5700*/  F2FP.F16.E4M3.UNPACK_B R85, R85 ;  /* 0x00000055ff55723e */ /* 0x000fe200020006ff */
[----:B------:R-:W-:Y:S01]  /*5710*/  FFMA R97, R88, R74, R21 ;  /* 0x0000004a58617223 */ /* 0x000fe20000000015 */
[----:B------:R-:W-:Y:S01]  /*5720*/  HADD2.F32 R20, -RZ, R20.H0_H0 ;  /* 0x20000014ff147230 */ /* 0x000fe20000004100 */
[----:B------:R0:W4:Y:S01]  /*5730*/  LDG.E.64 R24, desc[UR10][R8.64] ;  /* 0x0000000a08187981 */ /* 0x000122000c1e1b00 */
[----:B------:R-:W-:Y:S01]  /*5740*/  F2FP.F16.E4M3.UNPACK_B R21, R86 ;  /* 0x00000056ff15723e */ /* 0x000fe200020006ff */
[----:B------:R-:W-:-:S02]  /*5750*/  HADD2.F32 R30, -RZ, R30.H0_H0 ;  /* 0x2000001eff1e7230 */ /* 0x000fc40000004100 */
[----:B------:R-:W-:Y:S01]  /*5760*/  HADD2.F32 R86, -RZ, R85.H0_H0 ;  /* 0x20000055ff567230 */ /* 0x000fe20000004100 */
[----:B------:R-:W-:Y:S01]  /*5770*/  SHF.R.U32.HI R85, RZ, 0x10, R31 ;  /* 0x00000010ff557819 */ /* 0x000fe2000001161f */
[-C--:B------:R-:W-:Y:S01]  /*5780*/  FFMA R83, R20, R74.reuse, R83 ;  /* 0x0000004a14537223 */ /* 0x080fe20000000053 */
[----:B------:R-:W-:Y:S02]  /*5790*/  HADD2.F32 R20, -RZ, R21.H0_H0 ;  /* 0x20000015ff147230 */ /* 0x000fe40000004100 */
[-C--:B------:R-:W-:Y:S01]  /*57a0*/  FFMA R91, R30, R74.reuse, R91 ;  /* 0x0000004a1e5b7223 */ /* 0x080fe2000000005b */
[----:B------:R-:W-:Y:S02]  /*57b0*/  LOP3.LUT R21, R85, 0xff, RZ, 0xc0, !PT ;  /* 0x000000ff55157812 */ /* 0x000fe400078ec0ff */
[----:B------:R-:W-:Y:S01]  /*57c0*/  LOP3.LUT R30, R72, 0xff, RZ, 0xc0, !PT ;  /* 0x000000ff481e7812 */ /* 0x000fe200078ec0ff */
[----:B------:R-:W-:Y:S01]  /*57d0*/  FFMA R95, R20, R74, R95 ;  /* 0x0000004a145f7223 */ /* 0x000fe2000000005f */
[----:B------:R-:W-:-:S02]  /*57e0*/  F2FP.F16.E4M3.UNPACK_B R21, R21 ;  /* 0x00000015ff15723e */ /* 0x000fc400020006ff */
[----:B------:R-:W-:Y:S02]  /*57f0*/  LOP3.LUT R20, R73, 0xff, RZ, 0xc0, !PT ;  /* 0x000000ff49147812 */ /* 0x000fe400078ec0ff */
[----:B------:R-:W-:Y:S02]  /*5800*/  F2FP.F16.E4M3.UNPACK_B R85, R30 ;  /* 0x0000001eff55723e */ /* 0x000fe400020006ff */
[----:B------:R-:W-:Y:S02]  /*5810*/  SHF.R.U64 R30, R72, 0x8, R73 ;  /* 0x00000008481e7819 */ /* 0x000fe40000001249 */
[----:B------:R-:W-:Y:S01]  /*5820*/  F2FP.F16.E4M3.UNPACK_B R88, R20 ;  /* 0x00000014ff58723e */ /* 0x000fe200020006ff */
[----:B------:R-:W-:Y:S01]  /*5830*/  HADD2.F32 R20, -RZ, R21.H0_H0 ;  /* 0x20000015ff147230 */ /* 0x000fe20000004100 */
[----:B------:R-:W-:Y:S01]  /*5840*/  LOP3.LUT R21, R30, 0xff, RZ, 0xc0, !PT ;  /* 0x000000ff1e157812 */ /* 0x000fe200078ec0ff */
[----:B------:R-:W-:-:S03]  /*5850*/  FFMA R87, R86, R74, R87 ;  /* 0x0000004a56577223 */ /* 0x000fc60000000057 */
[----:B------:R-:W-:Y:S01]  /*5860*/  F2FP.F16.E4M3.UNPACK_B R21, R21 ;  /* 0x00000015ff15723e */ /* 0x000fe200020006ff */
[----:B------:R-:W-:Y:S02]  /*5870*/  HADD2.F32 R86, -RZ, R85.H0_H0 ;  /* 0x20000055ff567230 */ /* 0x000fe40000004100 */
[----:B------:R-:W-:Y:S01]  /*5880*/  FFMA R85, R20, R74, R81 ;  /* 0x0000004a14557223 */ /* 0x000fe20000000051 */
[--C-:B------:R-:W-:Y:S01]  /*5890*/  SHF.R.U32.HI R90, RZ, 0x18, R73.reuse ;  /* 0x00000018ff5a7819 */ /* 0x100fe20000011649 */
[----:B------:R-:W-:Y:S01]  /*58a0*/  HADD2.F32 R20, -RZ, R21.H0_H0 ;  /* 0x20000015ff147230 */ /* 0x000fe20000004100 */
[C-C-:B------:R-:W-:Y:S02]  /*58b0*/  SHF.R.U64 R102, R72.reuse, 0x10, R73.reuse ;  /* 0x0000001048667819 */ /* 0x140fe40000001249 */
[----:B------:R-:W-:Y:S02]  /*58c0*/  SHF.R.U64 R101, R72, 0x18, R73 ;  /* 0x0000001848657819 */ /* 0x000fe40000001249 */
[----:B------:R-:W-:Y:S01]  /*58d0*/  F2FP.F16.E4M3.UNPACK_B R90, R90 ;  /* 0x0000005aff5a723e */ /* 0x000fe200020006ff */
[----:B------:R-:W-:Y:S01]  /*58e0*/  FFMA R83, R20, R74, R83 ;  /* 0x0000004a14537223 */ /* 0x000fe20000000053 */
[----:B------:R-:W-:-:S02]  /*58f0*/  LOP3.LUT R21, R102, 0xff, RZ, 0xc0, !PT ;  /* 0x000000ff66157812 */ /* 0x000fc400078ec0ff */
[----:B------:R-:W-:Y:S02]  /*5900*/  LOP3.LUT R20, R101, 0xff, RZ, 0xc0, !PT ;  /* 0x000000ff65147812 */ /* 0x000fe400078ec0ff */
[----:B0-----:R-:W-:Y:S01]  /*5910*/  IADD3 R8, P0, R8, UR4, RZ ;  /* 0x0000000408087c10 */ /* 0x001fe2000ff1e0ff */
[----:B------:R-:W-:Y:S01]  /*5920*/  HADD2.F32 R88, -RZ, R88.H0_H0 ;  /* 0x20000058ff587230 */ /* 0x000fe20000004100 */
[----:B------:R-:W-:Y:S01]  /*5930*/  F2FP.F16.E4M3.UNPACK_B R21, R21 ;  /* 0x00000015ff15723e */ /* 0x000fe200020006ff */
[----:B------:R-:W-:Y:S01]  /*5940*/  HADD2.F32 R90, -RZ, R90.H0_H0 ;  /* 0x2000005aff5a7230 */ /* 0x000fe20000004100 */
[----:B------:R-:W-:Y:S02]  /*5950*/  F2FP.F16.E4M3.UNPACK_B R20, R20 ;  /* 0x00000014ff14723e */ /* 0x000fe400020006ff */
[----:B------:R-:W-:Y:S01]  /*5960*/  IADD3.X R9, R9, UR9, RZ, P0, !PT ;  /* 0x0000000909097c10 */ /* 0x000fe200087fe4ff */
[-C--:B------:R-:W-:Y:S01]  /*5970*/  FFMA R93, R88, R74.reuse, R93 ;  /* 0x0000004a585d7223 */ /* 0x080fe2000000005d */
[----:B------:R-:W-:Y:S01]  /*5980*/  FFMA R97, R90, R74, R97 ;  /* 0x0000004a5a617223 */ /* 0x000fe20000000061 */
[----:B------:R-:W-:-:S02]  /*5990*/  HADD2.F32 R88, -RZ, R21.H0_H0 ;  /* 0x20000015ff587230 */ /* 0x000fc40000004100 */
[----:B------:R-:W-:Y:S02]  /*59a0*/  HADD2.F32 R90, -RZ, R20.H0_H0 ;  /* 0x20000014ff5a7230 */ /* 0x000fe40000004100 */
[----:B------:R0:W5:Y:S01]  /*59b0*/  LDG.E.64 R20, desc[UR10][R8.64] ;  /* 0x0000000a08147981 */ /* 0x000162000c1e1b00 */
[----:B------:R-:W-:-:S04]  /*59c0*/  SHF.R.U32.HI R99, RZ, 0x8, R73 ;  /* 0x00000008ff637819 */ /* 0x000fc80000011649 */
[----:B------:R-:W-:Y:S02]  /*59d0*/  LOP3.LUT R81, R99, 0xff, RZ, 0xc0, !PT ;  /* 0x000000ff63517812 */ /* 0x000fe400078ec0ff */
[----:B------:R-:W-:Y:S02]  /*59e0*/  SHF.R.U32.HI R98, RZ, 0x10, R73 ;  /* 0x00000010ff627819 */ /* 0x000fe40000011649 */
[----:B------:R-:W-:Y:S01]  /*59f0*/  F2FP.F16.E4M3.UNPACK_B R81, R81 ;  /* 0x00000051ff51723e */ /* 0x000fe200020006ff */
[----:B------:R-:W-:Y:S01]  /*5a00*/  FFMA R86, R86, R74, R89 ;  /* 0x0000004a56567223 */ /* 0x000fe20000000059 */
[----:B------:R-:W-:Y:S02]  /*5a10*/  LOP3.LUT R5, R92, 0xff0000, R5, 0xf8, !PT ;  /* 0x00ff00005c057812 */ /* 0x000fe400078ef805 */
[----:B------:R-:W-:Y:S01]  /*5a20*/  LOP3.LUT R89, R98, 0xff, RZ, 0xc0, !PT ;  /* 0x000000ff62597812 */ /* 0x000fe200078ec0ff */
[----:B------:R-:W-:Y:S02]  /*5a30*/  HADD2.F32 R92, -RZ, R81.H0_H0 ;  /* 0x20000051ff5c7230 */ /* 0x000fe40000004100 */
[----:B------:R-:W-:Y:S01]  /*5a40*/  VIADD R81, R142, 0x2 ;  /* 0x000000028e517836 */ /* 0x000fe20000000000 */
[----:B------:R-:W-:Y:S01]  /*5a50*/  F2FP.F16.E4M3.UNPACK_B R89, R89 ;  /* 0x00000059ff59723e */ /* 0x000fe200020006ff */
[----:B------:R-:W-:-:S03]  /*5a60*/  IMAD.SHL.U32 R100, R73, 0x1000000, RZ ;  /* 0x0100000049647824 */ /* 0x000fc600078e00ff */
[----:B------:R-:W-:Y:S01]  /*5a70*/  LOP3.LUT R96, R81, 0x1f, RZ, 0xc0, !PT ;  /* 0x0000001f51607812 */ /* 0x000fe200078ec0ff */
[----:B------:R-:W-:Y:S02]  /*5a80*/  IMAD.U32 R106, R33, 0x10000, RZ ;  /* 0x00010000216a7824 */ /* 0x000fe400078e00ff */
[----:B------:R-:W-:Y:S02]  /*5a90*/  HADD2.F32 R94, -RZ, R89.H0_H0 ;  /* 0x20000059ff5e7230 */ /* 0x000fe40000004100 */
[----:B------:R1:W-:Y:S01]  /*5aa0*/  SHFL.IDX PT, R89, R83, R96, 0x1f ;  /* 0x00001f6053597589 */ /* 0x0003e200000e0000 */
[----:B------:R-:W-:Y:S01]  /*5ab0*/  IMAD.SHL.U32 R104, R72, 0x1000000, RZ ;  /* 0x0100000048687824 */ /* 0x000fe200078e00ff */
[----:B------:R-:W-:Y:S01]  /*5ac0*/  LOP3.LUT R72, R11, R106, RZ, 0xfc, !PT ;  /* 0x0000006a0b487212 */ /* 0x000fe200078efcff */
[----:B------:R-:W-:Y:S01]  /*5ad0*/  FFMA R85, R94, R74, R85 ;  /* 0x0000004a5e557223 */ /* 0x000fe20000000055 */
[----:B------:R-:W-:Y:S01]  /*5ae0*/  LOP3.LUT R106, R22, 0xff0000, R31, 0xf8, !PT ;  /* 0x00ff0000166a7812 */ /* 0x000fe200078ef81f */
[----:B------:R-:W-:Y:S01]  /*5af0*/  IMAD.SHL.U32 R22, R99, 0x1000000, RZ ;  /* 0x0100000063167824 */ /* 0x000fe200078e00ff */
[----:B------:R-:W-:-:S02]  /*5b00*/  LOP3.LUT R31, R27, 0xff, RZ, 0xc0, !PT ;  /* 0x000000ff1b1f7812 */ /* 0x000fc400078ec0ff */
[----:B-1----:R-:W-:Y:S01]  /*5b10*/  LOP3.LUT R83, R77, R100, RZ, 0xfc, !PT ;  /* 0x000000644d537212 */ /* 0x002fe200078efcff */
[----:B------:R-:W-:Y:S02]  /*5b20*/  IMAD.SHL.U32 R100, R30, 0x1000000, RZ ;  /* 0x010000001e647824 */ /* 0x000fe400078e00ff */
[----:B------:R-:W-:Y:S01]  /*5b30*/  IMAD.SHL.U32 R30, R101, 0x1000000, RZ ;  /* 0x01000000651e7824 */ /* 0x000fe200078e00ff */
[----:B------:R1:W-:Y:S04]  /*5b40*/  SHFL.IDX PT, R33, R85, R96, 0x1f ;  /* 0x00001f6055217589 */ /* 0x0003e800000e0000 */
[----:B------:R-:W-:Y:S01]  /*5b50*/  LOP3.LUT R81, R23, R30, RZ, 0xfc, !PT ;  /* 0x0000001e17517212 */ /* 0x000fe200078efcff */
[----:B------:R-:W-:Y:S01]  /*5b60*/  IMAD.SHL.U32 R23, R31, 0x100, RZ ;  /* 0x000001001f177824 */ /* 0x000fe200078e00ff */
[----:B------:R-:W-:Y:S01]  /*5b70*/  LOP3.LUT R30, R15, 0xff, RZ, 0xc0, !PT ;  /* 0x000000ff0f1e7812 */ /* 0x000fe200078ec0ff */
[----:B------:R-:W-:Y:S01]  /*5b80*/  FFMA R87, R90, R74, R87 ;  /* 0x0000004a5a577223 */ /* 0x000fe20000000057 */
[----:B-1----:R-:W-:-:S02]  /*5b90*/  LOP3.LUT R85, R35, R22, RZ, 0xfc, !PT ;  /* 0x0000001623557212 */ /* 0x002fc400078efcff */
[----:B------:R-:W-:Y:S01]  /*5ba0*/  IADD3 R22, P0, R8, UR4, RZ ;  /* 0x0000000408167c10 */ /* 0x000fe2000ff1e0ff */
[-C--:B------:R-:W-:Y:S01]  /*5bb0*/  FFMA R92, R92, R74.reuse, R95 ;  /* 0x0000004a5c5c7223 */ /* 0x080fe2000000005f */
[----:B------:R-:W-:Y:S01]  /*5bc0*/  FFMA R88, R88, R74, R91 ;  /* 0x0000004a58587223 */ /* 0x000fe2000000005b */
[----:B0-----:R-:W-:Y:S02]  /*5bd0*/  LOP3.LUT R8, R23, 0xffff00ff, R30, 0xf8, !PT ;  /* 0xffff00ff17087812 */ /* 0x001fe400078ef81e */
[----:B------:R-:W-:Y:S01]  /*5be0*/  IADD3.X R23, R9, UR9, RZ, P0, !PT ;  /* 0x0000000909177c10 */ /* 0x000fe200087fe4ff */
[----:B------:R-:W0:Y:S04]  /*5bf0*/  SHFL.IDX PT, R86, R86, R96, 0x1f ;  /* 0x00001f6056567589 */ /* 0x000e2800000e0000 */
[----:B------:R-:W-:Y:S04]  /*5c00*/  SHFL.IDX PT, R90, R93, R96, 0x1f ;  /* 0x00001f605d5a7589 */ /* 0x000fe800000e0000 */
[----:B------:R-:W-:Y:S04]  /*5c10*/  SHFL.IDX PT, R94, R97, R96, 0x1f ;  /* 0x00001f60615e7589 */ /* 0x000fe800000e0000 */
[----:B------:R-:W-:Y:S04]  /*5c20*/  SHFL.IDX PT, R91, R88, R96, 0x1f ;  /* 0x00001f60585b7589 */ /* 0x000fe800000e0000 */
[----:B------:R-:W1:Y:S04]  /*5c30*/  SHFL.IDX PT, R87, R87, R96, 0x1f ;  /* 0x00001f6057577589 */ /* 0x000e6800000e0000 */
[----:B------:R2:W1:Y:S04]  /*5c40*/  SHFL.IDX PT, R92, R92, R96, 0x1f ;  /* 0x00001f605c5c7589 */ /* 0x00046800000e0000 */
[----:B--2---:R2:W5:Y:S01]  /*5c50*/  LDG.E.64 R96, desc[UR10][R22.64] ;  /* 0x0000000a16607981 */ /* 0x004562000c1e1b00 */
[----:B------:R-:W-:Y:S01]  /*5c60*/  LOP3.LUT R11, R7, R104, RZ, 0xfc, !PT ;  /* 0x00000068070b7212 */ /* 0x000fe200078efcff */
[----:B------:R-:W-:Y:S01]  /*5c70*/  IMAD.SHL.U32 R7, R98, 0x1000000, RZ ;  /* 0x0100000062077824 */ /* 0x000fe200078e00ff */
[----:B------:R-:W-:-:S04]  /*5c80*/  IADD3 R98, P0, R22, UR4, RZ ;  /* 0x0000000416627c10 */ /* 0x000fc8000ff1e0ff */
[----:B------:R-:W-:-:S06]  /*5c90*/  IADD3.X R99, R23, UR9, RZ, P0, !PT ;  /* 0x0000000917637c10 */ /* 0x000fcc00087fe4ff */
[----:B------:R-:W5:Y:S01]  /*5ca0*/  LDG.E.64 R98, desc[UR10][R98.64] ;  /* 0x0000000a62627981 */ /* 0x000f62000c1e1b00 */
[----:B------:R-:W-:Y:S02]  /*5cb0*/  LOP3.LUT R35, R72, 0xff000000, R73, 0xf8, !PT ;  /* 0xff00000048237812 */ /* 0x000fe400078ef849 */
[----:B------:R-:W-:Y:S01]  /*5cc0*/  LOP3.LUT R72, R26, 0xff, RZ, 0xc0, !PT ;  /* 0x000000ff1a487812 */ /* 0x000fe200078ec0ff */
[----:B0-----:R-:W-:Y:S01]  /*5cd0*/  FADD R125, R125, R86 ;  /* 0x000000567d7d7221 */ /* 0x001fe20000000000 */
[----:B------:R-:W-:-:S03]  /*5ce0*/  LOP3.LUT R73, R14, 0xff, RZ, 0xc0, !PT ;  /* 0x000000ff0e497812 */ /* 0x000fc600078ec0ff */
[----:B------:R-:W-:Y:S01]  /*5cf0*/  IMAD.SHL.U32 R86, R72, 0x100, RZ ;  /* 0x0000010048567824 */ /* 0x000fe200078e00ff */
[----:B------:R-:W-:Y:S01]  /*5d00*/  LOP3.LUT R77, R5, R100, RZ, 0xfc, !PT ;  /* 0x00000064054d7212 */ /* 0x000fe200078efcff */
[----:B------:R-:W-:Y:S02]  /*5d10*/  IMAD.SHL.U32 R88, R102, 0x1000000, RZ ;  /* 0x0100000066587824 */ /* 0x000fe400078e00ff */
[----:B-1----:R-:W-:Y:S01]  /*5d20*/  FADD R6, R6, R87 ;  /* 0x0000005706067221 */ /* 0x002fe20000000000 */
[----:B------:R-:W-:Y:S01]  /*5d30*/  LOP3.LUT R5, R14, 0xff, RZ, 0xc0, !PT ;  /* 0x000000ff0e057812 */ /* 0x000fe200078ec0ff */
[----:B------:R-:W-:Y:S01]  /*5d40*/  FADD R4, R4, R33 ;  /* 0x0000002104047221 */ /* 0x000fe20000000000 */
[----:B------:R-:W-:Y:S02]  /*5d50*/  LOP3.LUT R86, R86, 0xffff00ff, R73, 0xf8, !PT ;  /* 0xffff00ff56567812 */ /* 0x000fe400078ef849 */
[----:B------:R-:W-:Y:S02]  /*5d60*/  LOP3.LUT R87, R26, 0xff, RZ, 0xc0, !PT ;  /* 0x000000ff1a577812 */ /* 0x000fe400078ec0ff */
[----:B------:R-:W-:-:S02]  /*5d70*/  SHF.R.U32.HI R73, RZ, 0x18, R27 ;  /* 0x00000018ff497819 */ /* 0x000fc4000001161b */
[----:B------:R-:W-:Y:S01]  /*5d80*/  LOP3.LUT R33, R106, R7, RZ, 0xfc, !PT ;  /* 0x000000076a217212 */ /* 0x000fe200078efcff */
[----:B------:R-:W-:Y:S01]  /*5d90*/  FADD R145, R145, R90 ;  /* 0x0000005a91917221 */ /* 0x000fe20000000000 */
[----:B------:R-:W-:Y:S02]  /*5da0*/  LOP3.LUT R7, R15, 0xff, RZ, 0xc0, !PT ;  /* 0x000000ff0f077812 */ /* 0x000fe400078ec0ff */
[----:B------:R-:W-:Y:S02]  /*5db0*/  LOP3.LUT R79, R79, R88, RZ, 0xfc, !PT ;  /* 0x000000584f4f7212 */ /* 0x000fe400078efcff */
[----:B------:R-:W-:Y:S02]  /*5dc0*/  F2FP.F16.E4M3.UNPACK_B R5, R5 ;  /* 0x00000005ff05723e */ /* 0x000fe400020006ff */
[----:B------:R-:W-:Y:S02]  /*5dd0*/  SHF.R.U32.HI R30, RZ, 0x18, R15 ;  /* 0x00000018ff1e7819 */ /* 0x000fe4000001160f */
[----:B------:R-:W-:-:S02]  /*5de0*/  LOP3.LUT R88, R27, 0xff, RZ, 0xc0, !PT ;  /* 0x000000ff1b587812 */ /* 0x000fc400078ec0ff */
[----:B------:R-:W-:Y:S02]  /*5df0*/  F2FP.F16.E4M3.UNPACK_B R87, R87 ;  /* 0x00000057ff57723e */ /* 0x000fe400020006ff */
[----:B------:R-:W-:Y:S01]  /*5e00*/  F2FP.F16.E4M3.UNPACK_B R90, R73 ;  /* 0x00000049ff5a723e */ /* 0x000fe200020006ff */
[----:B------:R-:W-:Y:S01]  /*5e10*/  FADD R124, R124, R89 ;  /* 0x000000597c7c7221 */ /* 0x000fe20000000000 */
[----:B------:R-:W-:Y:S02]  /*5e20*/  F2FP.F16.E4M3.UNPACK_B R7, R7 ;  /* 0x00000007ff07723e */ /* 0x000fe400020006ff */
[----:B------:R-:W-:Y:S01]  /*5e30*/  SHF.R.U64 R103, R14, 0x8, R15 ;  /* 0x000000080e677819 */ /* 0x000fe2000000120f */
[----:B------:R-:W-:Y:S01]  /*5e40*/  FADD R157, R157, R94 ;  /* 0x0000005e9d9d7221 */ /* 0x000fe20000000000 */
[----:B------:R-:W-:Y:S01]  /*5e50*/  F2FP.F16.E4M3.UNPACK_B R9, R30 ;  /* 0x0000001eff09723e */ /* 0x000fe200020006ff */
[----:B------:R-:W-:Y:S01]  /*5e60*/  HADD2.F32 R5, -RZ, R5.H0_H0 ;  /* 0x20000005ff057230 */ /* 0x000fe20000004100 */
[----:B------:R-:W-:Y:S01]  /*5e70*/  F2FP.F16.E4M3.UNPACK_B R89, R88 ;  /* 0x00000058ff59723e */ /* 0x000fe200020006ff */
[----:B------:R-:W-:Y:S01]  /*5e80*/  HADD2.F32 R88, -RZ, R87.H0_H0 ;  /* 0x20000057ff587230 */ /* 0x000fe20000004100 */
[----:B------:R-:W-:Y:S01]  /*5e90*/  LOP3.LUT R87, R103, 0xff, RZ, 0xc0, !PT ;  /* 0x000000ff67577812 */ /* 0x000fe200078ec0ff */
[----:B------:R-:W-:Y:S01]  /*5ea0*/  HADD2.F32 R94, -RZ, R90.H0_H0 ;  /* 0x2000005aff5e7230 */ /* 0x000fe20000004100 */
[----:B------:R-:W-:Y:S01]  /*5eb0*/  LOP3.LUT R90, R26, 0xffff, RZ, 0xc0, !PT ;  /* 0x0000ffff1a5a7812 */ /* 0x000fe200078ec0ff */
[----:B------:R-:W-:-:S02]  /*5ec0*/  HADD2.F32 R7, -RZ, R7.H0_H0 ;  /* 0x20000007ff077230 */ /* 0x000fc40000004100 */
[----:B------:R-:W-:Y:S01]  /*5ed0*/  FADD R75, R75, R92 ;  /* 0x0000005c4b4b7221 */ /* 0x000fe20000000000 */
[----:B------:R-:W-:Y:S01]  /*5ee0*/  HADD2.F32 R9, -RZ, R9.H0_H0 ;  /* 0x20000009ff097230 */ /* 0x000fe20000004100 */
[----:B------:R-:W-:Y:S01]  /*5ef0*/  F2FP.F16.E4M3.UNPACK_B R87, R87 ;  /* 0x00000057ff57723e */ /* 0x000fe200020006ff */
[-C--:B------:R-:W-:Y:S01]  /*5f00*/  FFMA R5, R5, R74.reuse, RZ ;  /* 0x0000004a05057223 */ /* 0x080fe200000000ff */
[----:B------:R-:W-:Y:S01]  /*5f10*/  SHF.R.U32.HI R90, RZ, 0x8, R90 ;  /* 0x00000008ff5a7819 */ /* 0x000fe2000001165a */
[----:B------:R-:W-:Y:S02]  /*5f20*/  HADD2.F32 R92, -RZ, R89.H0_H0 ;  /* 0x20000059ff5c7230 */ /* 0x000fe40000004100 */
[-C--:B------:R-:W-:Y:S01]  /*5f30*/  FFMA R7, R7, R74.reuse, RZ ;  /* 0x0000004a07077223 */ /* 0x080fe200000000ff */
[-C--:B------:R-:W-:Y:S01]  /*5f40*/  FFMA R9, R9, R74.reuse, RZ ;  /* 0x0000004a09097223 */ /* 0x080fe200000000ff */
[----:B------:R-:W-:Y:S01]  /*5f50*/  FFMA R89, R88, R74, R5 ;  /* 0x0000004a58597223 */ /* 0x000fe20000000005 */
[----:B------:R-:W-:Y:S01]  /*5f60*/  F2FP.F16.E4M3.UNPACK_B R90, R90 ;  /* 0x0000005aff5a723e */ /* 0x000fe200020006ff */
[----:B------:R-:W-:-:S02]  /*5f70*/  HADD2.F32 R5, -RZ, R87.H0_H0 ;  /* 0x20000057ff057230 */ /* 0x000fc40000004100 */
[-C--:B------:R-:W-:Y:S01]  /*5f80*/  FFMA R95, R92, R74.reuse, R7 ;  /* 0x0000004a5c5f7223 */ /* 0x080fe20000000007 */
[----:B------:R-:W-:Y:S01]  /*5f90*/  FADD R160, R160, R91 ;  /* 0x0000005ba0a07221 */ /* 0x000fe20000000000 */
[----:B------:R-:W-:Y:S01]  /*5fa0*/  SHF.R.U64 R92, R14, 0x18, R15 ;  /* 0x000000180e5c7819 */ /* 0x000fe2000000120f */
[-C--:B------:R-:W-:Y:S01]  /*5fb0*/  FFMA R91, R94, R74.reuse, R9 ;  /* 0x0000004a5e5b7223 */ /* 0x080fe20000000009 */
[----:B------:R-:W-:Y:S02]  /*5fc0*/  HADD2.F32 R94, -RZ, R90.H0_H0 ;  /* 0x2000005aff5e7230 */ /* 0x000fe40000004100 */
[-C--:B------:R-:W-:Y:S01]  /*5fd0*/  FFMA R5, R5, R74.reuse, RZ ;  /* 0x0000004a05057223 */ /* 0x080fe200000000ff */
[----:B------:R-:W-:Y:S02]  /*5fe0*/  SHF.R.U64 R14, R14, 0x10, R15 ;  /* 0x000000100e0e7819 */ /* 0x000fe4000000120f */
[----:B------:R-:W-:Y:S01]  /*5ff0*/  LOP3.LUT R9, R92, 0xff, RZ, 0xc0, !PT ;  /* 0x000000ff5c097812 */ /* 0x000fe200078ec0ff */
[----:B------:R-:W-:Y:S01]  /*6000*/  FFMA R87, R94, R74, R5 ;  /* 0x0000004a5e577223 */ /* 0x000fe20000000005 */
[----:B------:R-:W-:-:S02]  /*6010*/  SHF.R.U32.HI R93, RZ, 0x8, R15 ;  /* 0x00000008ff5d7819 */ /* 0x000fc4000001160f */
[----:B------:R-:W-:Y:S02]  /*6020*/  LOP3.LUT R7, R14, 0xff, RZ, 0xc0, !PT ;  /* 0x000000ff0e077812 */ /* 0x000fe400078ec0ff */
[----:B------:R-:W-:Y:S02]  /*6030*/  F2FP.F16.E4M3.UNPACK_B R88, R9 ;  /* 0x00000009ff58723e */ /* 0x000fe400020006ff */
[C-C-:B------:R-:W-:Y:S02]  /*6040*/  SHF.R.U64 R102, R26.reuse, 0x10, R27.reuse ;  /* 0x000000101a667819 */ /* 0x140fe4000000121b */
[----:B------:R-:W-:Y:S02]  /*6050*/  SHF.R.U64 R94, R26, 0x18, R27 ;  /* 0x000000181a5e7819 */ /* 0x000fe4000000121b */
[----:B------:R-:W-:Y:S02]  /*6060*/  SHF.R.U32.HI R104, RZ, 0x10, R15 ;  /* 0x00000010ff687819 */ /* 0x000fe4000001160f */
[----:B------:R-:W-:-:S02]  /*6070*/  LOP3.LUT R103, R103, 0xff, RZ, 0xc0, !PT ;  /* 0x000000ff67677812 */ /* 0x000fc400078ec0ff */
[----:B------:R-:W-:Y:S02]  /*6080*/  LOP3.LUT R90, R93, 0xff, RZ, 0xc0, !PT ;  /* 0x000000ff5d5a7812 */ /* 0x000fe400078ec0ff */
[----:B------:R-:W-:Y:S01]  /*6090*/  F2FP.F16.E4M3.UNPACK_B R9, R7 ;  /* 0x00000007ff09723e */ /* 0x000fe200020006ff */
[----:B------:R-:W-:Y:S01]  /*60a0*/  HADD2.F32 R7, -RZ, R88.H0_H0 ;  /* 0x20000058ff077230 */ /* 0x000fe20000004100 */
[----:B------:R-:W-:Y:S02]  /*60b0*/  SHF.R.U32.HI R107, RZ, 0x8, R27 ;  /* 0x00000008ff6b7819 */ /* 0x000fe4000001161b */
[----:B--2---:R-:W-:Y:S02]  /*60c0*/  LOP3.LUT R23, R94, 0xff, RZ, 0xc0, !PT ;  /* 0x000000ff5e177812 */ /* 0x004fe400078ec0ff */
[----:B------:R-:W-:Y:S02]  /*60d0*/  LOP3.LUT R22, R102, 0xff, RZ, 0xc0, !PT ;  /* 0x000000ff66167812 */ /* 0x000fe400078ec0ff */
[----:B------:R-:W-:-:S02]  /*60e0*/  LOP3.LUT R15, R104, 0xff, RZ, 0xc0, !PT ;  /* 0x000000ff680f7812 */ /* 0x000fc400078ec0ff */
[----:B------:R-:W-:Y:S02]  /*60f0*/  SHF.R.U32.HI R88, RZ, 0x10, R27 ;  /* 0x00000010ff587819 */ /* 0x000fe4000001161b */
[----:B------:R-:W-:Y:S01]  /*6100*/  LOP3.LUT R103, R103, 0xff00, R26, 0xf8, !PT ;  /* 0x0000ff0067677812 */ /* 0x000fe200078ef81a */
[----:B------:R-:W-:Y:S01]  /*6110*/  HADD2.F32 R5, -RZ, R9.H0_H0 ;  /* 0x20000009ff057230 */ /* 0x000fe20000004100 */
[----:B------:R-:W-:Y:S02]  /*6120*/  F2FP.F16.E4M3.UNPACK_B R90, R90 ;  /* 0x0000005aff5a723e */ /* 0x000fe400020006ff */
[----:B------:R-:W-:Y:S02]  /*6130*/  LOP3.LUT R26, R107, 0xff, RZ, 0xc0, !PT ;  /* 0x000000ff6b1a7812 */ /* 0x000fe400078ec0ff */
[----:B------:R-:W-:Y:S02]  /*6140*/  F2FP.F16.E4M3.UNPACK_B R23, R23 ;  /* 0x00000017ff17723e */ /* 0x000fe400020006ff */
[----:B------:R-:W-:-:S02]  /*6150*/  F2FP.F16.E4M3.UNPACK_B R22, R22 ;  /* 0x00000016ff16723e */ /* 0x000fc400020006ff */
[----:B------:R-:W-:Y:S02]  /*6160*/  F2FP.F16.E4M3.UNPACK_B R15, R15 ;  /* 0x0000000fff0f723e */ /* 0x000fe400020006ff */
[----:B------:R-:W-:Y:S01]  /*6170*/  LOP3.LUT R88, R88, 0xff, RZ, 0xc0, !PT ;  /* 0x000000ff58587812 */ /* 0x000fe200078ec0ff */
[----:B------:R-:W-:Y:S01]  /*6180*/  HADD2.F32 R9, -RZ, R90.H0_H0 ;  /* 0x2000005aff097230 */ /* 0x000fe20000004100 */
[----:B------:R-:W-:Y:S01]  /*6190*/  F2FP.F16.E4M3.UNPACK_B R27, R26 ;  /* 0x0000001aff1b723e */ /* 0x000fe200020006ff */
[----:B------:R-:W-:Y:S01]  /*61a0*/  HADD2.F32 R26, -RZ, R23.H0_H0 ;  /* 0x20000017ff1a7230 */ /* 0x000fe20000004100 */
[----:B------:R-:W-:Y:S01]  /*61b0*/  F2FP.F16.E4M3.UNPACK_B R90, R88 ;  /* 0x00000058ff5a723e */ /* 0x000fe200020006ff */
[----:B------:R-:W-:Y:S02]  /*61c0*/  HADD2.F32 R22, -RZ, R22.H0_H0 ;  /* 0x20000016ff167230 */ /* 0x000fe40000004100 */
[-C--:B------:R-:W-:Y:S01]  /*61d0*/  FFMA R7, R7, R74.reuse, RZ ;  /* 0x0000004a07077223 */ /* 0x080fe200000000ff */
[----:B------:R-:W-:Y:S01]  /*61e0*/  FFMA R5, R5, R74, RZ ;  /* 0x0000004a05057223 */ /* 0x000fe200000000ff */
[----:B------:R-:W-:-:S02]  /*61f0*/  HADD2.F32 R15, -RZ, R15.H0_H0 ;  /* 0x2000000fff0f7230 */ /* 0x000fc40000004100 */
[----:B------:R-:W-:Y:S02]  /*6200*/  HADD2.F32 R88, -RZ, R27.H0_H0 ;  /* 0x2000001bff587230 */ /* 0x000fe40000004100 */
[-C--:B------:R-:W-:Y:S01]  /*6210*/  FFMA R23, R26, R74.reuse, R7 ;  /* 0x0000004a1a177223 */ /* 0x080fe20000000007 */
[-C--:B------:R-:W-:Y:S01]  /*6220*/  FFMA R27, R22, R74.reuse, R5 ;  /* 0x0000004a161b7223 */ /* 0x080fe20000000005 */
[----:B------:R-:W-:Y:S01]  /*6230*/  HADD2.F32 R90, -RZ, R90.H0_H0 ;  /* 0x2000005aff5a7230 */ /* 0x000fe20000004100 */
[----:B------:R-:W-:Y:S01]  /*6240*/  LOP3.LUT R5, R68, 0xff, RZ, 0xc0, !PT ;  /* 0x000000ff44057812 */ /* 0x000fe200078ec0ff */
[-C--:B------:R-:W-:Y:S01]  /*6250*/  FFMA R15, R15, R74.reuse, RZ ;  /* 0x0000004a0f0f7223 */ /* 0x080fe200000000ff */
[----:B------:R-:W-:Y:S02]  /*6260*/  LOP3.LUT R7, R69, 0xff, RZ, 0xc0, !PT ;  /* 0x000000ff45077812 */ /* 0x000fe400078ec0ff */
[----:B------:R-:W-:Y:S01]  /*6270*/  F2FP.F16.E4M3.UNPACK_B R5, R5 ;  /* 0x00000005ff05723e */ /* 0x000fe200020006ff */
[----:B------:R-:W-:Y:S01]  /*6280*/  FFMA R105, R90, R74, R15 ;  /* 0x0000004a5a697223 */ /* 0x000fe2000000000f */
[----:B------:R-:W-:-:S02]  /*6290*/  F2FP.F16.E4M3.UNPACK_B R7, R7 ;  /* 0x00000007ff07723e */ /* 0x000fc400020006ff */
[----:B------:R-:W-:Y:S01]  /*62a0*/  SHF.R.U32.HI R90, RZ, 0x18, R69 ;  /* 0x00000018ff5a7819 */ /* 0x000fe20000011645 */
[----:B------:R-:W-:Y:S01]  /*62b0*/  FFMA R9, R9, R74, RZ ;  /* 0x0000004a09097223 */ /* 0x000fe200000000ff */
[----:B------:R-:W-:Y:S02]  /*62c0*/  HADD2.F32 R22, -RZ, R5.H0_H0 ;  /* 0x20000005ff167230 */ /* 0x000fe40000004100 */
[----:B------:R-:W-:Y:S01]  /*62d0*/  HADD2.F32 R26, -RZ, R7.H0_H0 ;  /* 0x20000007ff1a7230 */ /* 0x000fe20000004100 */
[----:B------:R-:W-:Y:S01]  /*62e0*/  F2FP.F16.E4M3.UNPACK_B R7, R90 ;  /* 0x0000005aff07723e */ /* 0x000fe200020006ff */
[-C--:B------:R-:W-:Y:S01]  /*62f0*/  FFMA R101, R88, R74.reuse, R9 ;  /* 0x0000004a58657223 */ /* 0x080fe20000000009 */
[----:B------:R-:W-:Y:S02]  /*6300*/  IMAD.U32 R9, R68, 0x10000, RZ ;  /* 0x0001000044097824 */ /* 0x000fe400078e00ff */
[----:B------:R-:W-:Y:S01]  /*6310*/  FFMA R89, R22, R74, R89 ;  /* 0x0000004a16597223 */ /* 0x000fe20000000059 */
[----:B------:R-:W-:Y:S01]  /*6320*/  LOP3.LUT R5, R94, 0xff, RZ, 0xc0, !PT ;  /* 0x000000ff5e057812 */ /* 0x000fe200078ec0ff */
[----:B------:R-:W-:Y:S01]  /*6330*/  HADD2.F32 R22, -RZ, R7.H0_H0 ;  /* 0x20000007ff167230 */ /* 0x000fe20000004100 */
[----:B------:R-:W-:Y:S01]  /*6340*/  LOP3.LUT R7, R102, 0xff, RZ, 0xc0, !PT ;  /* 0x000000ff66077812 */ /* 0x000fe200078ec0ff */
[----:B------:R-:W-:Y:S01]  /*6350*/  IMAD.SHL.U32 R100, R68, 0x100, RZ ;  /* 0x0000010044647824 */ /* 0x000fe200078e00ff */
[----:B------:R-:W-:-:S02]  /*6360*/  LOP3.LUT R88, R86, 0xff0000, R9, 0xf8, !PT ;  /* 0x00ff000056587812 */ /* 0x000fc400078ef809 */
[----:B------:R-:W-:Y:S02]  /*6370*/  SHF.R.U64 R9, R68, 0x8, R69 ;  /* 0x0000000844097819 */ /* 0x000fe40000001245 */
[----:B------:R-:W-:Y:S02]  /*6380*/  PRMT R92, R92, 0x6540, R5 ;  /* 0x000065405c5c7816 */ /* 0x000fe40000000005 */
[----:B------:R-:W-:Y:S02]  /*6390*/  PRMT R111, R14, 0x6540, R7 ;  /* 0x000065400e6f7816 */ /* 0x000fe40000000007 */
[----:B------:R-:W-:Y:S02]  /*63a0*/  LOP3.LUT R14, R107, 0xff, RZ, 0xc0, !PT ;  /* 0x000000ff6b0e7812 */ /* 0x000fe400078ec0ff */
[----:B------:R-:W-:Y:S01]  /*63b0*/  LOP3.LUT R100, R103, 0xff0000, R100, 0xf8, !PT ;  /* 0x00ff000067647812 */ /* 0x000fe200078ef864 */
[----:B------:R-:W-:Y:S01]  /*63c0*/  FFMA R95, R26, R74, R95 ;  /* 0x0000004a1a5f7223 */ /* 0x000fe2000000005f */
[----:B------:R-:W-:-:S02]  /*63d0*/  LOP3.LUT R103, R92, 0xff0000, R9, 0xf8, !PT ;  /* 0x00ff00005c677812 */ /* 0x000fc400078ef809 */
[----:B------:R-:W-:Y:S02]  /*63e0*/  LOP3.LUT R9, R9, 0xff, RZ, 0xc0, !PT ;  /* 0x000000ff09097812 */ /* 0x000fe400078ec0ff */
[C-C-:B------:R-:W-:Y:S02]  /*63f0*/  SHF.R.U64 R15, R68.reuse, 0x10, R69.reuse ;  /* 0x00000010440f7819 */ /* 0x140fe40000001245 */
[----:B------:R-:W-:Y:S02]  /*6400*/  SHF.R.U64 R26, R68, 0x18, R69 ;  /* 0x00000018441a7819 */ /* 0x000fe40000001245 */
[----:B------:R-:W-:Y:S02]  /*6410*/  PRMT R93, R93, 0x6540, R14 ;  /* 0x000065405d5d7816 */ /* 0x000fe4000000000e */
[----:B------:R-:W-:Y:S02]  /*6420*/  F2FP.F16.E4M3.UNPACK_B R9, R9 ;  /* 0x00000009ff09723e */ /* 0x000fe400020006ff */
[----:B------:R-:W-:-:S02]  /*6430*/  LOP3.LUT R92, R8, 0xff0000, R15, 0xf8, !PT ;  /* 0x00ff0000085c7812 */ /* 0x000fc400078ef80f */
[----:B------:R-:W-:Y:S02]  /*6440*/  LOP3.LUT R94, R93, 0xff0000, R26, 0xf8, !PT ;  /* 0x00ff00005d5e7812 */ /* 0x000fe400078ef81a */
[----:B------:R-:W-:Y:S02]  /*6450*/  LOP3.LUT R8, R15, 0xff, RZ, 0xc0, !PT ;  /* 0x000000ff0f087812 */ /* 0x000fe400078ec0ff */
[----:B------:R-:W-:Y:S01]  /*6460*/  LOP3.LUT R26, R26, 0xff, RZ, 0xc0, !PT ;  /* 0x000000ff1a1a7812 */ /* 0x000fe200078ec0ff */
[----:B------:R-:W-:Y:S01]  /*6470*/  FFMA R91, R22, R74, R91 ;  /* 0x0000004a165b7223 */ /* 0x000fe2000000005b */
[----:B------:R-:W-:Y:S01]  /*6480*/  HADD2.F32 R22, -RZ, R9.H0_H0 ;  /* 0x20000009ff167230 */ /* 0x000fe20000004100 */
[----:B------:R-:W-:Y:S02]  /*6490*/  LOP3.LUT R86, R104, 0xff, RZ, 0xc0, !PT ;  /* 0x000000ff68567812 */ /* 0x000fe400078ec0ff */
[----:B------:R-:W-:Y:S02]  /*64a0*/  F2FP.F16.E4M3.UNPACK_B R9, R8 ;  /* 0x00000008ff09723e */ /* 0x000fe400020006ff */
[----:B------:R-:W-:-:S02]  /*64b0*/  F2FP.F16.E4M3.UNPACK_B R26, R26 ;  /* 0x0000001aff1a723e */ /* 0x000fc400020006ff */
[----:B------:R-:W-:Y:S01]  /*64c0*/  IADD3 R8, P0, R18, UR4, RZ ;  /* 0x0000000412087c10 */ /* 0x000fe2000ff1e0ff */
[-C--:B------:R-:W-:Y:S01]  /*64d0*/  FFMA R15, R22, R74.reuse, R87 ;  /* 0x0000004a160f7223 */ /* 0x080fe20000000057 */
[----:B------:R-:W-:Y:S01]  /*64e0*/  LOP3.LUT R86, R86, 0xff00, R107, 0xf8, !PT ;  /* 0x0000ff0056567812 */ /* 0x000fe200078ef86b */
[----:B------:R-:W-:Y:S01]  /*64f0*/  HADD2.F32 R22, -RZ, R9.H0_H0 ;  /* 0x20000009ff167230 */ /* 0x000fe20000004100 */
[----:B------:R-:W-:Y:S01]  /*6500*/  IADD3.X R9, R19, UR9, RZ, P0, !PT ;  /* 0x0000000913097c10 */ /* 0x000fe200087fe4ff */
[----:B------:R-:W-:Y:S01]  /*6510*/  HADD2.F32 R26, -RZ, R26.H0_H0 ;  /* 0x2000001aff1a7230 */ /* 0x000fe20000004100 */
[----:B------:R-:W-:Y:S02]  /*6520*/  LOP3.LUT R111, R111, 0xff0000, R68, 0xf8, !PT ;  /* 0x00ff00006f6f7812 */ /* 0x000fe400078ef844 */
[--C-:B------:R-:W-:Y:S02]  /*6530*/  LOP3.LUT R93, R86, 0xff0000, R69.reuse, 0xf8, !PT ;  /* 0x00ff0000565d7812 */ /* 0x100fe400078ef845 */
[----:B------:R-:W-:Y:S01]  /*6540*/  SHF.R.U32.HI R68, RZ, 0x8, R69 ;  /* 0x00000008ff447819 */ /* 0x000fe20000011645 */
[-C--:B------:R-:W-:Y:S01]  /*6550*/  FFMA R87, R26, R74.reuse, R23 ;  /* 0x0000004a1a577223 */ /* 0x080fe20000000017 */
[----:B------:R-:W-:Y:S01]  /*6560*/  SHF.R.U32.HI R86, RZ, 0x10, R69 ;  /* 0x00000010ff567819 */ /* 0x000fe20000011645 */
[----:B------:R-:W-:-:S02]  /*6570*/  FFMA R69, R22, R74, R27 ;  /* 0x0000004a16457223 */ /* 0x000fc4000000001b */
[----:B------:R-:W2:Y:S01]  /*6580*/  LDG.E.64 R22, desc[UR10][R8.64] ;  /* 0x0000000a08167981 */ /* 0x000ea2000c1e1b00 */
[----:B------:R-:W-:-:S03]  /*6590*/  LOP3.LUT R86, R86, 0xff, RZ, 0xc0, !PT ;  /* 0x000000ff56567812 */ /* 0x000fc600078ec0ff */
[----:B------:R0:W2:Y:S01]  /*65a0*/  LDG.E.64 R26, desc[UR10][R18.64] ;  /* 0x0000000a121a7981 */ /* 0x0000a2000c1e1b00 */
[----:B------:R-:W-:Y:S02]  /*65b0*/  F2FP.F16.E4M3.UNPACK_B R86, R86 ;  /* 0x00000056ff56723e */ /* 0x000fe400020006ff */
[----:B------:R-:W-:Y:S01]  /*65c0*/  LOP3.LUT R68, R68, 0xff, RZ, 0xc0, !PT ;  /* 0x000000ff44447812 */ /* 0x000fe200078ec0ff */
[----:B---3--:R-:W-:Y:S02]  /*65d0*/  IMAD.U32 R107, R28, 0x10000, RZ ;  /* 0x000100001c6b7824 */ /* 0x008fe400078e00ff */
[----:B------:R-:W-:Y:S01]  /*65e0*/  HADD2.F32 R86, -RZ, R86.H0_H0 ;  /* 0x20000056ff567230 */ /* 0x000fe20000004100 */
[----:B------:R-:W-:Y:S02]  /*65f0*/  F2FP.F16.E4M3.UNPACK_B R68, R68 ;  /* 0x00000044ff44723e */ /* 0x000fe400020006ff */
[----:B------:R-:W-:Y:S02]  /*6600*/  SHF.R.U32.HI R102, RZ, 0x18, R29 ;  /* 0x00000018ff667819 */ /* 0x000fe4000001161d */
[----:B------:R-:W-:Y:S01]  /*6610*/  PRMT R104, R30, 0x6540, R73 ;  /* 0x000065401e687816 */ /* 0x000fe20000000049 */
[----:B------:R-:W-:Y:S01]  /*6620*/  HADD2.F32 R68, -RZ, R68.H0_H0 ;  /* 0x20000044ff447230 */ /* 0x000fe20000004100 */
[----:B------:R-:W-:Y:S01]  /*6630*/  SHF.L.U64.HI R106, R73, 0x8, RZ ;  /* 0x00000008496a7819 */ /* 0x000fe200000102ff */
[----:B------:R-:W-:Y:S01]  /*6640*/  FFMA R73, R86, R74, R105 ;  /* 0x0000004a56497223 */ /* 0x000fe20000000069 */
[----:B0-----:R-:W-:Y:S01]  /*6650*/  LOP3.LUT R19, R29, 0xff, RZ, 0xc0, !PT ;  /* 0x000000ff1d137812 */ /* 0x001fe200078ec0ff */
[----:B------:R-:W-:Y:S01]  /*6660*/  IMAD.SHL.U32 R105, R28, 0x1000000, RZ ;  /* 0x010000001c697824 */ /* 0x000fe200078e00ff */
[----:B------:R-:W-:-:S02]  /*6670*/  SHF.L.U64.HI R109, R90, 0x10, RZ ;  /* 0x000000105a6d7819 */ /* 0x000fc400000102ff */
[----:B------:R-:W-:Y:S02]  /*6680*/  SHF.L.U64.HI R30, R102, 0x18, RZ ;  /* 0x00000018661e7819 */ /* 0x000fe400000102ff */
[----:B------:R-:W-:Y:S01]  /*6690*/  LOP3.LUT R86, R100, 0xff000000, R107, 0xf8, !PT ;  /* 0xff00000064567812 */ /* 0x000fe200078ef86b */
[----:B------:R-:W-:Y:S01]  /*66a0*/  IMAD.U32 R107, R90, 0x10000, RZ ;  /* 0x000100005a6b7824 */ /* 0x000fe200078e00ff */
[----:B------:R-:W-:Y:S01]  /*66b0*/  F2FP.F16.E4M3.UNPACK_B R90, R19 ;  /* 0x00000013ff5a723e */ /* 0x000fe200020006ff */
[C---:B------:R-:W-:Y:S01]  /*66c0*/  IMAD.SHL.U32 R100, R28.reuse, 0x100, RZ ;  /* 0x000001001c647824 */ /* 0x040fe200078e00ff */
[----:B------:R-:W-:Y:S01]  /*66d0*/  LOP3.LUT R19, R28, 0xff, RZ, 0xc0, !PT ;  /* 0x000000ff1c137812 */ /* 0x000fe200078ec0ff */
[----:B------:R-:W-:Y:S01]  /*66e0*/  FFMA R101, R68, R74, R101 ;  /* 0x0000004a44657223 */ /* 0x000fe20000000065 */
[----:B------:R-:W-:Y:S01]  /*66f0*/  LOP3.LUT R18, R30, R106, R109, 0xfe, !PT ;  /* 0x0000006a1e127212 */ /* 0x000fe200078efe6d */
[----:B------:R-:W-:Y:S01]  /*6700*/  IMAD.SHL.U32 R30, R102, 0x1000000, RZ ;  /* 0x01000000661e7824 */ /* 0x000fe200078e00ff */
[----:B------:R-:W-:-:S02]  /*6710*/  LOP3.LUT R68, R88, 0xff000000, R105, 0xf8, !PT ;  /* 0xff00000058447812 */ /* 0x000fc400078ef869 */
[----:B------:R-:W-:Y:S01]  /*6720*/  LOP3.LUT R88, R111, 0xff000000, R100, 0xf8, !PT ;  /* 0xff0000006f587812 */ /* 0x000fe200078ef864 */
[----:B------:R-:W-:Y:S01]  /*6730*/  HADD2.F32 R100, -RZ, R90.H0_H0 ;  /* 0x2000005aff647230 */ /* 0x000fe20000004100 */
[----:B------:R-:W-:Y:S02]  /*6740*/  F2FP.F16.E4M3.UNPACK_B R19, R19 ;  /* 0x00000013ff13723e */ /* 0x000fe400020006ff */
[----:B------:R-:W-:Y:S02]  /*6750*/  LOP3.LUT R90, R103, 0xff000000, R28, 0xf8, !PT ;  /* 0xff000000675a7812 */ /* 0x000fe400078ef81c */
[----:B------:R-:W-:Y:S02]  /*6760*/  SHF.R.U32.HI R103, RZ, 0x8, R29 ;  /* 0x00000008ff677819 */ /* 0x000fe4000001161d */
[----:B------:R-:W-:Y:S02]  /*6770*/  LOP3.LUT R30, R30, R104, R107, 0xfe, !PT ;  /* 0x000000681e1e7212 */ /* 0x000fe400078efe6b */
[----:B------:R-:W-:-:S02]  /*6780*/  F2FP.F16.E4M3.UNPACK_B R102, R102 ;  /* 0x00000066ff66723e */ /* 0x000fc400020006ff */
[C-C-:B------:R-:W-:Y:S02]  /*6790*/  SHF.R.U64 R107, R28.reuse, 0x8, R29.reuse ;  /* 0x000000081c6b7819 */ /* 0x140fe4000000121d */
[C-C-:B------:R-:W-:Y:S02]  /*67a0*/  SHF.R.U64 R105, R28.reuse, 0x10, R29.reuse ;  /* 0x000000101c697819 */ /* 0x140fe4000000121d */
[----:B------:R-:W-:Y:S01]  /*67b0*/  SHF.R.U64 R104, R28, 0x18, R29 ;  /* 0x000000181c687819 */ /* 0x000fe2000000121d */
[----:B------:R-:W-:Y:S01]  /*67c0*/  HADD2.F32 R28, -RZ, R19.H0_H0 ;  /* 0x20000013ff1c7230 */ /* 0x000fe20000004100 */
[----:B------:R-:W-:Y:S01]  /*67d0*/  LOP3.LUT R19, R103, 0xff, RZ, 0xc0, !PT ;  /* 0x000000ff67137812 */ /* 0x000fe200078ec0ff */
[----:B------:R-:W-:Y:S02]  /*67e0*/  HADD2.F32 R102, -RZ, R102.H0_H0 ;  /* 0x20000066ff667230 */ /* 0x000fe40000004100 */
[----:B------:R-:W-:Y:S01]  /*67f0*/  FFMA R95, R100, R74, R95 ;  /* 0x0000004a645f7223 */ /* 0x000fe2000000005f */
[----:B------:R-:W-:-:S02]  /*6800*/  F2FP.F16.E4M3.UNPACK_B R100, R19 ;  /* 0x00000013ff64723e */ /* 0x000fc400020006ff */
[----:B------:R-:W-:Y:S01]  /*6810*/  LOP3.LUT R19, R107, 0xff, RZ, 0xc0, !PT ;  /* 0x000000ff6b137812 */ /* 0x000fe200078ec0ff */
[-C--:B------:R-:W-:Y:S01]  /*6820*/  FFMA R103, R102, R74.reuse, R91 ;  /* 0x0000004a66677223 */ /* 0x080fe2000000005b */
[----:B------:R-:W-:Y:S01]  /*6830*/  LOP3.LUT R91, R104, 0xff, RZ, 0xc0, !PT ;  /* 0x000000ff685b7812 */ /* 0x000fe200078ec0ff */
[----:B------:R-:W-:Y:S01]  /*6840*/  FFMA R89, R28, R74, R89 ;  /* 0x0000004a1c597223 */ /* 0x000fe20000000059 */
[----:B------:R-:W-:Y:S02]  /*6850*/  F2FP.F16.E4M3.UNPACK_B R19, R19 ;  /* 0x00000013ff13723e */ /* 0x000fe400020006ff */
[----:B------:R-:W-:Y:S01]  /*6860*/  LOP3.LUT R28, R93, 0xff000000, R104, 0xf8, !PT ;  /* 0xff0000005d1c7812 */ /* 0x000fe200078ef868 */
[----:B------:R-:W-:Y:S01]  /*6870*/  HADD2.F32 R104, -RZ, R100.H0_H0 ;  /* 0x20000064ff687230 */ /* 0x000fe20000004100 */
[----:B------:R-:W-:Y:S01]  /*6880*/  F2FP.F16.E4M3.UNPACK_B R91, R91 ;  /* 0x0000005bff5b723e */ /* 0x000fe200020006ff */
[----:B------:R-:W-:Y:S01]  /*6890*/  HADD2.F32 R100, -RZ, R19.H0_H0 ;  /* 0x20000013ff647230 */ /* 0x000fe20000004100 */
[----:B------:R-:W-:-:S02]  /*68a0*/  SHF.R.U32.HI R29, RZ, 0x10, R29 ;  /* 0x00000010ff1d7819 */ /* 0x000fc4000001161d */
[-C--:B------:R-:W-:Y:S01]  /*68b0*/  FFMA R19, R104, R74.reuse, R101 ;  /* 0x0000004a68137223 */ /* 0x080fe20000000065 */
[----:B------:R-:W-:Y:S01]  /*68c0*/  HADD2.F32 R104, -RZ, R91.H0_H0 ;  /* 0x2000005bff687230 */ /* 0x000fe20000004100 */
[----:B------:R-:W-:Y:S01]  /*68d0*/  LOP3.LUT R29, R29, 0xff, RZ, 0xc0, !PT ;  /* 0x000000ff1d1d7812 */ /* 0x000fe200078ec0ff */
[----:B------:R-:W-:Y:S01]  /*68e0*/  FFMA R91, R100, R74, R15 ;  /* 0x0000004a645b7223 */ /* 0x000fe2000000000f */
[----:B------:R-:W-:Y:S02]  /*68f0*/  SHF.L.U64.HI R15, R14, 0x8, RZ ;  /* 0x000000080e0f7819 */ /* 0x000fe400000102ff */
[----:B----4-:R-:W-:Y:S02]  /*6900*/  SHF.R.U32.HI R100, RZ, 0x8, R25 ;  /* 0x00000008ff647819 */ /* 0x010fe40000011619 */
[----:B------:R-:W-:Y:S02]  /*6910*/  F2FP.F16.E4M3.UNPACK_B R102, R29 ;  /* 0x0000001dff66723e */ /* 0x000fe400020006ff */
[----:B------:R-:W-:-:S02]  /*6920*/  LOP3.LUT R29, R105, 0xff, RZ, 0xc0, !PT ;  /* 0x000000ff691d7812 */ /* 0x000fc400078ec0ff */
[----:B------:R-:W-:Y:S02]  /*6930*/  LOP3.LUT R100, R15, 0xff, R100, 0xf8, !PT ;  /* 0x000000ff0f647812 */ /* 0x000fe400078ef864 */
[----:B------:R-:W-:Y:S02]  /*6940*/  LOP3.LUT R14, R24, 0xff, RZ, 0xc0, !PT ;  /* 0x000000ff180e7812 */ /* 0x000fe400078ec0ff */
[----:B------:R-:W-:Y:S02]  /*6950*/  LOP3.LUT R15, R25, 0xff, RZ, 0xc0, !PT ;  /* 0x000000ff190f7812 */ /* 0x000fe400078ec0ff */
[----:B------:R-:W-:Y:S02]  /*6960*/  F2FP.F16.E4M3.UNPACK_B R29, R29 ;  /* 0x0000001dff1d723e */ /* 0x000fe400020006ff */
[----:B------:R-:W-:Y:S02]  /*6970*/  F2FP.F16.E4M3.UNPACK_B R14, R14 ;  /* 0x0000000eff0e723e */ /* 0x000fe400020006ff */
[----:B------:R-:W-:Y:S01]  /*6980*/  F2FP.F16.E4M3.UNPACK_B R15, R15 ;  /* 0x0000000fff0f723e */ /* 0x000fe200020006ff */
[----:B------:R-:W-:-:S02]  /*6990*/  HADD2.F32 R106, -RZ, R102.H0_H0 ;  /* 0x20000066ff6a7230 */ /* 0x000fc40000004100 */
[-C--:B------:R-:W-:Y:S01]  /*69a0*/  FFMA R87, R104, R74.reuse, R87 ;  /* 0x0000004a68577223 */ /* 0x080fe20000000057 */
[----:B------:R-:W-:Y:S02]  /*69b0*/  HADD2.F32 R102, -RZ, R29.H0_H0 ;  /* 0x2000001dff667230 */ /* 0x000fe40000004100 */
[----:B------:R-:W-:Y:S01]  /*69c0*/  HADD2.F32 R14, -RZ, R14.H0_H0 ;  /* 0x2000000eff0e7230 */ /* 0x000fe20000004100 */
[----:B------:R-:W-:Y:S01]  /*69d0*/  IADD3 R8, P0, R8, UR4, RZ ;  /* 0x0000000408087c10 */ /* 0x000fe2000ff1e0ff */
[----:B------:R-:W-:Y:S01]  /*69e0*/  HADD2.F32 R104, -RZ, R15.H0_H0 ;  /* 0x2000000fff687230 */ /* 0x000fe20000004100 */
[----:B------:R-:W-:Y:S01]  /*69f0*/  LOP3.LUT R94, R94, 0xff000000, R105, 0xf8, !PT ;  /* 0xff0000005e5e7812 */ /* 0x000fe200078ef869 */
[-C--:B------:R-:W-:Y:S01]  /*6a00*/  FFMA R69, R102, R74.reuse, R69 ;  /* 0x0000004a66457223 */ /* 0x080fe20000000045 */
[----:B------:R-:W-:Y:S01]  /*6a10*/  SHF.R.U32.HI R29, RZ, 0x18, R25 ;  /* 0x00000018ff1d7819 */ /* 0x000fe20000011619 */
[-C--:B------:R-:W-:Y:S01]  /*6a20*/  FFMA R105, R14, R74.reuse, R89 ;  /* 0x0000004a0e697223 */ /* 0x080fe20000000059 */
[----:B------:R-:W-:Y:S01]  /*6a30*/  SHF.L.U64.HI R102, R7, 0x8, RZ ;  /* 0x0000000807667819 */ /* 0x000fe200000102ff */
[----:B------:R-:W-:Y:S01]  /*6a40*/  FFMA R89, R104, R74, R95 ;  /* 0x0000004a68597223 */ /* 0x000fe2000000005f */
[----:B------:R-:W-:-:S02]  /*6a50*/  IADD3.X R9, R9, UR9, RZ, P0, !PT ;  /* 0x0000000909097c10 */ /* 0x000fc400087fe4ff */
[C-C-:B------:R-:W-:Y:S02]  /*6a60*/  SHF.L.U64.HI R7, R24.reuse, 0x10, R25.reuse ;  /* 0x0000001018077819 */ /* 0x140fe40000010219 */
[----:B------:R-:W-:Y:S01]  /*6a70*/  SHF.L.U64.HI R104, R31, 0x8, RZ ;  /* 0x000000081f687819 */ /* 0x000fe200000102ff */
[----:B------:R0:W3:Y:S01]  /*6a80*/  LDG.E.64 R14, desc[UR10][R8.64] ;  /* 0x0000000a080e7981 */ /* 0x0000e2000c1e1b00 */
[----:B------:R-:W-:Y:S02]  /*6a90*/  F2FP.F16.E4M3.UNPACK_B R93, R29 ;  /* 0x0000001dff5d723e */ /* 0x000fe400020006ff */
[--C-:B------:R-:W-:Y:S02]  /*6aa0*/  SHF.R.U64 R31, R24, 0x8, R25.reuse ;  /* 0x00000008181f7819 */ /* 0x100fe40000001219 */
[----:B------:R-:W-:Y:S02]  /*6ab0*/  SHF.L.U64.HI R109, R72, 0x8, RZ ;  /* 0x00000008486d7819 */ /* 0x000fe400000102ff */
[----:B------:R-:W-:Y:S01]  /*6ac0*/  SHF.R.U64 R72, R24, 0x10, R25 ;  /* 0x0000001018487819 */ /* 0x000fe20000001219 */
[----:B------:R-:W-:Y:S01]  /*6ad0*/  FFMA R73, R106, R74, R73 ;  /* 0x0000004a6a497223 */ /* 0x000fe20000000049 */
[----:B------:R-:W-:Y:S01]  /*6ae0*/  LOP3.LUT R7, R102, 0xff, R7, 0xf8, !PT ;  /* 0x000000ff66077812 */ /* 0x000fe200078ef807 */
[----:B------:R-:W-:Y:S01]  /*6af0*/  HADD2.F32 R106, -RZ, R93.H0_H0 ;  /* 0x2000005dff6a7230 */ /* 0x000fe20000004100 */
[----:B------:R-:W-:-:S02]  /*6b00*/  SHF.L.U64.HI R5, R5, 0x8, RZ ;  /* 0x0000000805057819 */ /* 0x000fc400000102ff */
[C-C-:B------:R-:W-:Y:S02]  /*6b10*/  SHF.L.U64.HI R102, R24.reuse, 0x8, R25.reuse ;  /* 0x0000000818667819 */ /* 0x140fe40000010219 */
[----:B------:R-:W-:Y:S02]  /*6b20*/  LOP3.LUT R31, R31, 0xff, RZ, 0xc0, !PT ;  /* 0x000000ff1f1f7812 */ /* 0x000fe400078ec0ff */
[--C-:B------:R-:W-:Y:S02]  /*6b30*/  SHF.R.U64 R93, R24, 0x18, R25.reuse ;  /* 0x00000018185d7819 */ /* 0x100fe40000001219 */
[----:B------:R-:W-:Y:S02]  /*6b40*/  LOP3.LUT R72, R72, 0xff, RZ, 0xc0, !PT ;  /* 0x000000ff48487812 */ /* 0x000fe400078ec0ff */
[----:B------:R-:W-:Y:S02]  /*6b50*/  SHF.R.U32.HI R95, RZ, 0x8, R25 ;  /* 0x00000008ff5f7819 */ /* 0x000fe40000011619 */
[----:B------:R-:W-:-:S02]  /*6b60*/  LOP3.LUT R92, R92, 0xff000000, R107, 0xf8, !PT ;  /* 0xff0000005c5c7812 */ /* 0x000fc400078ef86b */
[----:B------:R-:W-:Y:S02]  /*6b70*/  LOP3.LUT R102, R5, 0xff, R102, 0xf8, !PT ;  /* 0x000000ff05667812 */ /* 0x000fe400078ef866 */
[----:B------:R-:W-:Y:S02]  /*6b80*/  LOP3.LUT R109, R109, 0xff, R24, 0xf8, !PT ;  /* 0x000000ff6d6d7812 */ /* 0x000fe400078ef818 */
[----:B------:R-:W-:Y:S02]  /*6b90*/  F2FP.F16.E4M3.UNPACK_B R31, R31 ;  /* 0x0000001fff1f723e */ /* 0x000fe400020006ff */
[--C-:B------:R-:W-:Y:S02]  /*6ba0*/  SHF.L.U64.HI R24, R24, 0x18, R25.reuse ;  /* 0x0000001818187819 */ /* 0x100fe40000010219 */
[--C-:B------:R-:W-:Y:S02]  /*6bb0*/  LOP3.LUT R107, R104, 0xff, R25.reuse, 0xf8, !PT ;  /* 0x000000ff686b7812 */ /* 0x100fe400078ef819 */
[----:B------:R-:W-:-:S02]  /*6bc0*/  SHF.R.U32.HI R5, RZ, 0x10, R25 ;  /* 0x00000010ff057819 */ /* 0x000fc40000011619 */
[----:B------:R-:W-:Y:S02]  /*6bd0*/  F2FP.F16.E4M3.UNPACK_B R25, R72 ;  /* 0x00000048ff19723e */ /* 0x000fe400020006ff */
[----:B------:R-:W-:Y:S02]  /*6be0*/  LOP3.LUT R93, R93, 0xff, RZ, 0xc0, !PT ;  /* 0x000000ff5d5d7812 */ /* 0x000fe400078ec0ff */
[----:B------:R-:W-:Y:S01]  /*6bf0*/  LOP3.LUT R95, R95, 0xff, RZ, 0xc0, !PT ;  /* 0x000000ff5f5f7812 */ /* 0x000fe200078ec0ff */
[-C--:B------:R-:W-:Y:S01]  /*6c00*/  FFMA R101, R106, R74.reuse, R103 ;  /* 0x0000004a6a657223 */ /* 0x080fe20000000067 */
[----:B------:R-:W-:Y:S01]  /*6c10*/  HADD2.F32 R72, -RZ, R31.H0_H0 ;  /* 0x2000001fff487230 */ /* 0x000fe20000004100 */
[----:B------:R-:W-:Y:S01]  /*6c20*/  LOP3.LUT R103, R5, 0xff, RZ, 0xc0, !PT ;  /* 0x000000ff05677812 */ /* 0x000fe200078ec0ff */
[----:B------:R-:W-:Y:S01]  /*6c30*/  HADD2.F32 R104, -RZ, R25.H0_H0 ;  /* 0x20000019ff687230 */ /* 0x000fe20000004100 */
[----:B------:R-:W-:Y:S02]  /*6c40*/  F2FP.F16.E4M3.UNPACK_B R93, R93 ;  /* 0x0000005dff5d723e */ /* 0x000fe400020006ff */
[----:B------:R-:W-:Y:S01]  /*6c50*/  F2FP.F16.E4M3.UNPACK_B R95, R95 ;  /* 0x0000005fff5f723e */ /* 0x000fe200020006ff */
[----:B------:R-:W-:Y:S01]  /*6c60*/  FFMA R91, R72, R74, R91 ;  /* 0x0000004a485b7223 */ /* 0x000fe2000000005b */
[----:B------:R-:W-:Y:S01]  /*6c70*/  F2FP.F16.E4M3.UNPACK_B R103, R103 ;  /* 0x00000067ff67723e */ /* 0x000fe200020006ff */
[----:B------:R-:W-:-:S02]  /*6c80*/  HADD2.F32 R72, -RZ, R93.H0_H0 ;  /* 0x2000005dff487230 */ /* 0x000fc40000004100 */
[-C--:B------:R-:W-:Y:S01]  /*6c90*/  FFMA R93, R104, R74.reuse, R69 ;  /* 0x0000004a685d7223 */ /* 0x080fe20000000045 */
[----:B------:R-:W-:Y:S01]  /*6ca0*/  HADD2.F32 R106, -RZ, R95.H0_H0 ;  /* 0x2000005fff6a7230 */ /* 0x000fe20000004100 */
[--C-:B-----5:R-:W-:Y:S01]  /*6cb0*/  SHF.R.U32.HI R104, RZ, 0x18, R21.reuse ;  /* 0x00000018ff687819 */ /* 0x120fe20000011615 */
[----:B------:R-:W-:Y:S01]  /*6cc0*/  HADD2.F32 R108, -RZ, R103.H0_H0 ;  /* 0x20000067ff6c7230 */ /* 0x000fe20000004100 */
[----:B------:R-:W-:Y:S02]  /*6cd0*/  SHF.L.U64.HI R31, R20, 0x10, R21 ;  /* 0x00000010141f7819 */ /* 0x000fe40000010215 */
[----:B------:R-:W-:Y:S01]  /*6ce0*/  FFMA R103, R106, R74, R19 ;  /* 0x0000004a6a677223 */ /* 0x000fe20000000013 */
[----:B------:R-:W-:Y:S02]  /*6cf0*/  F2FP.F16.E4M3.UNPACK_B R25, R104 ;  /* 0x00000068ff19723e */ /* 0x000fe400020006ff */
[----:B------:R-:W-:Y:S01]  /*6d00*/  LOP3.LUT R19, R20, 0xff, RZ, 0xc0, !PT ;  /* 0x000000ff14137812 */ /* 0x000fe200078ec0ff */
[----:B------:R-:W-:Y:S01]  /*6d10*/  FFMA R95, R72, R74, R87 ;  /* 0x0000004a485f7223 */ /* 0x000fe20000000057 */
[----:B------:R-:W-:-:S02]  /*6d20*/  SHF.L.U64.HI R72, R20, 0x18, R21 ;  /* 0x0000001814487819 */ /* 0x000fc40000010215 */
[----:B------:R-:W-:Y:S01]  /*6d30*/  LOP3.LUT R31, R102, 0xff00, R31, 0xf8, !PT ;  /* 0x0000ff00661f7812 */ /* 0x000fe200078ef81f */
[----:B------:R-:W-:Y:S01]  /*6d40*/  HADD2.F32 R102, -RZ, R25.H0_H0 ;  /* 0x20000019ff667230 */ /* 0x000fe20000004100 */
[----:B------:R-:W-:Y:S02]  /*6d50*/  F2FP.F16.E4M3.UNPACK_B R19, R19 ;  /* 0x00000013ff13723e */ /* 0x000fe400020006ff */
[----:B------:R-:W-:Y:S01]  /*6d60*/  LOP3.LUT R25, R21, 0xff, RZ, 0xc0, !PT ;  /* 0x000000ff15197812 */ /* 0x000fe200078ec0ff */
[----:B------:R-:W-:Y:S01]  /*6d70*/  IMAD.SHL.U32 R106, R20, 0x100, RZ ;  /* 0x00000100146a7824 */ /* 0x000fe200078e00ff */
[----:B------:R-:W-:Y:S01]  /*6d80*/  LOP3.LUT R7, R7, 0xff00, R72, 0xf8, !PT ;  /* 0x0000ff0007077812 */ /* 0x000fe200078ef848 */
[----:B------:R-:W-:Y:S01]  /*6d90*/  HADD2.F32 R72, -RZ, R19.H0_H0 ;  /* 0x20000013ff487230 */ /* 0x000fe20000004100 */
[----:B------:R-:W-:Y:S01]  /*6da0*/  F2FP.F16.E4M3.UNPACK_B R25, R25 ;  /* 0x00000019ff19723e */ /* 0x000fe200020006ff */
[----:B------:R-:W-:Y:S02]  /*6db0*/  IMAD.SHL.U32 R104, R104, 0x100, RZ ;  /* 0x0000010068687824 */ /* 0x000fe400078e00ff */
[-C--:B------:R-:W-:Y:S01]  /*6dc0*/  FFMA R19, R102, R74.reuse, R101 ;  /* 0x0000004a66137223 */ /* 0x080fe20000000065 */
[----:B------:R-:W-:Y:S01]  /*6dd0*/  LOP3.LUT R69, R109, 0xff00, R106, 0xf8, !PT ;  /* 0x0000ff006d457812 */ /* 0x000fe200078ef86a */
[----:B------:R-:W-:Y:S01]  /*6de0*/  FFMA R101, R72, R74, R105 ;  /* 0x0000004a48657223 */ /* 0x000fe20000000069 */
[----:B------:R-:W-:Y:S01]  /*6df0*/  SHF.L.U64.HI R106, R20, 0x8, R21 ;  /* 0x00000008146a7819 */ /* 0x000fe20000010215 */
[----:B------:R-:W-:Y:S01]  /*6e00*/  HADD2.F32 R72, -RZ, R25.H0_H0 ;  /* 0x20000019ff487230 */ /* 0x000fe20000004100 */
[----:B------:R-:W-:-:S02]  /*6e10*/  LOP3.LUT R25, R24, 0xff, RZ, 0xc0, !PT ;  /* 0x000000ff18197812 */ /* 0x000fc400078ec0ff */
[----:B------:R-:W-:Y:S02]  /*6e20*/  LOP3.LUT R18, R104, R18, R29, 0xfe, !PT ;  /* 0x0000001268127212 */ /* 0x000fe400078efe1d */
[C-C-:B------:R-:W-:Y:S02]  /*6e30*/  SHF.R.U64 R24, R20.reuse, 0x10, R21.reuse ;  /* 0x0000001014187819 */ /* 0x140fe40000001215 */
[----:B------:R-:W-:Y:S02]  /*6e40*/  LOP3.LUT R87, R107, 0xff00, R106, 0xf8, !PT ;  /* 0x0000ff006b577812 */ /* 0x000fe400078ef86a */
[C-C-:B------:R-:W-:Y:S02]  /*6e50*/  SHF.R.U64 R29, R20.reuse, 0x8, R21.reuse ;  /* 0x00000008141d7819 */ /* 0x140fe40000001215 */
[----:B------:R-:W-:Y:S02]  /*6e60*/  LOP3.LUT R106, R25, 0xff00, R20, 0xf8, !PT ;  /* 0x0000ff00196a7812 */ /* 0x000fe400078ef814 */
[----:B------:R-:W-:-:S02]  /*6e70*/  SHF.R.U64 R25, R20, 0x18, R21 ;  /* 0x0000001814197819 */ /* 0x000fc40000001215 */
[----:B------:R-:W-:Y:S02]  /*6e80*/  LOP3.LUT R24, R24, 0xff, RZ, 0xc0, !PT ;  /* 0x000000ff18187812 */ /* 0x000fe400078ec0ff */
[----:B------:R-:W-:Y:S02]  /*6e90*/  LOP3.LUT R20, R29, 0xff, RZ, 0xc0, !PT ;  /* 0x000000ff1d147812 */ /* 0x000fe400078ec0ff */
[----:B------:R-:W-:Y:S02]  /*6ea0*/  LOP3.LUT R25, R25, 0xff, RZ, 0xc0, !PT ;  /* 0x000000ff19197812 */ /* 0x000fe400078ec0ff */
[----:B------:R-:W-:Y:S01]  /*6eb0*/  F2FP.F16.E4M3.UNPACK_B R29, R24 ;  /* 0x00000018ff1d723e */ /* 0x000fe200020006ff */
[----:B------:R-:W-:Y:S01]  /*6ec0*/  FFMA R105, R72, R74, R89 ;  /* 0x0000004a48697223 */ /* 0x000fe20000000059 */
[----:B------:R-:W-:Y:S02]  /*6ed0*/  F2FP.F16.E4M3.UNPACK_B R20, R20 ;  /* 0x00000014ff14723e */ /* 0x000fe400020006ff */
[----:B0-----:R-:W-:-:S02]  /*6ee0*/  IADD3 R8, P0, R8, UR4, RZ ;  /* 0x0000000408087c10 */ /* 0x001fc4000ff1e0ff */
[----:B------:R-:W-:Y:S02]  /*6ef0*/  SHF.R.U32.HI R102, RZ, 0x10, R21 ;  /* 0x00000010ff667819 */ /* 0x000fe40000011615 */
[----:B------:R-:W-:Y:S01]  /*6f00*/  F2FP.F16.E4M3.UNPACK_B R89, R25 ;  /* 0x00000019ff59723e */ /* 0x000fe200020006ff */
[----:B------:R-:W-:Y:S01]  /*6f10*/  HADD2.F32 R72, -RZ, R29.H0_H0 ;  /* 0x2000001dff487230 */ /* 0x000fe20000004100 */
[----:B------:R-:W-:Y:S01]  /*6f20*/  IADD3.X R9, R9, UR9, RZ, P0, !PT ;  /* 0x0000000909097c10 */ /* 0x000fe200087fe4ff */
[----:B------:R-:W-:Y:S01]  /*6f30*/  HADD2.F32 R20, -RZ, R20.H0_H0 ;  /* 0x20000014ff147230 */ /* 0x000fe20000004100 */
[----:B------:R-:W-:Y:S01]  /*6f40*/  LOP3.LUT R29, R102, 0xff, RZ, 0xc0, !PT ;  /* 0x000000ff661d7812 */ /* 0x000fe200078ec0ff */
[----:B------:R-:W-:Y:S01]  /*6f50*/  HADD2.F32 R102, -RZ, R89.H0_H0 ;  /* 0x20000059ff667230 */ /* 0x000fe20000004100 */
[----:B------:R-:W-:Y:S01]  /*6f60*/  LOP3.LUT R5, R5, 0xffffff00, R33, 0xf8, !PT ;  /* 0xffffff0005057812 */ /* 0x000fe200078ef821 */
[----:B------:R0:W4:Y:S01]  /*6f70*/  LDG.E.64 R24, desc[UR10][R8.64] ;  /* 0x0000000a08187981 */ /* 0x000122000c1e1b00 */
[----:B------:R-:W-:Y:S01]  /*6f80*/  F2FP.F16.E4M3.UNPACK_B R29, R29 ;  /* 0x0000001dff1d723e */ /* 0x000fe200020006ff */
[-C--:B------:R-:W-:Y:S01]  /*6f90*/  FFMA R89, R20, R74.reuse, R91 ;  /* 0x0000004a14597223 */ /* 0x080fe2000000005b */
[-C--:B------:R-:W-:Y:S01]  /*6fa0*/  FFMA R91, R72, R74.reuse, R93 ;  /* 0x0000004a485b7223 */ /* 0x080fe2000000005d */
[-C--:B------:R-:W-:Y:S01]  /*6fb0*/  FFMA R93, R102, R74.reuse, R95 ;  /* 0x0000004a665d7223 */ /* 0x080fe2000000005f */
[--C-:B------:R-:W-:Y:S01]  /*6fc0*/  SHF.R.U32.HI R104, RZ, 0x8, R21.reuse ;  /* 0x00000008ff687819 */ /* 0x100fe20000011615 */
[----:B------:R-:W-:Y:S01]  /*6fd0*/  HADD2.F32 R20, -RZ, R29.H0_H0 ;  /* 0x2000001dff147230 */ /* 0x000fe20000004100 */
[----:B------:R-:W-:Y:S01]  /*6fe0*/  LOP3.LUT R95, R100, 0xff00, R21, 0xf8, !PT ;  /* 0x0000ff00645f7812 */ /* 0x000fe200078ef815 */
[----:B------:R-:W-:Y:S01]  /*6ff0*/  FFMA R73, R108, R74, R73 ;  /* 0x0000004a6c497223 */ /* 0x000fe20000000049 */
[----:B------:R-:W-:-:S02]  /*7000*/  SHF.R.U32.HI R21, RZ, 0x8, R21 ;  /* 0x00000008ff157819 */ /* 0x000fc40000011615 */
[----:B------:R-:W-:Y:S02]  /*7010*/  LOP3.LUT R100, R5, 0xff, RZ, 0xc0, !PT ;  /* 0x000000ff05647812 */ /* 0x000fe400078ec0ff */
[----:B------:R-:W-:Y:S01]  /*7020*/  LOP3.LUT R5, R96, 0xff, RZ, 0xc0, !PT ;  /* 0x000000ff60057812 */ /* 0x000fe200078ec0ff */
[----:B------:R-:W-:Y:S01]  /*7030*/  FFMA R73, R20, R74, R73 ;  /* 0x0000004a14497223 */ /* 0x000fe20000000049 */
[----:B------:R-:W-:Y:S02]  /*7040*/  LOP3.LUT R100, R100, 0xff00, R21, 0xf8, !PT ;  /* 0x0000ff0064647812 */ /* 0x000fe400078ef815 */
[----:B------:R-:W-:Y:S01]  /*7050*/  LOP3.LUT R21, R97, 0xff, RZ, 0xc0, !PT ;  /* 0x000000ff61157812 */ /* 0x000fe200078ec0ff */
[----:B------:R-:W-:Y:S01]  /*7060*/  IMAD.U32 R102, R96, 0x10000, RZ ;  /* 0x0001000060667824 */ /* 0x000fe200078e00ff */
[----:B------:R-:W-:Y:S02]  /*7070*/  F2FP.F16.E4M3.UNPACK_B R20, R5 ;  /* 0x00000005ff14723e */ /* 0x000fe400020006ff */
[----:B------:R-:W-:-:S02]  /*7080*/  LOP3.LUT R104, R104, 0xff, RZ, 0xc0, !PT ;  /* 0x000000ff68687812 */ /* 0x000fc400078ec0ff */
[--C-:B------:R-:W-:Y:S02]  /*7090*/  SHF.L.U64.HI R72, R96, 0x18, R97.reuse ;  /* 0x0000001860487819 */ /* 0x100fe40000010261 */
[----:B------:R-:W-:Y:S01]  /*70a0*/  F2FP.F16.E4M3.UNPACK_B R21, R21 ;  /* 0x00000015ff15723e */ /* 0x000fe200020006ff */
[----:B------:R-:W-:Y:S01]  /*70b0*/  HADD2.F32 R20, -RZ, R20.H0_H0 ;  /* 0x20000014ff147230 */ /* 0x000fe20000004100 */
[----:B------:R-:W-:Y:S02]  /*70c0*/  F2FP.F16.E4M3.UNPACK_B R104, R104 ;  /* 0x00000068ff68723e */ /* 0x000fe400020006ff */
[----:B------:R-:W-:Y:S02]  /*70d0*/  LOP3.LUT R5, R69, 0xff0000, R102, 0xf8, !PT ;  /* 0x00ff000045057812 */ /* 0x000fe400078ef866 */
[----:B------:R-:W-:Y:S01]  /*70e0*/  LOP3.LUT R31, R31, 0xff0000, R72, 0xf8, !PT ;  /* 0x00ff00001f1f7812 */ /* 0x000fe200078ef848 */
[----:B------:R-:W-:Y:S01]  /*70f0*/  HADD2.F32 R72, -RZ, R21.H0_H0 ;  /* 0x20000015ff487230 */ /* 0x000fe20000004100 */
[----:B------:R-:W-:Y:S01]  /*7100*/  SHF.R.U32.HI R69, RZ, 0x18, R97 ;  /* 0x00000018ff457819 */ /* 0x000fe20000011661 */
[----:B------:R-:W-:-:S02]  /*7110*/  HADD2.F32 R104, -RZ, R104.H0_H0 ;  /* 0x20000068ff687230 */ /* 0x000fc40000004100 */
[-C--:B------:R-:W-:Y:S01]  /*7120*/  FFMA R101, R20, R74.reuse, R101 ;  /* 0x0000004a14657223 */ /* 0x080fe20000000065 */
[----:B------:R-:W-:Y:S01]  /*7130*/  IMAD.SHL.U32 R29, R96, 0x100, RZ ;  /* 0x00000100601d7824 */ /* 0x000fe200078e00ff */
[----:B------:R-:W-:Y:S01]  /*7140*/  F2FP.F16.E4M3.UNPACK_B R20, R69 ;  /* 0x00000045ff14723e */ /* 0x000fe200020006ff */
[-C--:B------:R-:W-:Y:S01]  /*7150*/  FFMA R105, R72, R74.reuse, R105 ;  /* 0x0000004a48697223 */ /* 0x080fe20000000069 */
[C---:B------:R-:W-:Y:S02]  /*7160*/  SHF.L.U64.HI R102, R96.reuse, 0x8, R97 ;  /* 0x0000000860667819 */ /* 0x040fe40000010261 */
[----:B------:R-:W-:Y:S01]  /*7170*/  LOP3.LUT R21, R96, 0xffff, RZ, 0xc0, !PT ;  /* 0x0000ffff60157812 */ /* 0x000fe200078ec0ff */
[----:B------:R-:W-:Y:S01]  /*7180*/  FFMA R103, R104, R74, R103 ;  /* 0x0000004a68677223 */ /* 0x000fe20000000067 */
[----:B------:R-:W-:Y:S02]  /*7190*/  SHF.R.U64 R72, R96, 0x10, R97 ;  /* 0x0000001060487819 */ /* 0x000fe40000001261 */
[----:B------:R-:W-:Y:S01]  /*71a0*/  LOP3.LUT R29, R106, 0xff0000, R29, 0xf8, !PT ;  /* 0x00ff00006a1d7812 */ /* 0x000fe200078ef81d */
[----:B------:R-:W-:Y:S01]  /*71b0*/  HADD2.F32 R106, -RZ, R20.H0_H0 ;  /* 0x20000014ff6a7230 */ /* 0x000fe20000004100 */
[----:B0-----:R-:W-:-:S02]  /*71c0*/  IADD3 R8, P0, R8, UR4, RZ ;  /* 0x0000000408087c10 */ /* 0x001fc4000ff1e0ff */
[C---:B------:R-:W-:Y:S02]  /*71d0*/  SHF.L.U64.HI R104, R96.reuse, 0x10, R97 ;  /* 0x0000001060687819 */ /* 0x040fe40000010261 */
[----:B------:R-:W-:Y:S02]  /*71e0*/  LOP3.LUT R95, R95, 0xff0000, R102, 0xf8, !PT ;  /* 0x00ff00005f5f7812 */ /* 0x000fe400078ef866 */
[----:B------:R-:W-:Y:S02]  /*71f0*/  SHF.R.U32.HI R20, RZ, 0x8, R21 ;  /* 0x00000008ff147819 */ /* 0x000fe40000011615 */
[----:B------:R-:W-:Y:S02]  /*7200*/  SHF.R.U64 R102, R96, 0x18, R97 ;  /* 0x0000001860667819 */ /* 0x000fe40000001261 */
[----:B------:R-:W-:Y:S02]  /*7210*/  LOP3.LUT R21, R72, 0xff, RZ, 0xc0, !PT ;  /* 0x000000ff48157812 */ /* 0x000fe400078ec0ff */
[----:B------:R-:W-:-:S02]  /*7220*/  IADD3.X R9, R9, UR9, RZ, P0, !PT ;  /* 0x0000000909097c10 */ /* 0x000fc400087fe4ff */
[----:B------:R-:W-:Y:S02]  /*7230*/  LOP3.LUT R87, R87, 0xff0000, R104, 0xf8, !PT ;  /* 0x00ff000057577812 */ /* 0x000fe400078ef868 */
[----:B------:R-:W-:Y:S02]  /*7240*/  SHF.R.U32.HI R104, RZ, 0x8, R97 ;  /* 0x00000008ff687819 */ /* 0x000fe40000011661 */
[----:B------:R-:W-:Y:S02]  /*7250*/  LOP3.LUT R102, R102, 0xff, RZ, 0xc0, !PT ;  /* 0x000000ff66667812 */ /* 0x000fe400078ec0ff */
[----:B------:R-:W-:Y:S02]  /*7260*/  LOP3.LUT R7, R7, 0xff0000, R96, 0xf8, !PT ;  /* 0x00ff000007077812 */ /* 0x000fe400078ef860 */
[----:B------:R-:W-:Y:S02]  /*7270*/  F2FP.F16.E4M3.UNPACK_B R72, R20 ;  /* 0x00000014ff48723e */ /* 0x000fe400020006ff */
[----:B------:R-:W-:-:S02]  /*7280*/  F2FP.F16.E4M3.UNPACK_B R96, R21 ;  /* 0x00000015ff60723e */ /* 0x000fc400020006ff */
[----:B------:R0:W5:Y:S01]  /*7290*/  LDG.E.64 R20, desc[UR10][R8.64] ;  /* 0x0000000a08147981 */ /* 0x000162000c1e1b00 */
[----:B------:R-:W-:Y:S02]  /*72a0*/  LOP3.LUT R104, R104, 0xff, RZ, 0xc0, !PT ;  /* 0x000000ff68687812 */ /* 0x000fe400078ec0ff */
[----:B------:R-:W-:Y:S01]  /*72b0*/  F2FP.F16.E4M3.UNPACK_B R102, R102 ;  /* 0x00000066ff66723e */ /* 0x000fe200020006ff */
[----:B------:R-:W-:Y:S02]  /*72c0*/  HADD2.F32 R72, -RZ, R72.H0_H0 ;  /* 0x20000048ff487230 */ /* 0x000fe40000004100 */
[----:B------:R-:W-:Y:S01]  /*72d0*/  FFMA R111, R106, R74, R19 ;  /* 0x0000004a6a6f7223 */ /* 0x000fe20000000013 */
[----:B------:R-:W-:Y:S01]  /*72e0*/  F2FP.F16.E4M3.UNPACK_B R104, R104 ;  /* 0x00000068ff68723e */ /* 0x000fe200020006ff */
[----:B------:R-:W-:Y:S01]  /*72f0*/  HADD2.F32 R96, -RZ, R96.H0_H0 ;  /* 0x20000060ff607230 */ /* 0x000fe20000004100 */
[----:B------:R-:W-:Y:S01]  /*7300*/  SHF.R.U32.HI R106, RZ, 0x10, R97 ;  /* 0x00000010ff6a7819 */ /* 0x000fe20000011661 */
[----:B------:R-:W-:-:S02]  /*7310*/  HADD2.F32 R102, -RZ, R102.H0_H0 ;  /* 0x20000066ff667230 */ /* 0x000fc40000004100 */
[-C--:B------:R-:W-:Y:S01]  /*7320*/  FFMA R107, R72, R74.reuse, R89 ;  /* 0x0000004a486b7223 */ /* 0x080fe20000000059 */
[----:B------:R-:W-:Y:S01]  /*7330*/  HADD2.F32 R104, -RZ, R104.H0_H0 ;  /* 0x20000068ff687230 */ /* 0x000fe20000004100 */
[----:B------:R-:W-:Y:S01]  /*7340*/  LOP3.LUT R72, R106, 0xff, RZ, 0xc0, !PT ;  /* 0x000000ff6a487812 */ /* 0x000fe200078ec0ff */
[-C--:B------:R-:W-:Y:S01]  /*7350*/  FFMA R19, R96, R74.reuse, R91 ;  /* 0x0000004a60137223 */ /* 0x080fe2000000005b */
[-C--:B------:R-:W-:Y:S01]  /*7360*/  FFMA R89, R102, R74.reuse, R93 ;  /* 0x0000004a66597223 */ /* 0x080fe2000000005d */
[C---:B------:R-:W-:Y:S02]  /*7370*/  LOP3.LUT R93, R98.reuse, 0xff, RZ, 0xc0, !PT ;  /* 0x000000ff625d7812 */ /* 0x040fe400078ec0ff */
[----:B------:R-:W-:Y:S02]  /*7380*/  LOP3.LUT R102, R99, 0xff, RZ, 0xc0, !PT ;  /* 0x000000ff63667812 */ /* 0x000fe400078ec0ff */
[----:B------:R-:W-:Y:S01]  /*7390*/  SHF.R.U64 R96, R98, 0x8, R99 ;  /* 0x0000000862607819 */ /* 0x000fe20000001263 */
[----:B------:R-:W-:Y:S01]  /*73a0*/  FFMA R91, R104, R74, R103 ;  /* 0x0000004a685b7223 */ /* 0x000fe20000000067 */
[----:B------:R-:W-:-:S02]  /*73b0*/  F2FP.F16.E4M3.UNPACK_B R72, R72 ;  /* 0x00000048ff48723e */ /* 0x000fc400020006ff */
[----:B------:R-:W-:Y:S02]  /*73c0*/  F2FP.F16.E4M3.UNPACK_B R93, R93 ;  /* 0x0000005dff5d723e */ /* 0x000fe400020006ff */
[----:B------:R-:W-:Y:S02]  /*73d0*/  SHF.R.U32.HI R106, RZ, 0x18, R99 ;  /* 0x00000018ff6a7819 */ /* 0x000fe40000011663 */
[----:B------:R-:W-:Y:S02]  /*73e0*/  F2FP.F16.E4M3.UNPACK_B R104, R102 ;  /* 0x00000066ff68723e */ /* 0x000fe400020006ff */
[----:B------:R-:W-:Y:S01]  /*73f0*/  LOP3.LUT R103, R96, 0xff, RZ, 0xc0, !PT ;  /* 0x000000ff60677812 */ /* 0x000fe200078ec0ff */
[----:B------:R-:W-:Y:S01]  /*7400*/  HADD2.F32 R72, -RZ, R72.H0_H0 ;  /* 0x20000048ff487230 */ /* 0x000fe20000004100 */
[----:B------:R-:W-:Y:S01]  /*7410*/  F2FP.F16.E4M3.UNPACK_B R106, R106 ;  /* 0x0000006aff6a723e */ /* 0x000fe200020006ff */
[----:B------:R-:W-:Y:S01]  /*7420*/  HADD2.F32 R102, -RZ, R93.H0_H0 ;  /* 0x2000005dff667230 */ /* 0x000fe20000004100 */
[----:B------:R-:W-:Y:S01]  /*7430*/  F2FP.F16.E4M3.UNPACK_B R103, R103 ;  /* 0x00000067ff67723e */ /* 0x000fe200020006ff */
[----:B------:R-:W-:-:S02]  /*7440*/  HADD2.F32 R104, -RZ, R104.H0_H0 ;  /* 0x20000068ff687230 */ /* 0x000fc40000004100 */
[-C--:B------:R-:W-:Y:S01]  /*7450*/  FFMA R109, R72, R74.reuse, R73 ;  /* 0x0000004a486d7223 */ /* 0x080fe20000000049 */
[----:B------:R-:W-:Y:S02]  /*7460*/  HADD2.F32 R108, -RZ, R106.H0_H0 ;  /* 0x2000006aff6c7230 */ /* 0x000fe40000004100 */
[-C--:B------:R-:W-:Y:S01]  /*7470*/  FFMA R106, R102, R74.reuse, R101 ;  /* 0x0000004a666a7223 */ /* 0x080fe20000000065 */
[----:B------:R-:W-:Y:S02]  /*7480*/  HADD2.F32 R72, -RZ, R103.H0_H0 ;  /* 0x20000067ff487230 */ /* 0x000fe40000004100 */
[-C--:B------:R-:W-:Y:S01]  /*7490*/  FFMA R105, R104, R74.reuse, R105 ;  /* 0x0000004a68697223 */ /* 0x080fe20000000069 */
[C-C-:B------:R-:W-:Y:S02]  /*74a0*/  SHF.R.U64 R102, R98.reuse, 0x10, R99.reuse ;  /* 0x0000001062667819 */ /* 0x140fe40000001263 */
[----:B------:R-:W-:Y:S01]  /*74b0*/  SHF.R.U64 R104, R98, 0x18, R99 ;  /* 0x0000001862687819 */ /* 0x000fe20000001263 */
[----:B------:R-:W-:Y:S01]  /*74c0*/  FFMA R107, R72, R74, R107 ;  /* 0x0000004a486b7223 */ /* 0x000fe2000000006b */
[----:B------:R-:W-:-:S02]  /*74d0*/  LOP3.LUT R73, R102, 0xff, RZ, 0xc0, !PT ;  /* 0x000000ff66497812 */ /* 0x000fc400078ec0ff */
[----:B------:R-:W-:Y:S02]  /*74e0*/  LOP3.LUT R72, R104, 0xff, RZ, 0xc0, !PT ;  /* 0x000000ff68487812 */ /* 0x000fe400078ec0ff */
[----:B0-----:R-:W-:Y:S02]  /*74f0*/  IADD3 R8, P0, R8, UR4, RZ ;  /* 0x0000000408087c10 */ /* 0x001fe4000ff1e0ff */
[----:B------:R-:W-:Y:S02]  /*7500*/  F2FP.F16.E4M3.UNPACK_B R73, R73 ;  /* 0x00000049ff49723e */ /* 0x000fe400020006ff */
[----:B------:R-:W-:Y:S02]  /*7510*/  F2FP.F16.E4M3.UNPACK_B R72, R72 ;  /* 0x00000048ff48723e */ /* 0x000fe400020006ff */
[----:B------:R-:W-:Y:S01]  /*7520*/  IADD3.X R9, R9, UR9, RZ, P0, !PT ;  /* 0x0000000909097c10 */ /* 0x000fe200087fe4ff */
[----:B------:R-:W-:Y:S01]  /*7530*/  FFMA R113, R108, R74, R111 ;  /* 0x0000004a6c717223 */ /* 0x000fe2000000006f */
[----:B------:R-:W-:-:S02]  /*7540*/  HADD2.F32 R108, -RZ, R73.H0_H0 ;  /* 0x20000049ff6c7230 */ /* 0x000fc40000004100 */
[----:B------:R-:W-:Y:S02]  /*7550*/  HADD2.F32 R110, -RZ, R72.H0_H0 ;  /* 0x20000048ff6e7230 */ /* 0x000fe40000004100 */
[----:B------:R0:W5:Y:S01]  /*7560*/  LDG.E.64 R72, desc[UR10][R8.64] ;  /* 0x0000000a08487981 */ /* 0x000162000c1e1b00 */
[----:B------:R-:W-:-:S04]  /*7570*/  SHF.R.U32.HI R103, RZ, 0x8, R99 ;  /* 0x00000008ff677819 */ /* 0x000fc80000011663 */
[----:B------:R-:W-:-:S04]  /*7580*/  LOP3.LUT R93, R103, 0xff, RZ, 0xc0, !PT ;  /* 0x000000ff675d7812 */ /* 0x000fc800078ec0ff */
[----:B------:R-:W-:Y:S02]  /*7590*/  F2FP.F16.E4M3.UNPACK_B R93, R93 ;  /* 0x0000005dff5d723e */ /* 0x000fe400020006ff */
[----:B------:R-:W-:-:S03]  /*75a0*/  SHF.R.U32.HI R101, RZ, 0x10, R99 ;  /* 0x00000010ff657819 */ /* 0x000fc60000011663 */
[----:B------:R-:W-:Y:S02]  /*75b0*/  HADD2.F32 R112, -RZ, R93.H0_H0 ;  /* 0x2000005dff707230 */ /* 0x000fe40000004100 */
[----:B------:R-:W-:Y:S01]  /*75c0*/  VIADD R93, R142, 0x3 ;  /* 0x000000038e5d7836 */ /* 0x000fe20000000000 */
[----:B------:R-:W-:Y:S01]  /*75d0*/  LOP3.LUT R111, R101, 0xff, RZ, 0xc0, !PT ;  /* 0x000000ff656f7812 */ /* 0x000fe200078ec0ff */
[----:B------:R-:W-:-:S03]  /*75e0*/  FFMA R19, R108, R74, R19 ;  /* 0x0000004a6c137223 */ /* 0x000fc60000000013 */
[----:B------:R-:W-:Y:S02]  /*75f0*/  LOP3.LUT R116, R93, 0x1f, RZ, 0xc0, !PT ;  /* 0x0000001f5d747812 */ /* 0x000fe400078ec0ff */
[----:B------:R-:W-:-:S03]  /*7600*/  F2FP.F16.E4M3.UNPACK_B R111, R111 ;  /* 0x0000006fff6f723e */ /* 0x000fc600020006ff */
[----:B------:R-:W1:Y:S02]  /*7610*/  SHFL.IDX PT, R19, R19, R116, 0x1f ;  /* 0x00001f7413137589 */ /* 0x000e6400000e0000 */
[----:B------:R-:W-:-:S05]  /*7620*/  HADD2.F32 R114, -RZ, R111.H0_H0 ;  /* 0x2000006fff727230 */ /* 0x000fca0000004100 */
[----:B------:R-:W-:Y:S01]  /*7630*/  FFMA R109, R114, R74, R109 ;  /* 0x0000004a726d7223 */ /* 0x000fe2000000006d */
[----:B------:R-:W-:Y:S02]  /*7640*/  IMAD.SHL.U32 R114, R98, 0x1000000, RZ ;  /* 0x0100000062727824 */ /* 0x000fe400078e00ff */
[----:B------:R-:W-:Y:S01]  /*7650*/  IMAD.SHL.U32 R98, R99, 0x1000000, RZ ;  /* 0x0100000063627824 */ /* 0x000fe200078e00ff */
[----:B------:R-:W3:Y:S01]  /*7660*/  SHFL.IDX PT, R107, R107, R116, 0x1f ;  /* 0x00001f746b6b7589 */ /* 0x000ee200000e0000 */
[----:B------:R-:W-:-:S03]  /*7670*/  IMAD.U32 R69, R69, 0x10000, RZ ;  /* 0x0001000045457824 */ /* 0x000fc600078e00ff */
[----:B------:R-:W-:Y:S01]  /*7680*/  LOP3.LUT R93, R87, R98, RZ, 0xfc, !PT ;  /* 0x00000062575d7212 */ /* 0x000fe200078efcff */
[----:B------:R-:W-:Y:S02]  /*7690*/  IMAD.SHL.U32 R98, R96, 0x1000000, RZ ;  /* 0x0100000060627824 */ /* 0x000fe400078e00ff */
[----:B------:R-:W-:Y:S01]  /*76a0*/  FFMA R91, R112, R74, R91 ;  /* 0x0000004a705b7223 */ /* 0x000fe2000000005b */
[----:B------:R-:W-:Y:S01]  /*76b0*/  IMAD.SHL.U32 R101, R101, 0x1000000, RZ ;  /* 0x0100000065657824 */ /* 0x000fe200078e00ff */
[----:B------:R-:W-:Y:S01]  /*76c0*/  LOP3.LUT R100, R100, 0xff0000, R97, 0xf8, !PT ;  /* 0x00ff000064647812 */ /* 0x000fe200078ef861 */
[----:B------:R-:W-:Y:S01]  /*76d0*/  IMAD.SHL.U32 R104, R104, 0x1000000, RZ ;  /* 0x0100000068687824 */ /* 0x000fe200078e00ff */
[----:B------:R-:W-:Y:S02]  /*76e0*/  LOP3.LUT R18, R18, R69, RZ, 0xfc, !PT ;  /* 0x0000004512127212 */ /* 0x000fe400078efcff */
[----:B------:R-:W-:Y:S01]  /*76f0*/  LOP3.LUT R69, R5, R114, RZ, 0xfc, !PT ;  /* 0x0000007205457212 */ /* 0x000fe200078efcff */
[----:B------:R-:W-:Y:S01]  /*7700*/  FFMA R89, R110, R74, R89 ;  /* 0x0000004a6e597223 */ /* 0x000fe20000000059 */
[----:B------:R-:W-:-:S02]  /*7710*/  LOP3.LUT R87, R29, R98, RZ, 0xfc, !PT ;  /* 0x000000621d577212 */ /* 0x000fc400078efcff */
[----:B--2---:R-:W-:Y:S02]  /*7720*/  LOP3.LUT R97, R23, 0xff, RZ, 0xc0, !PT ;  /* 0x000000ff17617812 */ /* 0x004fe400078ec0ff */
[----:B------:R-:W-:Y:S01]  /*7730*/  LOP3.LUT R5, R26, 0xff, RZ, 0xc0, !PT ;  /* 0x000000ff1a057812 */ /* 0x000fe200078ec0ff */
[----:B------:R2:W-:Y:S01]  /*7740*/  SHFL.IDX PT, R110, R91, R116, 0x1f ;  /* 0x00001f745b6e7589 */ /* 0x0005e200000e0000 */
[----:B------:R-:W-:Y:S02]  /*7750*/  LOP3.LUT R29, R100, R101, RZ, 0xfc, !PT ;  /* 0x00000065641d7212 */ /* 0x000fe400078efcff */
[----:B------:R-:W-:Y:S01]  /*7760*/  IADD3 R100, P0, R8, UR4, RZ ;  /* 0x0000000408647c10 */ /* 0x000fe2000ff1e0ff */
[----:B------:R-:W-:Y:S02]  /*7770*/  IMAD.SHL.U32 R102, R102, 0x1000000, RZ ;  /* 0x0100000066667824 */ /* 0x000fe400078e00ff */
[----:B-1----:R-:W-:Y:S01]  /*7780*/  FADD R160, R160, R19 ;  /* 0x00000013a0a07221 */ /* 0x002fe20000000000 */
[----:B------:R-:W-:Y:S01]  /*7790*/  F2FP.F16.E4M3.UNPACK_B R5, R5 ;  /* 0x00000005ff05723e */ /* 0x000fe200020006ff */
[----:B------:R-:W-:Y:S01]  /*77a0*/  IMAD.SHL.U32 R98, R97, 0x100, RZ ;  /* 0x0000010061627824 */ /* 0x000fe200078e00ff */
[----:B0-----:R-:W-:-:S02]  /*77b0*/  LOP3.LUT R8, R22, 0xff, RZ, 0xc0, !PT ;  /* 0x000000ff16087812 */ /* 0x001fc400078ec0ff */
[----:B--2---:R-:W-:Y:S02]  /*77c0*/  LOP3.LUT R91, R31, R104, RZ, 0xfc, !PT ;  /* 0x000000681f5b7212 */ /* 0x004fe400078efcff */
[----:B------:R-:W-:Y:S01]  /*77d0*/  LOP3.LUT R31, R18, 0xff000000, R99, 0xf8, !PT ;  /* 0xff000000121f7812 */ /* 0x000fe200078ef863 */
[----:B------:R-:W0:Y:S01]  /*77e0*/  SHFL.IDX PT, R109, R109, R116, 0x1f ;  /* 0x00001f746d6d7589 */ /* 0x000e2200000e0000 */
[----:B------:R-:W-:Y:S02]  /*77f0*/  LOP3.LUT R19, R27, 0xff, RZ, 0xc0, !PT ;  /* 0x000000ff1b137812 */ /* 0x000fe400078ec0ff */
[----:B------:R-:W-:Y:S02]  /*7800*/  LOP3.LUT R18, R23, 0xff, RZ, 0xc0, !PT ;  /* 0x000000ff17127812 */ /* 0x000fe400078ec0ff */
[----:B------:R-:W-:Y:S01]  /*7810*/  IADD3.X R101, R9, UR9, RZ, P0, !PT ;  /* 0x0000000909657c10 */ /* 0x000fe200087fe4ff */
[----:B------:R-:W1:Y:S01]  /*7820*/  SHFL.IDX PT, R106, R106, R116, 0x1f ;  /* 0x00001f746a6a7589 */ /* 0x000e6200000e0000 */
[----:B------:R-:W-:Y:S01]  /*7830*/  F2FP.F16.E4M3.UNPACK_B R8, R8 ;  /* 0x00000008ff08723e */ /* 0x000fe200020006ff */
[----:B------:R-:W-:-:S02]  /*7840*/  HADD2.F32 R5, -RZ, R5.H0_H0 ;  /* 0x20000005ff057230 */ /* 0x000fc40000004100 */
[----:B------:R2:W-:Y:S01]  /*7850*/  SHFL.IDX PT, R111, R89, R116, 0x1f ;  /* 0x00001f74596f7589 */ /* 0x0005e200000e0000 */
[----:B------:R-:W-:Y:S02]  /*7860*/  LOP3.LUT R98, R98, 0xffff00ff, R19, 0xf8, !PT ;  /* 0xffff00ff62627812 */ /* 0x000fe400078ef813 */
[----:B------:R-:W-:Y:S01]  /*7870*/  F2FP.F16.E4M3.UNPACK_B R9, R18 ;  /* 0x00000012ff09723e */ /* 0x000fe200020006ff */
[----:B------:R0:W1:Y:S01]  /*7880*/  SHFL.IDX PT, R108, R105, R116, 0x1f ;  /* 0x00001f74696c7589 */ /* 0x00006200000e0000 */
[----:B------:R-:W-:-:S03]  /*7890*/  HADD2.F32 R8, -RZ, R8.H0_H0 ;  /* 0x20000008ff087230 */ /* 0x000fc60000004100 */
[----:B------:R1:W5:Y:S01]  /*78a0*/  LDG.E.64 R18, desc[UR10][R100.64] ;  /* 0x0000000a64127981 */ /* 0x000362000c1e1b00 */
[----:B--2---:R-:W-:Y:S02]  /*78b0*/  LOP3.LUT R89, R7, R102, RZ, 0xfc, !PT ;  /* 0x0000006607597212 */ /* 0x004fe400078efcff */
[----:B------:R-:W-:Y:S01]  /*78c0*/  LOP3.LUT R7, R27, 0xff, RZ, 0xc0, !PT ;  /* 0x000000ff1b077812 */ /* 0x000fe200078ec0ff */
[-C--:B------:R-:W-:Y:S01]  /*78d0*/  FFMA R5, R5, R74.reuse, RZ ;  /* 0x0000004a05057223 */ /* 0x080fe200000000ff */
[----:B------:R-:W-:Y:S02]  /*78e0*/  SHF.R.U64 R121, R26, 0x8, R27 ;  /* 0x000000081a797819 */ /* 0x000fe4000000121b */
[----:B------:R-:W-:Y:S01]  /*78f0*/  F2FP.F16.E4M3.UNPACK_B R7, R7 ;  /* 0x00000007ff07723e */ /* 0x000fe200020006ff */
[----:B------:R-:W-:Y:S01]  /*7900*/  IMAD.SHL.U32 R96, R103, 0x1000000, RZ ;  /* 0x0100000067607824 */ /* 0x000fe200078e00ff */
[----:B------:R-:W-:Y:S01]  /*7910*/  LOP3.LUT R99, R22, 0xff, RZ, 0xc0, !PT ;  /* 0x000000ff16637812 */ /* 0x000fe200078ec0ff */
[----:B---3--:R-:W-:Y:S01]  /*7920*/  FADD R124, R124, R107 ;  /* 0x0000006b7c7c7221 */ /* 0x008fe20000000000 */
[----:B------:R-:W-:Y:S01]  /*7930*/  FFMA R107, R8, R74, R5 ;  /* 0x0000004a086b7223 */ /* 0x000fe20000000005 */
[----:B------:R-:W-:Y:S01]  /*7940*/  HADD2.F32 R7, -RZ, R7.H0_H0 ;  /* 0x20000007ff077230 */ /* 0x000fe20000004100 */
[----:B------:R-:W-:-:S02]  /*7950*/  LOP3.LUT R5, R121, 0xff, RZ, 0xc0, !PT ;  /* 0x000000ff79057812 */ /* 0x000fc400078ec0ff */
[----:B------:R-:W-:Y:S01]  /*7960*/  LOP3.LUT R8, R22, 0xffff, RZ, 0xc0, !PT ;  /* 0x0000ffff16087812 */ /* 0x000fe200078ec0ff */
[----:B------:R-:W-:Y:S01]  /*7970*/  IMAD.SHL.U32 R102, R99, 0x100, RZ ;  /* 0x0000010063667824 */ /* 0x000fe200078e00ff */
[----:B------:R-:W-:Y:S01]  /*7980*/  LOP3.LUT R95, R95, R96, RZ, 0xfc, !PT ;  /* 0x000000605f5f7212 */ /* 0x000fe200078efcff */
[----:B------:R-:W-:Y:S01]  /*7990*/  HADD2.F32 R104, -RZ, R9.H0_H0 ;  /* 0x20000009ff687230 */ /* 0x000fe20000004100 */
[----:B------:R-:W-:Y:S01]  /*79a0*/  LOP3.LUT R103, R26, 0xff, RZ, 0xc0, !PT ;  /* 0x000000ff1a677812 */ /* 0x000fe200078ec0ff */
[----:B------:R-:W-:Y:S01]  /*79b0*/  FFMA R7, R7, R74, RZ ;  /* 0x0000004a07077223 */ /* 0x000fe200000000ff */
[----:B------:R-:W-:Y:S02]  /*79c0*/  SHF.R.U32.HI R96, RZ, 0x18, R27 ;  /* 0x00000018ff607819 */ /* 0x000fe4000001161b */
[----:B------:R-:W-:Y:S02]  /*79d0*/  F2FP.F16.E4M3.UNPACK_B R5, R5 ;  /* 0x00000005ff05723e */ /* 0x000fe400020006ff */
[----:B------:R-:W-:-:S02]  /*79e0*/  SHF.R.U32.HI R8, RZ, 0x8, R8 ;  /* 0x00000008ff087819 */ /* 0x000fc40000011608 */
[----:B------:R-:W-:Y:S01]  /*79f0*/  LOP3.LUT R102, R102, 0xffff00ff, R103, 0xf8, !PT ;  /* 0xffff00ff66667812 */ /* 0x000fe200078ef867 */
[----:B0-----:R-:W-:Y:S01]  /*7a00*/  FFMA R105, R104, R74, R7 ;  /* 0x0000004a68697223 */ /* 0x001fe20000000007 */
[----:B------:R-:W-:Y:S01]  /*7a10*/  F2FP.F16.E4M3.UNPACK_B R9, R96 ;  /* 0x00000060ff09723e */ /* 0x000fe200020006ff */
[----:B------:R-:W-:Y:S01]  /*7a20*/  HADD2.F32 R5, -RZ, R5.H0_H0 ;  /* 0x20000005ff057230 */ /* 0x000fe20000004100 */
[----:B------:R-:W-:Y:S02]  /*7a30*/  SHF.R.U32.HI R103, RZ, 0x18, R23 ;  /* 0x00000018ff677819 */ /* 0x000fe40000011617 */
[----:B------:R-:W-:Y:S01]  /*7a40*/  F2FP.F16.E4M3.UNPACK_B R8, R8 ;  /* 0x00000008ff08723e */ /* 0x000fe200020006ff */
[----:B------:R0:W2:Y:S01]  /*7a50*/  SHFL.IDX PT, R112, R113, R116, 0x1f ;  /* 0x00001f7471707589 */ /* 0x0000a200000e0000 */
[----:B------:R-:W-:Y:S01]  /*7a60*/  SHF.R.U64 R104, R26, 0x18, R27 ;  /* 0x000000181a687819 */ /* 0x000fe2000000121b */
[----:B------:R-:W-:Y:S01]  /*7a70*/  FADD R4, R4, R109 ;  /* 0x0000006d04047221 */ /* 0x000fe20000000000 */
[----:B------:R-:W-:Y:S01]  /*7a80*/  F2FP.F16.E4M3.UNPACK_B R109, R103 ;  /* 0x00000067ff6d723e */ /* 0x000fe200020006ff */
[----:B-1----:R-:W-:Y:S01]  /*7a90*/  FADD R125, R125, R106 ;  /* 0x0000006a7d7d7221 */ /* 0x002fe20000000000 */
[----:B------:R-:W-:Y:S01]  /*7aa0*/  HADD2.F32 R9, -RZ, R9.H0_H0 ;  /* 0x20000009ff097230 */ /* 0x000fe20000004100 */
[----:B------:R-:W-:Y:S01]  /*7ab0*/  LOP3.LUT R7, R104, 0xff, RZ, 0xc0, !PT ;  /* 0x000000ff68077812 */ /* 0x000fe200078ec0ff */
[----:B------:R-:W-:Y:S01]  /*7ac0*/  HADD2.F32 R8, -RZ, R8.H0_H0 ;  /* 0x20000008ff087230 */ /* 0x000fe20000004100 */
[----:B------:R-:W-:Y:S01]  /*7ad0*/  SHF.R.U64 R106, R22, 0x18, R23 ;  /* 0x00000018166a7819 */ /* 0x000fe20000001217 */
[-C--:B------:R-:W-:Y:S01]  /*7ae0*/  FFMA R5, R5, R74.reuse, RZ ;  /* 0x0000004a05057223 */ /* 0x080fe200000000ff */
[----:B------:R-:W-:Y:S01]  /*7af0*/  FADD R75, R75, R110 ;  /* 0x0000006e4b4b7221 */ /* 0x000fe20000000000 */
[----:B------:R-:W-:Y:S01]  /*7b00*/  FADD R145, R145, R108 ;  /* 0x0000006c91917221 */ /* 0x000fe20000000000 */
[----:B------:R-:W-:Y:S01]  /*7b10*/  FADD R6, R6, R111 ;  /* 0x0000006f06067221 */ /* 0x000fe20000000000 */
[----:B------:R-:W-:Y:S01]  /*7b20*/  HADD2.F32 R110, -RZ, R109.H0_H0 ;  /* 0x2000006dff6e7230 */ /* 0x000fe20000004100 */
[----:B------:R-:W-:Y:S01]  /*7b30*/  F2FP.F16.E4M3.UNPACK_B R7, R7 ;  /* 0x00000007ff07723e */ /* 0x000fe200020006ff */
[-C--:B------:R-:W-:Y:S01]  /*7b40*/  FFMA R9, R9, R74.reuse, RZ ;  /* 0x0000004a09097223 */ /* 0x080fe200000000ff */
[----:B------:R-:W-:Y:S01]  /*7b50*/  LOP3.LUT R108, R106, 0xff, RZ, 0xc0, !PT ;  /* 0x000000ff6a6c7812 */ /* 0x000fe200078ec0ff */
[-C--:B------:R-:W-:Y:S01]  /*7b60*/  FFMA R111, R8, R74.reuse, R5 ;  /* 0x0000004a086f7223 */ /* 0x080fe20000000005 */
[----:B------:R-:W-:Y:S01]  /*7b70*/  IADD3 R8, P0, R100, UR4, RZ ;  /* 0x0000000464087c10 */ /* 0x000fe2000ff1e0ff */
[----:B0-----:R-:W-:Y:S01]  /*7b80*/  FFMA R113, R110, R74, R9 ;  /* 0x0000004a6e717223 */ /* 0x001fe20000000009 */
[----:B------:R-:W-:Y:S01]  /*7b90*/  F2FP.F16.E4M3.UNPACK_B R108, R108 ;  /* 0x0000006cff6c723e */ /* 0x000fe200020006ff */
[----:B------:R-:W-:Y:S01]  /*7ba0*/  HADD2.F32 R7, -RZ, R7.H0_H0 ;  /* 0x20000007ff077230 */ /* 0x000fe20000004100 */
[----:B------:R-:W-:-:S02]  /*7bb0*/  IADD3.X R9, R101, UR9, RZ, P0, !PT ;  /* 0x0000000965097c10 */ /* 0x000fc400087fe4ff */
[----:B------:R-:W-:Y:S01]  /*7bc0*/  LOP3.LUT R121, R121, 0xff, RZ, 0xc0, !PT ;  /* 0x000000ff79797812 */ /* 0x000fe200078ec0ff */
[----:B------:R-:W-:Y:S02]  /*7bd0*/  HADD2.F32 R108, -RZ, R108.H0_H0 ;  /* 0x2000006cff6c7230 */ /* 0x000fe40000004100 */
[-C--:B------:R-:W-:Y:S01]  /*7be0*/  FFMA R7, R7, R74.reuse, RZ ;  /* 0x0000004a07077223 */ /* 0x080fe200000000ff */
[----:B------:R-:W3:Y:S01]  /*7bf0*/  LDG.E.64 R8, desc[UR10][R8.64] ;  /* 0x0000000a08087981 */ /* 0x000ee2000c1e1b00 */
[----:B------:R-:W-:Y:S02]  /*7c00*/  LOP3.LUT R121, R121, 0xff00, R22, 0xf8, !PT ;  /* 0x0000ff0079797812 */ /* 0x000fe400078ef816 */
[----:B------:R-:W-:Y:S01]  /*7c10*/  FFMA R109, R108, R74, R7 ;  /* 0x0000004a6c6d7223 */ /* 0x000fe20000000007 */
[--C-:B------:R-:W-:Y:S02]  /*7c20*/  SHF.R.U64 R26, R26, 0x10, R27.reuse ;  /* 0x000000101a1a7819 */ /* 0x100fe4000000121b */
[----:B------:R-:W-:-:S02]  /*7c30*/  SHF.R.U32.HI R108, RZ, 0x8, R27 ;  /* 0x00000008ff6c7819 */ /* 0x000fc4000001161b */
[----:B------:R-:W-:Y:S01]  /*7c40*/  SHF.R.U64 R22, R22, 0x10, R23 ;  /* 0x0000001016167819 */ /* 0x000fe20000001217 */
[----:B--2---:R-:W-:Y:S01]  /*7c50*/  FADD R157, R157, R112 ;  /* 0x000000709d9d7221 */ /* 0x004fe20000000000 */
[----:B------:R-:W-:Y:S02]  /*7c60*/  SHF.R.U32.HI R112, RZ, 0x10, R27 ;  /* 0x00000010ff707819 */ /* 0x000fe4000001161b */
[----:B------:R-:W-:Y:S02]  /*7c70*/  LOP3.LUT R5, R26, 0xff, RZ, 0xc0, !PT ;  /* 0x000000ff1a057812 */ /* 0x000fe400078ec0ff */
[----:B------:R-:W-:Y:S02]  /*7c80*/  LOP3.LUT R7, R108, 0xff, RZ, 0xc0, !PT ;  /* 0x000000ff6c077812 */ /* 0x000fe400078ec0ff */
[----:B------:R-:W-:Y:S02]  /*7c90*/  SHF.R.U32.HI R101, RZ, 0x8, R23 ;  /* 0x00000008ff657819 */ /* 0x000fe40000011617 */
[----:B------:R-:W-:-:S02]  /*7ca0*/  LOP3.LUT R27, R22, 0xff, RZ, 0xc0, !PT ;  /* 0x000000ff161b7812 */ /* 0x000fc400078ec0ff */
[----:B------:R-:W-:Y:S02]  /*7cb0*/  F2FP.F16.E4M3.UNPACK_B R5, R5 ;  /* 0x00000005ff05723e */ /* 0x000fe400020006ff */
[----:B------:R-:W-:Y:S02]  /*7cc0*/  LOP3.LUT R100, R101, 0xff, RZ, 0xc0, !PT ;  /* 0x000000ff65647812 */ /* 0x000fe400078ec0ff */
[----:B------:R-:W-:Y:S02]  /*7cd0*/  F2FP.F16.E4M3.UNPACK_B R7, R7 ;  /* 0x00000007ff07723e */ /* 0x000fe400020006ff */
[----:B------:R-:W-:Y:S02]  /*7ce0*/  F2FP.F16.E4M3.UNPACK_B R27, R27 ;  /* 0x0000001bff1b723e */ /* 0x000fe400020006ff */
[----:B------:R-:W-:Y:S02]  /*7cf0*/  SHF.R.U32.HI R114, RZ, 0x10, R23 ;  /* 0x00000010ff727819 */ /* 0x000fe40000011617 */
        /* <DEDUP_REMOVED lines=8> */
[----:B------:R-:W-:Y:S01]  /*7d80*/  F2FP.F16.E4M3.UNPACK_B R114, R114 ;  /* 0x00000072ff72723e */ /* 0x000fe200020006ff */
[-C--:B------:R-:W-:Y:S01]  /*7d90*/  FFMA R23, R5, R74.reuse, RZ ;  /* 0x0000004a05177223 */ /* 0x080fe200000000ff */
[----:B------:R-:W-:Y:S01]  /*7da0*/  FFMA R7, R7, R74, RZ ;  /* 0x0000004a07077223 */ /* 0x000fe200000000ff */
[----:B------:R-:W-:-:S02]  /*7db0*/  HADD2.F32 R5, -RZ, R27.H0_H0 ;  /* 0x2000001bff057230 */ /* 0x000fc40000004100 */
[----:B------:R-:W-:Y:S02]  /*7dc0*/  HADD2.F32 R114, -RZ, R114.H0_H0 ;  /* 0x20000072ff727230 */ /* 0x000fe40000004100 */
[-C--:B------:R-:W-:Y:S01]  /*7dd0*/  FFMA R27, R110, R74.reuse, R7 ;  /* 0x0000004a6e1b7223 */ /* 0x080fe20000000007 */
[----:B------:R-:W-:Y:S01]  /*7de0*/  LOP3.LUT R7, R15, 0xff, RZ, 0xc0, !PT ;  /* 0x000000ff0f077812 */ /* 0x000fe200078ec0ff */
[-C--:B------:R-:W-:Y:S01]  /*7df0*/  FFMA R5, R5, R74.reuse, RZ ;  /* 0x0000004a05057223 */ /* 0x080fe200000000ff */
[----:B------:R-:W-:Y:S02]  /*7e00*/  LOP3.LUT R115, R14, 0xff, RZ, 0xc0, !PT ;  /* 0x000000ff0e737812 */ /* 0x000fe400078ec0ff */
[----:B------:R-:W-:Y:S01]  /*7e10*/  F2FP.F16.E4M3.UNPACK_B R7, R7 ;  /* 0x00000007ff07723e */ /* 0x000fe200020006ff */
[----:B------:R-:W-:Y:S01]  /*7e20*/  FFMA R119, R114, R74, R5 ;  /* 0x0000004a72777223 */ /* 0x000fe20000000005 */
[----:B------:R-:W-:Y:S01]  /*7e30*/  LOP3.LUT R5, R106, 0xff, RZ, 0xc0, !PT ;  /* 0x000000ff6a057812 */ /* 0x000fe200078ec0ff */
[C---:B------:R-:W-:Y:S01]  /*7e40*/  IMAD.U32 R117, R14.reuse, 0x10000, RZ ;  /* 0x000100000e757824 */ /* 0x040fe200078e00ff */
[----:B------:R-:W-:Y:S01]  /*7e50*/  F2FP.F16.E4M3.UNPACK_B R115, R115 ;  /* 0x00000073ff73723e */ /* 0x000fe200020006ff */
[----:B------:R-:W-:Y:S01]  /*7e60*/  HADD2.F32 R106, -RZ, R7.H0_H0 ;  /* 0x20000007ff6a7230 */ /* 0x000fe20000004100 */
[----:B------:R-:W-:-:S02]  /*7e70*/  SHF.R.U64 R7, R14, 0x8, R15 ;  /* 0x000000080e077819 */ /* 0x000fc4000000120f */
[----:B------:R-:W-:Y:S01]  /*7e80*/  PRMT R104, R104, 0x6540, R5 ;  /* 0x0000654068687816 */ /* 0x000fe20000000005 */
[----:B------:R-:W-:Y:S01]  /*7e90*/  FFMA R23, R100, R74, R23 ;  /* 0x0000004a64177223 */ /* 0x000fe20000000017 */
[----:B------:R-:W-:Y:S01]  /*7ea0*/  LOP3.LUT R102, R102, 0xff0000, R117, 0xf8, !PT ;  /* 0x00ff000066667812 */ /* 0x000fe200078ef875 */
[----:B------:R-:W-:Y:S01]  /*7eb0*/  IMAD.SHL.U32 R100, R14, 0x100, RZ ;  /* 0x000001000e647824 */ /* 0x000fe200078e00ff */
[----:B------:R-:W-:Y:S01]  /*7ec0*/  LOP3.LUT R117, R104, 0xff0000, R7, 0xf8, !PT ;  /* 0x00ff000068757812 */ /* 0x000fe200078ef807 */
[----:B------:R-:W-:Y:S01]  /*7ed0*/  HADD2.F32 R114, -RZ, R115.H0_H0 ;  /* 0x20000073ff727230 */ /* 0x000fe20000004100 */
[----:B------:R-:W-:Y:S02]  /*7ee0*/  LOP3.LUT R104, R7, 0xff, RZ, 0xc0, !PT ;  /* 0x000000ff07687812 */ /* 0x000fe400078ec0ff */
[----:B------:R-:W-:Y:S02]  /*7ef0*/  LOP3.LUT R7, R22, 0xff, RZ, 0xc0, !PT ;  /* 0x000000ff16077812 */ /* 0x000fe400078ec0ff */
[----:B------:R-:W-:-:S02]  /*7f00*/  LOP3.LUT R116, R112, 0xff, RZ, 0xc0, !PT ;  /* 0x000000ff70747812 */ /* 0x000fc400078ec0ff */
[----:B------:R-:W-:Y:S01]  /*7f10*/  SHF.R.U32.HI R110, RZ, 0x18, R15 ;  /* 0x00000018ff6e7819 */ /* 0x000fe2000001160f */
[-C--:B------:R-:W-:Y:S01]  /*7f20*/  FFMA R115, R114, R74.reuse, R107 ;  /* 0x0000004a72737223 */ /* 0x080fe2000000006b */
[----:B------:R-:W-:Y:S01]  /*7f30*/  LOP3.LUT R100, R121, 0xff0000, R100, 0xf8, !PT ;  /* 0x00ff000079647812 */ /* 0x000fe200078ef864 */
[----:B------:R-:W-:Y:S01]  /*7f40*/  FFMA R105, R106, R74, R105 ;  /* 0x0000004a6a697223 */ /* 0x000fe20000000069 */
[----:B------:R-:W-:Y:S02]  /*7f50*/  PRMT R121, R26, 0x6540, R7 ;  /* 0x000065401a797816 */ /* 0x000fe40000000007 */
[----:B------:R-:W-:Y:S02]  /*7f60*/  LOP3.LUT R116, R116, 0xff00, R101, 0xf8, !PT ;  /* 0x0000ff0074747812 */ /* 0x000fe400078ef865 */
[----:B------:R-:W-:Y:S02]  /*7f70*/  SHF.R.U64 R107, R14, 0x10, R15 ;  /* 0x000000100e6b7819 */ /* 0x000fe4000000120f */
[----:B------:R-:W-:-:S02]  /*7f80*/  F2FP.F16.E4M3.UNPACK_B R106, R110 ;  /* 0x0000006eff6a723e */ /* 0x000fc400020006ff */
[----:B------:R-:W-:Y:S02]  /*7f90*/  LOP3.LUT R101, R101, 0xff, RZ, 0xc0, !PT ;  /* 0x000000ff65657812 */ /* 0x000fe400078ec0ff */
[----:B------:R-:W-:Y:S02]  /*7fa0*/  F2FP.F16.E4M3.UNPACK_B R22, R104 ;  /* 0x00000068ff16723e */ /* 0x000fe400020006ff */
[----:B------:R-:W-:Y:S02]  /*7fb0*/  LOP3.LUT R114, R121, 0xff0000, R14, 0xf8, !PT ;  /* 0x00ff000079727812 */ /* 0x000fe400078ef80e */
[----:B------:R-:W-:Y:S02]  /*7fc0*/  SHF.R.U64 R26, R14, 0x18, R15 ;  /* 0x000000180e1a7819 */ /* 0x000fe4000000120f */
[----:B------:R-:W-:Y:S02]  /*7fd0*/  LOP3.LUT R104, R98, 0xff0000, R107, 0xf8, !PT ;  /* 0x00ff000062687812 */ /* 0x000fe400078ef86b */
[----:B------:R-:W-:Y:S01]  /*7fe0*/  LOP3.LUT R14, R107, 0xff, RZ, 0xc0, !PT ;  /* 0x000000ff6b0e7812 */ /* 0x000fe200078ec0ff */
[----:B------:R-:W-:Y:S01]  /*7ff0*/  HADD2.F32 R106, -RZ, R106.H0_H0 ;  /* 0x2000006aff6a7230 */ /* 0x000fe20000004100 */
[----:B------:R-:W-:Y:S01]  /*8000*/  PRMT R107, R108, 0x6540, R101 ;  /* 0x000065406c6b7816 */ /* 0x000fe20000000065 */
[----:B------:R-:W-:-:S03]  /*8010*/  HADD2.F32 R22, -RZ, R22.H0_H0 ;  /* 0x20000016ff167230 */ /* 0x000fc60000004100 */
[----:B------:R-:W-:Y:S01]  /*8020*/  LOP3.LUT R112, R107, 0xff0000, R26, 0xf8, !PT ;  /* 0x00ff00006b707812 */ /* 0x000fe200078ef81a */
[----:B------:R-:W-:Y:S01]  /*8030*/  FFMA R121, R106, R74, R113 ;  /* 0x0000004a6a797223 */ /* 0x000fe20000000071 */
[----:B------:R-:W-:Y:S02]  /*8040*/  LOP3.LUT R26, R26, 0xff, RZ, 0xc0, !PT ;  /* 0x000000ff1a1a7812 */ /* 0x000fe400078ec0ff */
[--C-:B------:R-:W-:Y:S02]  /*8050*/  SHF.R.U32.HI R106, RZ, 0x8, R15.reuse ;  /* 0x00000008ff6a7819 */ /* 0x100fe4000001160f */
[----:B------:R-:W-:Y:S02]  /*8060*/  SHF.R.U32.HI R98, RZ, 0x10, R15 ;  /* 0x00000010ff627819 */ /* 0x000fe4000001160f */
[----:B------:R-:W-:Y:S02]  /*8070*/  F2FP.F16.E4M3.UNPACK_B R26, R26 ;  /* 0x0000001aff1a723e */ /* 0x000fe400020006ff */
[----:B------:R-:W-:-:S02]  /*8080*/  F2FP.F16.E4M3.UNPACK_B R14, R14 ;  /* 0x0000000eff0e723e */ /* 0x000fc400020006ff */
[----:B------:R-:W-:Y:S01]  /*8090*/  LOP3.LUT R108, R116, 0xff0000, R15, 0xf8, !PT ;  /* 0x00ff0000746c7812 */ /* 0x000fe200078ef80f */
[----:B------:R-:W-:Y:S01]  /*80a0*/  FFMA R111, R22, R74, R111 ;  /* 0x0000004a166f7223 */ /* 0x000fe2000000006f */
[----:B------:R-:W-:Y:S02]  /*80b0*/  LOP3.LUT R15, R106, 0xff, RZ, 0xc0, !PT ;  /* 0x000000ff6a0f7812 */ /* 0x000fe400078ec0ff */
[----:B------:R-:W-:Y:S01]  /*80c0*/  IADD3 R106, P0, R16, UR4, RZ ;  /* 0x00000004106a7c10 */ /* 0x000fe2000ff1e0ff */
[----:B------:R-:W-:Y:S01]  /*80d0*/  HADD2.F32 R26, -RZ, R26.H0_H0 ;  /* 0x2000001aff1a7230 */ /* 0x000fe20000004100 */
[----:B------:R-:W-:Y:S01]  /*80e0*/  LOP3.LUT R22, R98, 0xff, RZ, 0xc0, !PT ;  /* 0x000000ff62167812 */ /* 0x000fe200078ec0ff */
[----:B------:R-:W-:Y:S01]  /*80f0*/  HADD2.F32 R14, -RZ, R14.H0_H0 ;  /* 0x2000000eff0e7230 */ /* 0x000fe20000004100 */
[----:B------:R-:W-:Y:S02]  /*8100*/  F2FP.F16.E4M3.UNPACK_B R15, R15 ;  /* 0x0000000fff0f723e */ /* 0x000fe400020006ff */
[----:B------:R-:W-:-:S02]  /*8110*/  IADD3.X R107, R17, UR9, RZ, P0, !PT ;  /* 0x00000009116b7c10 */ /* 0x000fc400087fe4ff */
[----:B------:R-:W-:Y:S01]  /*8120*/  F2FP.F16.E4M3.UNPACK_B R22, R22 ;  /* 0x00000016ff16723e */ /* 0x000fe200020006ff */
[-C--:B------:R-:W-:Y:S01]  /*8130*/  FFMA R109, R26, R74.reuse, R109 ;  /* 0x0000004a1a6d7223 */ /* 0x080fe2000000006d */
[----:B------:R-:W-:Y:S01]  /*8140*/  FFMA R113, R14, R74, R23 ;  /* 0x0000004a0e717223 */ /* 0x000fe20000000017 */
[----:B------:R-:W-:Y:S02]  /*8150*/  HADD2.F32 R26, -RZ, R15.H0_H0 ;  /* 0x2000000fff1a7230 */ /* 0x000fe40000004100 */
[----:B------:R-:W2:Y:S01]  /*8160*/  LDG.E.64 R14, desc[UR10][R106.64] ;  /* 0x0000000a6a0e7981 */ /* 0x000ea2000c1e1b00 */
[----:B------:R-:W-:-:S03]  /*8170*/  HADD2.F32 R98, -RZ, R22.H0_H0 ;  /* 0x20000016ff627230 */ /* 0x000fc60000004100 */
[----:B------:R0:W2:Y:S01]  /*8180*/  LDG.E.64 R22, desc[UR10][R16.64] ;  /* 0x0000000a10167981 */ /* 0x0000a2000c1e1b00 */
[----:B----4-:R-:W-:Y:S01]  /*8190*/  SHF.R.U32.HI R118, RZ, 0x18, R25 ;  /* 0x00000018ff767819 */ /* 0x010fe20000011619 */
[C---:B------:R-:W-:Y:S01]  /*81a0*/  IMAD.U32 R123, R24.reuse, 0x10000, RZ ;  /* 0x00010000187b7824 */ /* 0x040fe200078e00ff */
[----:B------:R-:W-:Y:S01]  /*81b0*/  SHF.L.U64.HI R122, R103, 0x8, RZ ;  /* 0x00000008677a7819 */ /* 0x000fe200000102ff */
[----:B------:R-:W-:Y:S01]  /*81c0*/  IMAD.SHL.U32 R147, R24, 0x1000000, RZ ;  /* 0x0100000018937824 */ /* 0x000fe200078e00ff */
[----:B------:R-:W-:Y:S02]  /*81d0*/  SHF.L.U64.HI R129, R110, 0x10, RZ ;  /* 0x000000106e817819 */ /* 0x000fe400000102ff */
[----:B0-----:R-:W-:Y:S02]  /*81e0*/  LOP3.LUT R16, R25, 0xff, RZ, 0xc0, !PT ;  /* 0x000000ff19107812 */ /* 0x001fe400078ec0ff */
[----:B------:R-:W-:Y:S02]  /*81f0*/  SHF.L.U64.HI R116, R118, 0x18, RZ ;  /* 0x0000001876747819 */ /* 0x000fe400000102ff */
[----:B------:R-:W-:-:S02]  /*8200*/  F2FP.F16.E4M3.UNPACK_B R17, R16 ;  /* 0x00000010ff11723e */ /* 0x000fc400020006ff */
[----:B------:R-:W-:Y:S02]  /*8210*/  LOP3.LUT R16, R24, 0xff, RZ, 0xc0, !PT ;  /* 0x000000ff18107812 */ /* 0x000fe400078ec0ff */
[----:B------:R-:W-:Y:S01]  /*8220*/  PRMT R120, R96, 0x6540, R103 ;  /* 0x0000654060787816 */ /* 0x000fe20000000067 */
[----:B------:R-:W-:Y:S01]  /*8230*/  FFMA R103, R26, R74, R27 ;  /* 0x0000004a1a677223 */ /* 0x000fe2000000001b */
[----:B------:R-:W-:Y:S01]  /*8240*/  LOP3.LUT R96, R100, 0xff000000, R123, 0xf8, !PT ;  /* 0xff00000064607812 */ /* 0x000fe200078ef87b */
[----:B------:R-:W-:Y:S01]  /*8250*/  IMAD.SHL.U32 R123, R24, 0x100, RZ ;  /* 0x00000100187b7824 */ /* 0x000fe200078e00ff */
[----:B------:R-:W-:Y:S01]  /*8260*/  LOP3.LUT R27, R116, R122, R129, 0xfe, !PT ;  /* 0x0000007a741b7212 */ /* 0x000fe200078efe81 */
[----:B------:R-:W-:Y:S01]  /*8270*/  IMAD.U32 R129, R110, 0x10000, RZ ;  /* 0x000100006e817824 */ /* 0x000fe200078e00ff */
[----:B------:R-:W-:Y:S01]  /*8280*/  F2FP.F16.E4M3.UNPACK_B R16, R16 ;  /* 0x00000010ff10723e */ /* 0x000fe200020006ff */
[----:B------:R-:W-:Y:S01]  /*8290*/  IMAD.SHL.U32 R26, R118, 0x1000000, RZ ;  /* 0x01000000761a7824 */ /* 0x000fe200078e00ff */
[----:B------:R-:W-:Y:S01]  /*82a0*/  LOP3.LUT R146, R102, 0xff000000, R147, 0xf8, !PT ;  /* 0xff00000066927812 */ /* 0x000fe200078ef893 */
[----:B------:R-:W-:Y:S01]  /*82b0*/  HADD2.F32 R102, -RZ, R17.H0_H0 ;  /* 0x20000011ff667230 */ /* 0x000fe20000004100 */
[----:B------:R-:W-:Y:S01]  /*82c0*/  F2FP.F16.E4M3.UNPACK_B R17, R118 ;  /* 0x00000076ff11723e */ /* 0x000fe200020006ff */
[----:B------:R-:W-:Y:S01]  /*82d0*/  FFMA R119, R98, R74, R119 ;  /* 0x0000004a62777223 */ /* 0x000fe20000000077 */
[----:B------:R-:W-:Y:S01]  /*82e0*/  LOP3.LUT R98, R114, 0xff000000, R123, 0xf8, !PT ;  /* 0xff00000072627812 */ /* 0x000fe200078ef87b */
[----:B------:R-:W-:Y:S01]  /*82f0*/  HADD2.F32 R16, -RZ, R16.H0_H0 ;  /* 0x20000010ff107230 */ /* 0x000fe20000004100 */
[----:B------:R-:W-:-:S02]  /*8300*/  LOP3.LUT R26, R26, R120, R129, 0xfe, !PT ;  /* 0x000000781a1a7212 */ /* 0x000fc400078efe81 */
[--C-:B------:R-:W-:Y:S01]  /*8310*/  SHF.R.U32.HI R114, RZ, 0x8, R25.reuse ;  /* 0x00000008ff727819 */ /* 0x100fe20000011619 */
[----:B------:R-:W-:Y:S01]  /*8320*/  HADD2.F32 R110, -RZ, R17.H0_H0 ;  /* 0x20000011ff6e7230 */ /* 0x000fe20000004100 */
[----:B------:R-:W-:Y:S01]  /*8330*/  SHF.R.U64 R129, R24, 0x8, R25 ;  /* 0x0000000818817819 */ /* 0x000fe20000001219 */
[-C--:B------:R-:W-:Y:S01]  /*8340*/  FFMA R115, R16, R74.reuse, R115 ;  /* 0x0000004a10737223 */ /* 0x080fe20000000073 */
[----:B------:R-:W-:Y:S02]  /*8350*/  LOP3.LUT R17, R114, 0xff, RZ, 0xc0, !PT ;  /* 0x000000ff72117812 */ /* 0x000fe400078ec0ff */
[----:B------:R-:W-:Y:S01]  /*8360*/  LOP3.LUT R16, R129, 0xff, RZ, 0xc0, !PT ;  /* 0x000000ff81107812 */ /* 0x000fe200078ec0ff */
[----:B------:R-:W-:Y:S01]  /*8370*/  FFMA R121, R110, R74, R121 ;  /* 0x0000004a6e797223 */ /* 0x000fe20000000079 */
[----:B------:R-:W-:Y:S02]  /*8380*/  LOP3.LUT R100, R117, 0xff000000, R24, 0xf8, !PT ;  /* 0xff00000075647812 */ /* 0x000fe400078ef818 */
[----:B------:R-:W-:-:S02]  /*8390*/  SHF.R.U64 R123, R24, 0x10, R25 ;  /* 0x00000010187b7819 */ /* 0x000fc40000001219 */
[--C-:B------:R-:W-:Y:S02]  /*83a0*/  SHF.R.U64 R117, R24, 0x18, R25.reuse ;  /* 0x0000001818757819 */ /* 0x100fe40000001219 */
[----:B------:R-:W-:Y:S02]  /*83b0*/  F2FP.F16.E4M3.UNPACK_B R110, R17 ;  /* 0x00000011ff6e723e */ /* 0x000fe400020006ff */
[----:B------:R-:W-:Y:S02]  /*83c0*/  SHF.R.U32.HI R24, RZ, 0x10, R25 ;  /* 0x00000010ff187819 */ /* 0x000fe40000011619 */
        /* <DEDUP_REMOVED lines=9> */
[-C--:B------:R-:W-:Y:S01]  /*8460*/  FFMA R105, R102, R74.reuse, R105 ;  /* 0x0000004a66697223 */ /* 0x080fe20000000069 */
[----:B------:R-:W-:Y:S01]  /*8470*/  F2FP.F16.E4M3.UNPACK_B R17, R17 ;  /* 0x00000011ff11723e */ /* 0x000fe200020006ff */
[----:B------:R-:W-:Y:S01]  /*8480*/  FFMA R111, R16, R74, R111 ;  /* 0x0000004a106f7223 */ /* 0x000fe2000000006f */
[----:B-----5:R-:W-:Y:S02]  /*8490*/  SHF.R.U32.HI R110, RZ, 0x18, R21 ;  /* 0x00000018ff6e7819 */ /* 0x020fe40000011615 */
[----:B------:R-:W-:Y:S02]  /*84a0*/  LOP3.LUT R102, R104, 0xff000000, R129, 0xf8, !PT ;  /* 0xff00000068667812 */ /* 0x000fe400078ef881 */
[----:B------:R-:W-:Y:S01]  /*84b0*/  LOP3.LUT R16, R20, 0xff, RZ, 0xc0, !PT ;  /* 0x000000ff14107812 */ /* 0x000fe200078ec0ff */
[----:B------:R-:W-:Y:S01]  /*84c0*/  HADD2.F32 R114, -RZ, R114.H0_H0 ;  /* 0x20000072ff727230 */ /* 0x000fe20000004100 */
[----:B------:R-:W-:Y:S01]  /*84d0*/  LOP3.LUT R104, R112, 0xff000000, R123, 0xf8, !PT ;  /* 0xff00000070687812 */ /* 0x000fe200078ef87b */
[----:B------:R-:W-:Y:S01]  /*84e0*/  HADD2.F32 R112, -RZ, R25.H0_H0 ;  /* 0x20000019ff707230 */ /* 0x000fe20000004100 */
[----:B------:R-:W-:Y:S01]  /*84f0*/  LOP3.LUT R24, R108, 0xff000000, R117, 0xf8, !PT ;  /* 0xff0000006c187812 */ /* 0x000fe200078ef875 */
[----:B------:R-:W-:Y:S01]  /*8500*/  HADD2.F32 R108, -RZ, R17.H0_H0 ;  /* 0x20000011ff6c7230 */ /* 0x000fe20000004100 */
[----:B------:R-:W-:-:S02]  /*8510*/  F2FP.F16.E4M3.UNPACK_B R25, R110 ;  /* 0x0000006eff19723e */ /* 0x000fc400020006ff */
[----:B------:R-:W-:Y:S02]  /*8520*/  F2FP.F16.E4M3.UNPACK_B R16, R16 ;  /* 0x00000010ff10723e */ /* 0x000fe400020006ff */
[----:B------:R-:W-:Y:S01]  /*8530*/  LOP3.LUT R17, R21, 0xff, RZ, 0xc0, !PT ;  /* 0x000000ff15117812 */ /* 0x000fe200078ec0ff */
[-C--:B------:R-:W-:Y:S01]  /*8540*/  FFMA R119, R114, R74.reuse, R119 ;  /* 0x0000004a72777223 */ /* 0x080fe20000000077 */
[----:B------:R-:W-:Y:S01]  /*8550*/  IADD3 R106, P0, R106, UR4, RZ ;  /* 0x000000046a6a7c10 */ /* 0x000fe2000ff1e0ff */
[----:B------:R-:W-:Y:S01]  /*8560*/  FFMA R109, R112, R74, R109 ;  /* 0x0000004a706d7223 */ /* 0x000fe2000000006d */
[----:B------:R-:W-:Y:S01]  /*8570*/  SHF.L.U64.HI R112, R7, 0x8, RZ ;  /* 0x0000000807707819 */ /* 0x000fe200000102ff */
[----:B------:R-:W-:Y:S01]  /*8580*/  HADD2.F32 R114, -RZ, R25.H0_H0 ;  /* 0x20000019ff727230 */ /* 0x000fe20000004100 */
[----:B------:R-:W-:Y:S01]  /*8590*/  SHF.L.U64.HI R7, R20, 0x10, R21 ;  /* 0x0000001014077819 */ /* 0x000fe20000010215 */
[----:B------:R-:W-:Y:S01]  /*85a0*/  HADD2.F32 R16, -RZ, R16.H0_H0 ;  /* 0x20000010ff107230 */ /* 0x000fe20000004100 */
[----:B------:R-:W-:-:S02]  /*85b0*/  F2FP.F16.E4M3.UNPACK_B R17, R17 ;  /* 0x00000011ff11723e */ /* 0x000fc400020006ff */
[----:B------:R-:W-:Y:S01]  /*85c0*/  IADD3.X R107, R107, UR9, RZ, P0, !PT ;  /* 0x000000096b6b7c10 */ /* 0x000fe200087fe4ff */
[-C--:B------:R-:W-:Y:S01]  /*85d0*/  FFMA R121, R114, R74.reuse, R121 ;  /* 0x0000004a72797223 */ /* 0x080fe20000000079 */
[----:B------:R-:W-:Y:S01]  /*85e0*/  LOP3.LUT R7, R112, 0xff, R7, 0xf8, !PT ;  /* 0x000000ff70077812 */ /* 0x000fe200078ef807 */
[----:B------:R-:W-:Y:S02]  /*85f0*/  HADD2.F32 R112, -RZ, R17.H0_H0 ;  /* 0x20000011ff707230 */ /* 0x000fe40000004100 */
[-C--:B------:R-:W-:Y:S01]  /*8600*/  FFMA R115, R16, R74.reuse, R115 ;  /* 0x0000004a10737223 */ /* 0x080fe20000000073 */
[----:B------:R-:W-:Y:S01]  /*8610*/  SHF.L.U64.HI R114, R97, 0x8, RZ ;  /* 0x0000000861727819 */ /* 0x000fe200000102ff */
[----:B------:R0:W4:Y:S01]  /*8620*/  LDG.E.64 R16, desc[UR10][R106.64] ;  /* 0x0000000a6a107981 */ /* 0x000122000c1e1b00 */
[----:B------:R-:W-:Y:S01]  /*8630*/  SHF.R.U64 R97, R20, 0x8, R21 ;  /* 0x0000000814617819 */ /* 0x000fe20000001215 */
[----:B------:R-:W-:Y:S01]  /*8640*/  FFMA R113, R108, R74, R113 ;  /* 0x0000004a6c717223 */ /* 0x000fe20000000071 */
[----:B------:R-:W-:-:S02]  /*8650*/  SHF.L.U64.HI R101, R101, 0x8, RZ ;  /* 0x0000000865657819 */ /* 0x000fc400000102ff */
[----:B------:R-:W-:Y:S02]  /*8660*/  SHF.R.U32.HI R108, RZ, 0x8, R21 ;  /* 0x00000008ff6c7819 */ /* 0x000fe40000011615 */
[----:B------:R-:W-:Y:S01]  /*8670*/  SHF.L.U64.HI R99, R99, 0x8, RZ ;  /* 0x0000000863637819 */ /* 0x000fe200000102ff */
[----:B------:R-:W-:Y:S01]  /*8680*/  FFMA R105, R112, R74, R105 ;  /* 0x0000004a70697223 */ /* 0x000fe20000000069 */
[----:B------:R-:W-:Y:S02]  /*8690*/  LOP3.LUT R97, R97, 0xff, RZ, 0xc0, !PT ;  /* 0x000000ff61617812 */ /* 0x000fe400078ec0ff */
[----:B------:R-:W-:Y:S02]  /*86a0*/  LOP3.LUT R108, R101, 0xff, R108, 0xf8, !PT ;  /* 0x000000ff656c7812 */ /* 0x000fe400078ef86c */
[----:B------:R-:W-:Y:S02]  /*86b0*/  SHF.R.U64 R112, R20, 0x18, R21 ;  /* 0x0000001814707819 */ /* 0x000fe40000001215 */
[----:B------:R-:W-:-:S02]  /*86c0*/  LOP3.LUT R120, R99, 0xff, R20, 0xf8, !PT ;  /* 0x000000ff63787812 */ /* 0x000fc400078ef814 */
[C-C-:B------:R-:W-:Y:S02]  /*86d0*/  SHF.R.U64 R101, R20.reuse, 0x10, R21.reuse ;  /* 0x0000001014657819 */ /* 0x140fe40000001215 */
[----:B------:R-:W-:Y:S02]  /*86e0*/  SHF.L.U64.HI R116, R5, 0x8, RZ ;  /* 0x0000000805747819 */ /* 0x000fe400000102ff */
[--C-:B------:R-:W-:Y:S02]  /*86f0*/  SHF.L.U64.HI R25, R20, 0x8, R21.reuse ;  /* 0x0000000814197819 */ /* 0x100fe40000010215 */
[--C-:B------:R-:W-:Y:S02]  /*8700*/  LOP3.LUT R99, R114, 0xff, R21.reuse, 0xf8, !PT ;  /* 0x000000ff72637812 */ /* 0x100fe400078ef815 */
[----:B------:R-:W-:Y:S02]  /*8710*/  F2FP.F16.E4M3.UNPACK_B R97, R97 ;  /* 0x00000061ff61723e */ /* 0x000fe400020006ff */
[----:B------:R-:W-:-:S02]  /*8720*/  SHF.L.U64.HI R20, R20, 0x18, R21 ;  /* 0x0000001814147819 */ /* 0x000fc40000010215 */
[--C-:B------:R-:W-:Y:S02]  /*8730*/  SHF.R.U32.HI R114, RZ, 0x8, R21.reuse ;  /* 0x00000008ff727819 */ /* 0x100fe40000011615 */
[----:B------:R-:W-:Y:S02]  /*8740*/  SHF.R.U32.HI R5, RZ, 0x10, R21 ;  /* 0x00000010ff057819 */ /* 0x000fe40000011615 */
[----:B------:R-:W-:Y:S02]  /*8750*/  LOP3.LUT R21, R112, 0xff, RZ, 0xc0, !PT ;  /* 0x000000ff70157812 */ /* 0x000fe400078ec0ff */
[----:B------:R-:W-:Y:S01]  /*8760*/  LOP3.LUT R101, R101, 0xff, RZ, 0xc0, !PT ;  /* 0x000000ff65657812 */ /* 0x000fe200078ec0ff */
[----:B------:R-:W-:Y:S01]  /*8770*/  HADD2.F32 R112, -RZ, R97.H0_H0 ;  /* 0x20000061ff707230 */ /* 0x000fe20000004100 */
[----:B------:R-:W-:Y:S02]  /*8780*/  F2FP.F16.E4M3.UNPACK_B R21, R21 ;  /* 0x00000015ff15723e */ /* 0x000fe400020006ff */
[----:B------:R-:W-:-:S02]  /*8790*/  F2FP.F16.E4M3.UNPACK_B R101, R101 ;  /* 0x00000065ff65723e */ /* 0x000fc400020006ff */
[----:B------:R-:W-:Y:S01]  /*87a0*/  LOP3.LUT R114, R114, 0xff, RZ, 0xc0, !PT ;  /* 0x000000ff72727812 */ /* 0x000fe200078ec0ff */
[----:B------:R-:W-:Y:S01]  /*87b0*/  FFMA R111, R112, R74, R111 ;  /* 0x0000004a706f7223 */ /* 0x000fe2000000006f */
[----:B------:R-:W-:Y:S02]  /*87c0*/  HADD2.F32 R112, -RZ, R21.H0_H0 ;  /* 0x20000015ff707230 */ /* 0x000fe40000004100 */
[----:B------:R-:W-:Y:S01]  /*87d0*/  F2FP.F16.E4M3.UNPACK_B R97, R114 ;  /* 0x00000072ff61723e */ /* 0x000fe200020006ff */
[----:B------:R-:W-:Y:S01]  /*87e0*/  HADD2.F32 R114, -RZ, R101.H0_H0 ;  /* 0x20000065ff727230 */ /* 0x000fe20000004100 */
[----:B------:R-:W-:Y:S01]  /*87f0*/  LOP3.LUT R25, R116, 0xff, R25, 0xf8, !PT ;  /* 0x000000ff74197812 */ /* 0x000fe200078ef819 */
[-C--:B------:R-:W-:Y:S01]  /*8800*/  FFMA R109, R112, R74.reuse, R109 ;  /* 0x0000004a706d7223 */ /* 0x080fe2000000006d */
[----:B------:R-:W-:Y:S02]  /*8810*/  SHF.L.U64.HI R112, R72, 0x10, R73 ;  /* 0x0000001048707819 */ /* 0x000fe40000010249 */
[----:B------:R-:W-:Y:S01]  /*8820*/  FFMA R113, R114, R74, R113 ;  /* 0x0000004a72717223 */ /* 0x000fe20000000071 */
[----:B------:R-:W-:-:S02]  /*8830*/  SHF.R.U32.HI R114, RZ, 0x18, R73 ;  /* 0x00000018ff727819 */ /* 0x000fc40000011649 */
[----:B------:R-:W-:Y:S02]  /*8840*/  LOP3.LUT R21, R72, 0xff, RZ, 0xc0, !PT ;  /* 0x000000ff48157812 */ /* 0x000fe400078ec0ff */
[----:B------:R-:W-:Y:S02]  /*8850*/  LOP3.LUT R25, R25, 0xff00, R112, 0xf8, !PT ;  /* 0x0000ff0019197812 */ /* 0x000fe400078ef870 */
[----:B------:R-:W-:Y:S01]  /*8860*/  F2FP.F16.E4M3.UNPACK_B R112, R114 ;  /* 0x00000072ff70723e */ /* 0x000fe200020006ff */
[----:B------:R-:W-:Y:S01]  /*8870*/  IMAD.SHL.U32 R114, R114, 0x100, RZ ;  /* 0x0000010072727824 */ /* 0x000fe200078e00ff */
[----:B------:R-:W-:Y:S02]  /*8880*/  F2FP.F16.E4M3.UNPACK_B R21, R21 ;  /* 0x00000015ff15723e */ /* 0x000fe400020006ff */
[----:B------:R-:W-:Y:S02]  /*8890*/  LOP3.LUT R116, R5, 0xff, RZ, 0xc0, !PT ;  /* 0x000000ff05747812 */ /* 0x000fe400078ec0ff */
[----:B------:R-:W-:-:S02]  /*88a0*/  LOP3.LUT R101, R73, 0xff, RZ, 0xc0, !PT ;  /* 0x000000ff49657812 */ /* 0x000fc400078ec0ff */
[----:B------:R-:W-:Y:S01]  /*88b0*/  LOP3.LUT R27, R114, R27, R110, 0xfe, !PT ;  /* 0x0000001b721b7212 */ /* 0x000fe200078efe6e */
[----:B------:R-:W-:Y:S01]  /*88c0*/  HADD2.F32 R110, -RZ, R21.H0_H0 ;  /* 0x20000015ff6e7230 */ /* 0x000fe20000004100 */
[----:B------:R-:W-:Y:S01]  /*88d0*/  F2FP.F16.E4M3.UNPACK_B R117, R116 ;  /* 0x00000074ff75723e */ /* 0x000fe200020006ff */
[----:B------:R-:W-:Y:S01]  /*88e0*/  HADD2.F32 R112, -RZ, R112.H0_H0 ;  /* 0x20000070ff707230 */ /* 0x000fe20000004100 */
[C-C-:B------:R-:W-:Y:S01]  /*88f0*/  SHF.R.U64 R21, R72.reuse, 0x8, R73.reuse ;  /* 0x0000000848157819 */ /* 0x140fe20000001249 */
[----:B------:R-:W-:Y:S01]  /*8900*/  HADD2.F32 R116, -RZ, R97.H0_H0 ;  /* 0x20000061ff747230 */ /* 0x000fe20000004100 */
[----:B------:R-:W-:Y:S02]  /*8910*/  F2FP.F16.E4M3.UNPACK_B R101, R101 ;  /* 0x00000065ff65723e */ /* 0x000fe400020006ff */
[----:B------:R-:W-:Y:S01]  /*8920*/  SHF.R.U64 R114, R72, 0x10, R73 ;  /* 0x0000001048727819 */ /* 0x000fe20000001249 */
[-C--:B------:R-:W-:Y:S01]  /*8930*/  FFMA R121, R112, R74.reuse, R121 ;  /* 0x0000004a70797223 */ /* 0x080fe20000000079 */
[----:B------:R-:W-:Y:S01]  /*8940*/  LOP3.LUT R21, R21, 0xff, RZ, 0xc0, !PT ;  /* 0x000000ff15157812 */ /* 0x000fe200078ec0ff */
[-C--:B------:R-:W-:Y:S01]  /*8950*/  FFMA R103, R116, R74.reuse, R103 ;  /* 0x0000004a74677223 */ /* 0x080fe20000000067 */
[----:B------:R-:W-:Y:S01]  /*8960*/  HADD2.F32 R112, -RZ, R101.H0_H0 ;  /* 0x20000065ff707230 */ /* 0x000fe20000004100 */
[----:B------:R-:W-:Y:S01]  /*8970*/  SHF.L.U64.HI R116, R72, 0x18, R73 ;  /* 0x0000001848747819 */ /* 0x000fe20000010249 */
[----:B------:R-:W-:Y:S01]  /*8980*/  HADD2.F32 R118, -RZ, R117.H0_H0 ;  /* 0x20000075ff767230 */ /* 0x000fe20000004100 */
[----:B------:R-:W-:Y:S01]  /*8990*/  LOP3.LUT R101, R114, 0xff, RZ, 0xc0, !PT ;  /* 0x000000ff72657812 */ /* 0x000fe200078ec0ff */
[----:B------:R-:W-:Y:S01]  /*89a0*/  FFMA R115, R110, R74, R115 ;  /* 0x0000004a6e737223 */ /* 0x000fe20000000073 */
[----:B------:R-:W-:-:S02]  /*89b0*/  LOP3.LUT R117, R20, 0xff, RZ, 0xc0, !PT ;  /* 0x000000ff14757812 */ /* 0x000fc400078ec0ff */
[----:B------:R-:W-:Y:S02]  /*89c0*/  F2FP.F16.E4M3.UNPACK_B R21, R21 ;  /* 0x00000015ff15723e */ /* 0x000fe400020006ff */
[C-C-:B------:R-:W-:Y:S01]  /*89d0*/  SHF.R.U64 R110, R72.reuse, 0x18, R73.reuse ;  /* 0x00000018486e7819 */ /* 0x140fe20000001249 */
[----:B------:R-:W-:Y:S01]  /*89e0*/  IMAD.SHL.U32 R97, R72, 0x100, RZ ;  /* 0x0000010048617824 */ /* 0x000fe200078e00ff */
[----:B------:R-:W-:Y:S02]  /*89f0*/  LOP3.LUT R7, R7, 0xff00, R116, 0xf8, !PT ;  /* 0x0000ff0007077812 */ /* 0x000fe400078ef874 */
[----:B------:R-:W-:Y:S02]  /*8a00*/  F2FP.F16.E4M3.UNPACK_B R20, R101 ;  /* 0x00000065ff14723e */ /* 0x000fe400020006ff */
[----:B0-----:R-:W-:Y:S02]  /*8a10*/  IADD3 R106, P0, R106, UR4, RZ ;  /* 0x000000046a6a7c10 */ /* 0x001fe4000ff1e0ff */
[----:B------:R-:W-:-:S02]  /*8a20*/  SHF.L.U64.HI R116, R72, 0x8, R73 ;  /* 0x0000000848747819 */ /* 0x000fc40000010249 */
[----:B------:R-:W-:Y:S01]  /*8a30*/  LOP3.LUT R101, R117, 0xff00, R72, 0xf8, !PT ;  /* 0x0000ff0075657812 */ /* 0x000fe200078ef848 */
[----:B------:R-:W-:Y:S01]  /*8a40*/  HADD2.F32 R72, -RZ, R21.H0_H0 ;  /* 0x20000015ff487230 */ /* 0x000fe20000004100 */
[----:B------:R-:W-:Y:S02]  /*8a50*/  LOP3.LUT R21, R110, 0xff, RZ, 0xc0, !PT ;  /* 0x000000ff6e157812 */ /* 0x000fe400078ec0ff */
[----:B------:R-:W-:Y:S01]  /*8a60*/  IADD3.X R107, R107, UR9, RZ, P0, !PT ;  /* 0x000000096b6b7c10 */ /* 0x000fe200087fe4ff */
[----:B------:R-:W-:Y:S01]  /*8a70*/  FFMA R105, R112, R74, R105 ;  /* 0x0000004a70697223 */ /* 0x000fe20000000069 */
[----:B------:R-:W-:Y:S01]  /*8a80*/  HADD2.F32 R110, -RZ, R20.H0_H0 ;  /* 0x20000014ff6e7230 */ /* 0x000fe20000004100 */
[----:B------:R-:W-:Y:S02]  /*8a90*/  F2FP.F16.E4M3.UNPACK_B R112, R21 ;  /* 0x00000015ff70723e */ /* 0x000fe400020006ff */
[----:B------:R0:W5:Y:S01]  /*8aa0*/  LDG.E.64 R20, desc[UR10][R106.64] ;  /* 0x0000000a6a147981 */ /* 0x000162000c1e1b00 */
[----:B------:R-:W-:-:S04]  /*8ab0*/  SHF.R.U32.HI R114, RZ, 0x8, R73 ;  /* 0x00000008ff727819 */ /* 0x000fc80000011649 */
[----:B------:R-:W-:Y:S01]  /*8ac0*/  LOP3.LUT R114, R114, 0xff, RZ, 0xc0, !PT ;  /* 0x000000ff72727812 */ /* 0x000fe200078ec0ff */
[----:B------:R-:W-:-:S03]  /*8ad0*/  HADD2.F32 R112, -RZ, R112.H0_H0 ;  /* 0x20000070ff707230 */ /* 0x000fc60000004100 */
[----:B------:R-:W-:Y:S02]  /*8ae0*/  F2FP.F16.E4M3.UNPACK_B R114, R114 ;  /* 0x00000072ff72723e */ /* 0x000fe400020006ff */
[----:B------:R-:W-:-:S03]  /*8af0*/  LOP3.LUT R5, R5, 0xffffff00, R29, 0xf8, !PT ;  /* 0xffffff0005057812 */ /* 0x000fc600078ef81d */
[----:B------:R-:W-:Y:S01]  /*8b00*/  HADD2.F32 R114, -RZ, R114.H0_H0 ;  /* 0x20000072ff727230 */ /* 0x000fe20000004100 */
[----:B------:R-:W-:Y:S01]  /*8b10*/  LOP3.LUT R99, R99, 0xff00, R116, 0xf8, !PT ;  /* 0x0000ff0063637812 */ /* 0x000fe200078ef874 */
[-C--:B------:R-:W-:Y:S01]  /*8b20*/  FFMA R111, R72, R74.reuse, R111 ;  /* 0x0000004a486f7223 */ /* 0x080fe2000000006f */
[----:B------:R-:W-:Y:S01]  /*8b30*/  SHF.R.U32.HI R116, RZ, 0x10, R73 ;  /* 0x00000010ff747819 */ /* 0x000fe20000011649 */
[-C--:B------:R-:W-:Y:S01]  /*8b40*/  FFMA R117, R112, R74.reuse, R109 ;  /* 0x0000004a70757223 */ /* 0x080fe2000000006d */
[----:B------:R-:W-:Y:S01]  /*8b50*/  LOP3.LUT R109, R108, 0xff00, R73, 0xf8, !PT ;  /* 0x0000ff006c6d7812 */ /* 0x000fe200078ef849 */
[----:B------:R-:W-:Y:S01]  /*8b60*/  IMAD.U32 R72, R18, 0x10000, RZ ;  /* 0x0001000012487824 */ /* 0x000fe200078e00ff */
[----:B------:R-:W-:Y:S01]  /*8b70*/  LOP3.LUT R97, R120, 0xff00, R97, 0xf8, !PT ;  /* 0x0000ff0078617812 */ /* 0x000fe200078ef861 */
[----:B------:R-:W-:Y:S01]  /*8b80*/  FFMA R103, R114, R74, R103 ;  /* 0x0000004a72677223 */ /* 0x000fe20000000067 */
[----:B------:R-:W-:Y:S01]  /*8b90*/  LOP3.LUT R108, R5, 0xff, RZ, 0xc0, !PT ;  /* 0x000000ff056c7812 */ /* 0x000fe200078ec0ff */
[C---:B------:R-:W-:Y:S01]  /*8ba0*/  IMAD.SHL.U32 R114, R18.reuse, 0x100, RZ ;  /* 0x0000010012727824 */ /* 0x040fe200078e00ff */
[----:B------:R-:W-:-:S02]  /*8bb0*/  LOP3.LUT R5, R18, 0xff, RZ, 0xc0, !PT ;  /* 0x000000ff12057812 */ /* 0x000fc400078ec0ff */
[----:B------:R-:W-:Y:S02]  /*8bc0*/  LOP3.LUT R116, R116, 0xff, RZ, 0xc0, !PT ;  /* 0x000000ff74747812 */ /* 0x000fe400078ec0ff */
[----:B------:R-:W-:Y:S02]  /*8bd0*/  LOP3.LUT R97, R97, 0xff0000, R72, 0xf8, !PT ;  /* 0x00ff000061617812 */ /* 0x000fe400078ef848 */
[----:B------:R-:W-:Y:S02]  /*8be0*/  F2FP.F16.E4M3.UNPACK_B R72, R5 ;  /* 0x00000005ff48723e */ /* 0x000fe400020006ff */
[----:B------:R-:W-:Y:S02]  /*8bf0*/  F2FP.F16.E4M3.UNPACK_B R116, R116 ;  /* 0x00000074ff74723e */ /* 0x000fe400020006ff */
[----:B------:R-:W-:Y:S02]  /*8c00*/  SHF.R.U32.HI R73, RZ, 0x8, R73 ;  /* 0x00000008ff497819 */ /* 0x000fe40000011649 */
[----:B------:R-:W-:-:S02]  /*8c10*/  SHF.L.U64.HI R112, R18, 0x18, R19 ;  /* 0x0000001812707819 */ /* 0x000fc40000010213 */
[----:B------:R-:W-:Y:S02]  /*8c20*/  LOP3.LUT R5, R101, 0xff0000, R114, 0xf8, !PT ;  /* 0x00ff000065057812 */ /* 0x000fe400078ef872 */
[----:B------:R-:W-:Y:S01]  /*8c30*/  SHF.R.U32.HI R101, RZ, 0x18, R19 ;  /* 0x00000018ff657819 */ /* 0x000fe20000011613 */
[----:B------:R-:W-:Y:S01]  /*8c40*/  HADD2.F32 R116, -RZ, R116.H0_H0 ;  /* 0x20000074ff747230 */ /* 0x000fe20000004100 */
[----:B------:R-:W-:Y:S01]  /*8c50*/  LOP3.LUT R108, R108, 0xff00, R73, 0xf8, !PT ;  /* 0x0000ff006c6c7812 */ /* 0x000fe200078ef849 */
[----:B------:R-:W-:Y:S01]  /*8c60*/  HADD2.F32 R72, -RZ, R72.H0_H0 ;  /* 0x20000048ff487230 */ /* 0x000fe20000004100 */
[----:B------:R-:W-:Y:S01]  /*8c70*/  LOP3.LUT R25, R25, 0xff0000, R112, 0xf8, !PT ;  /* 0x00ff000019197812 */ /* 0x000fe200078ef870 */
[-C--:B------:R-:W-:Y:S01]  /*8c80*/  FFMA R119, R118, R74.reuse, R119 ;  /* 0x0000004a76777223 */ /* 0x080fe20000000077 */
[----:B------:R-:W-:Y:S02]  /*8c90*/  LOP3.LUT R73, R19, 0xff, RZ, 0xc0, !PT ;  /* 0x000000ff13497812 */ /* 0x000fe400078ec0ff */
[----:B------:R-:W-:Y:S01]  /*8ca0*/  F2FP.F16.E4M3.UNPACK_B R112, R101 ;  /* 0x00000065ff70723e */ /* 0x000fe200020006ff */
[-C--:B------:R-:W-:Y:S01]  /*8cb0*/  FFMA R113, R110, R74.reuse, R113 ;  /* 0x0000004a6e717223 */ /* 0x080fe20000000071 */
[----:B------:R-:W-:Y:S01]  /*8cc0*/  SHF.L.U64.HI R110, R18, 0x10, R19 ;  /* 0x00000010126e7819 */ /* 0x000fe20000010213 */
[-C--:B------:R-:W-:Y:S01]  /*8cd0*/  FFMA R119, R116, R74.reuse, R119 ;  /* 0x0000004a74777223 */ /* 0x080fe20000000077 */
[----:B------:R-:W-:Y:S01]  /*8ce0*/  F2FP.F16.E4M3.UNPACK_B R73, R73 ;  /* 0x00000049ff49723e */ /* 0x000fe200020006ff */
[----:B------:R-:W-:Y:S01]  /*8cf0*/  FFMA R115, R72, R74, R115 ;  /* 0x0000004a48737223 */ /* 0x000fe20000000073 */
[----:B------:R-:W-:Y:S01]  /*8d00*/  HADD2.F32 R112, -RZ, R112.H0_H0 ;  /* 0x20000070ff707230 */ /* 0x000fe20000004100 */
[----:B------:R-:W-:-:S02]  /*8d10*/  SHF.L.U64.HI R116, R18, 0x8, R19 ;  /* 0x0000000812747819 */ /* 0x000fc40000010213 */
[C---:B------:R-:W-:Y:S02]  /*8d20*/  LOP3.LUT R114, R18.reuse, 0xffff, RZ, 0xc0, !PT ;  /* 0x0000ffff12727812 */ /* 0x040fe400078ec0ff */
[C-C-:B------:R-:W-:Y:S02]  /*8d30*/  SHF.R.U64 R72, R18.reuse, 0x10, R19.reuse ;  /* 0x0000001012487819 */ /* 0x140fe40000001213 */
[----:B------:R-:W-:Y:S02]  /*8d40*/  LOP3.LUT R7, R7, 0xff0000, R18, 0xf8, !PT ;  /* 0x00ff000007077812 */ /* 0x000fe400078ef812 */
[----:B------:R-:W-:Y:S02]  /*8d50*/  SHF.R.U64 R18, R18, 0x18, R19 ;  /* 0x0000001812127819 */ /* 0x000fe40000001213 */
[----:B------:R-:W-:Y:S01]  /*8d60*/  LOP3.LUT R99, R99, 0xff0000, R110, 0xf8, !PT ;  /* 0x00ff000063637812 */ /* 0x000fe200078ef86e */
[----:B------:R-:W-:Y:S01]  /*8d70*/  HADD2.F32 R110, -RZ, R73.H0_H0 ;  /* 0x20000049ff6e7230 */ /* 0x000fe20000004100 */
[----:B------:R-:W-:Y:S01]  /*8d80*/  SHF.R.U32.HI R73, RZ, 0x8, R114 ;  /* 0x00000008ff497819 */ /* 0x000fe20000011672 */
[----:B------:R-:W-:Y:S01]  /*8d90*/  FFMA R121, R112, R74, R121 ;  /* 0x0000004a70797223 */ /* 0x000fe20000000079 */
[----:B------:R-:W-:-:S02]  /*8da0*/  LOP3.LUT R112, R18, 0xff, RZ, 0xc0, !PT ;  /* 0x000000ff12707812 */ /* 0x000fc400078ec0ff */
[----:B------:R-:W-:Y:S02]  /*8db0*/  F2FP.F16.E4M3.UNPACK_B R73, R73 ;  /* 0x00000049ff49723e */ /* 0x000fe400020006ff */
[----:B------:R-:W-:Y:S02]  /*8dc0*/  LOP3.LUT R72, R72, 0xff, RZ, 0xc0, !PT ;  /* 0x000000ff48487812 */ /* 0x000fe400078ec0ff */
[----:B------:R-:W-:Y:S02]  /*8dd0*/  LOP3.LUT R109, R109, 0xff0000, R116, 0xf8, !PT ;  /* 0x00ff00006d6d7812 */ /* 0x000fe400078ef874 */
[----:B------:R-:W-:Y:S01]  /*8de0*/  F2FP.F16.E4M3.UNPACK_B R112, R112 ;  /* 0x00000070ff70723e */ /* 0x000fe200020006ff */
[----:B------:R-:W-:Y:S01]  /*8df0*/  FFMA R105, R110, R74, R105 ;  /* 0x0000004a6e697223 */ /* 0x000fe20000000069 */
[----:B------:R-:W-:Y:S02]  /*8e00*/  SHF.R.U32.HI R116, RZ, 0x10, R19 ;  /* 0x00000010ff747819 */ /* 0x000fe40000011613 */
[----:B0-----:R-:W-:-:S02]  /*8e10*/  IADD3 R106, P0, R106, UR4, RZ ;  /* 0x000000046a6a7c10 */ /* 0x001fc4000ff1e0ff */
[----:B------:R-:W-:Y:S01]  /*8e20*/  SHF.R.U32.HI R114, RZ, 0x8, R19 ;  /* 0x00000008ff727819 */ /* 0x000fe20000011613 */
[----:B------:R-:W-:Y:S01]  /*8e30*/  HADD2.F32 R18, -RZ, R73.H0_H0 ;  /* 0x20000049ff127230 */ /* 0x000fe20000004100 */
[----:B------:R-:W-:Y:S01]  /*8e40*/  F2FP.F16.E4M3.UNPACK_B R110, R72 ;  /* 0x00000048ff6e723e */ /* 0x000fe200020006ff */
[----:B------:R-:W-:Y:S01]  /*8e50*/  HADD2.F32 R112, -RZ, R112.H0_H0 ;  /* 0x20000070ff707230 */ /* 0x000fe20000004100 */
[----:B------:R-:W-:Y:S02]  /*8e60*/  LOP3.LUT R116, R116, 0xff, RZ, 0xc0, !PT ;  /* 0x000000ff74747812 */ /* 0x000fe400078ec0ff */
[----:B------:R-:W-:Y:S02]  /*8e70*/  IADD3.X R107, R107, UR9, RZ, P0, !PT ;  /* 0x000000096b6b7c10 */ /* 0x000fe400087fe4ff */
[----:B------:R-:W-:Y:S01]  /*8e80*/  LOP3.LUT R114, R114, 0xff, RZ, 0xc0, !PT ;  /* 0x000000ff72727812 */ /* 0x000fe200078ec0ff */
[----:B------:R-:W-:Y:S02]  /*8e90*/  HADD2.F32 R110, -RZ, R110.H0_H0 ;  /* 0x2000006eff6e7230 */ /* 0x000fe40000004100 */
[----:B------:R-:W-:Y:S01]  /*8ea0*/  FFMA R111, R18, R74, R111 ;  /* 0x0000004a126f7223 */ /* 0x000fe2000000006f */
[----:B------:R-:W-:Y:S01]  /*8eb0*/  F2FP.F16.E4M3.UNPACK_B R116, R116 ;  /* 0x00000074ff74723e */ /* 0x000fe200020006ff */
[----:B------:R-:W-:Y:S01]  /*8ec0*/  FFMA R117, R112, R74, R117 ;  /* 0x0000004a70757223 */ /* 0x000fe20000000075 */
[----:B------:R-:W-:Y:S01]  /*8ed0*/  F2FP.F16.E4M3.UNPACK_B R114, R114 ;  /* 0x00000072ff72723e */ /* 0x000fe200020006ff */
[----:B------:R0:W5:Y:S01]  /*8ee0*/  LDG.E.64 R72, desc[UR10][R106.64] ;  /* 0x0000000a6a487981 */ /* 0x000162000c1e1b00 */
[----:B---3--:R-:W-:-:S02]  /*8ef0*/  LOP3.LUT R18, R8, 0xff, RZ, 0xc0, !PT ;  /* 0x000000ff08127812 */ /* 0x008fc400078ec0ff */
[----:B------:R-:W-:Y:S01]  /*8f00*/  LOP3.LUT R112, R9, 0xff, RZ, 0xc0, !PT ;  /* 0x000000ff09707812 */ /* 0x000fe200078ec0ff */
[----:B------:R-:W-:Y:S01]  /*8f10*/  FFMA R113, R110, R74, R113 ;  /* 0x0000004a6e717223 */ /* 0x000fe20000000071 */
[----:B------:R-:W-:Y:S01]  /*8f20*/  HADD2.F32 R116, -RZ, R116.H0_H0 ;  /* 0x20000074ff747230 */ /* 0x000fe20000004100 */
[----:B------:R-:W-:Y:S01]  /*8f30*/  F2FP.F16.E4M3.UNPACK_B R110, R18 ;  /* 0x00000012ff6e723e */ /* 0x000fe200020006ff */
[----:B------:R-:W-:Y:S01]  /*8f40*/  HADD2.F32 R114, -RZ, R114.H0_H0 ;  /* 0x20000072ff727230 */ /* 0x000fe20000004100 */
[--C-:B------:R-:W-:Y:S02]  /*8f50*/  SHF.R.U32.HI R118, RZ, 0x18, R9.reuse ;  /* 0x00000018ff767819 */ /* 0x100fe40000011609 */
[----:B------:R-:W-:Y:S02]  /*8f60*/  F2FP.F16.E4M3.UNPACK_B R112, R112 ;  /* 0x00000070ff70723e */ /* 0x000fe400020006ff */
[----:B------:R-:W-:Y:S01]  /*8f70*/  SHF.R.U64 R18, R8, 0x8, R9 ;  /* 0x0000000808127819 */ /* 0x000fe20000001209 */
[----:B------:R-:W-:Y:S01]  /*8f80*/  FFMA R119, R116, R74, R119 ;  /* 0x0000004a74777223 */ /* 0x000fe20000000077 */
[----:B------:R-:W-:Y:S01]  /*8f90*/  F2FP.F16.E4M3.UNPACK_B R118, R118 ;  /* 0x00000076ff76723e */ /* 0x000fe200020006ff */
[----:B------:R-:W-:-:S02]  /*8fa0*/  HADD2.F32 R110, -RZ, R110.H0_H0 ;  /* 0x2000006eff6e7230 */ /* 0x000fc40000004100 */
[-C--:B------:R-:W-:Y:S01]  /*8fb0*/  FFMA R103, R114, R74.reuse, R103 ;  /* 0x0000004a72677223 */ /* 0x080fe20000000067 */
[----:B------:R-:W-:Y:S01]  /*8fc0*/  HADD2.F32 R116, -RZ, R112.H0_H0 ;  /* 0x20000070ff747230 */ /* 0x000fe20000004100 */
[----:B------:R-:W-:Y:S02]  /*8fd0*/  LOP3.LUT R114, R18, 0xff, RZ, 0xc0, !PT ;  /* 0x000000ff12727812 */ /* 0x000fe400078ec0ff */
[----:B------:R-:W-:Y:S01]  /*8fe0*/  SHF.R.U64 R112, R8, 0x10, R9 ;  /* 0x0000001008707819 */ /* 0x000fe20000001209 */
[----:B------:R-:W-:Y:S02]  /*8ff0*/  HADD2.F32 R118, -RZ, R118.H0_H0 ;  /* 0x20000076ff767230 */ /* 0x000fe40000004100 */
[----:B------:R-:W-:Y:S01]  /*9000*/  FFMA R115, R110, R74, R115 ;  /* 0x0000004a6e737223 */ /* 0x000fe20000000073 */
[----:B------:R-:W-:Y:S02]  /*9010*/  F2FP.F16.E4M3.UNPACK_B R114, R114 ;  /* 0x00000072ff72723e */ /* 0x000fe400020006ff */
[----:B------:R-:W-:Y:S01]  /*9020*/  LOP3.LUT R110, R112, 0xff, RZ, 0xc0, !PT ;  /* 0x000000ff706e7812 */ /* 0x000fe200078ec0ff */
[-C--:B------:R-:W-:Y:S01]  /*9030*/  FFMA R121, R118, R74.reuse, R121 ;  /* 0x0000004a76797223 */ /* 0x080fe20000000079 */
[----:B------:R-:W-:-:S02]  /*9040*/  FFMA R105, R116, R74, R105 ;  /* 0x0000004a74697223 */ /* 0x000fc40000000069 */
[----:B------:R-:W-:Y:S01]  /*9050*/  F2FP.F16.E4M3.UNPACK_B R118, R110 ;  /* 0x0000006eff76723e */ /* 0x000fe200020006ff */
[----:B------:R-:W-:Y:S01]  /*9060*/  HADD2.F32 R110, -RZ, R114.H0_H0 ;  /* 0x20000072ff6e7230 */ /* 0x000fe20000004100 */
[--C-:B------:R-:W-:Y:S02]  /*9070*/  SHF.R.U64 R116, R8, 0x18, R9.reuse ;  /* 0x0000001808747819 */ /* 0x100fe40000001209 */
[----:B------:R-:W-:Y:S02]  /*9080*/  SHF.R.U32.HI R114, RZ, 0x10, R9 ;  /* 0x00000010ff727819 */ /* 0x000fe40000011609 */
[----:B------:R-:W-:Y:S02]  /*9090*/  LOP3.LUT R122, R116, 0xff, RZ, 0xc0, !PT ;  /* 0x000000ff747a7812 */ /* 0x000fe400078ec0ff */
[----:B------:R-:W-:Y:S01]  /*90a0*/  LOP3.LUT R129, R114, 0xff, RZ, 0xc0, !PT ;  /* 0x000000ff72817812 */ /* 0x000fe200078ec0ff */
[----:B------:R-:W-:Y:S01]  /*90b0*/  HADD2.F32 R118, -RZ, R118.H0_H0 ;  /* 0x20000076ff767230 */ /* 0x000fe20000004100 */
[----:B------:R-:W-:Y:S01]  /*90c0*/  F2FP.F16.E4M3.UNPACK_B R123, R122 ;  /* 0x0000007aff7b723e */ /* 0x000fe200020006ff */
[----:B------:R-:W-:Y:S01]  /*90d0*/  FFMA R122, R110, R74, R111 ;  /* 0x0000004a6e7a7223 */ /* 0x000fe2000000006f */
[----:B------:R-:W-:-:S02]  /*90e0*/  F2FP.F16.E4M3.UNPACK_B R129, R129 ;  /* 0x00000081ff81723e */ /* 0x000fc400020006ff */
[----:B------:R-:W-:Y:S01]  /*90f0*/  IADD3 R110, P0, R106, UR4, RZ ;  /* 0x000000046a6e7c10 */ /* 0x000fe2000ff1e0ff */
[-C--:B------:R-:W-:Y:S01]  /*9100*/  FFMA R113, R118, R74.reuse, R113 ;  /* 0x0000004a76717223 */ /* 0x080fe20000000071 */
[----:B------:R-:W-:Y:S02]  /*9110*/  HADD2.F32 R118, -RZ, R123.H0_H0 ;  /* 0x2000007bff767230 */ /* 0x000fe40000004100 */
[----:B------:R-:W-:Y:S01]  /*9120*/  HADD2.F32 R130, -RZ, R129.H0_H0 ;  /* 0x20000081ff827230 */ /* 0x000fe20000004100 */
[----:B------:R-:W-:Y:S01]  /*9130*/  IADD3.X R111, R107, UR9, RZ, P0, !PT ;  /* 0x000000096b6f7c10 */ /* 0x000fe200087fe4ff */
[----:B0-----:R-:W-:Y:S02]  /*9140*/  VIADD R106, R142, 0x4 ;  /* 0x000000048e6a7836 */ /* 0x001fe40000000000 */
[-C--:B------:R-:W-:Y:S01]  /*9150*/  FFMA R117, R118, R74.reuse, R117 ;  /* 0x0000004a76757223 */ /* 0x080fe20000000075 */
[----:B------:R-:W-:Y:S02]  /*9160*/  FFMA R130, R130, R74, R119 ;  /* 0x0000004a82827223 */ /* 0x000fe40000000077 */
[----:B------:R0:W3:Y:S01]  /*9170*/  LDG.E.64 R118, desc[UR10][R110.64] ;  /* 0x0000000a6e767981 */ /* 0x0000e2000c1e1b00 */
[----:B------:R-:W-:-:S05]  /*9180*/  LOP3.LUT R106, R106, 0x1f, RZ, 0xc0, !PT ;  /* 0x0000001f6a6a7812 */ /* 0x000fca00078ec0ff */
[----:B------:R-:W1:Y:S04]  /*9190*/  SHFL.IDX PT, R107, R122, R106, 0x1f ;  /* 0x00001f6a7a6b7589 */ /* 0x000e6800000e0000 */
[----:B------:R-:W0:Y:S01]  /*91a0*/  SHFL.IDX PT, R117, R117, R106, 0x1f ;  /* 0x00001f6a75757589 */ /* 0x000e2200000e0000 */
[----:B------:R-:W-:-:S03]  /*91b0*/  SHF.R.U32.HI R120, RZ, 0x8, R9 ;  /* 0x00000008ff787819 */ /* 0x000fc60000011609 */
[----:B------:R-:W4:Y:S01]  /*91c0*/  SHFL.IDX PT, R138, R121, R106, 0x1f ;  /* 0x00001f6a798a7589 */ /* 0x000f2200000e0000 */
[----:B------:R-:W-:Y:S01]  /*91d0*/  LOP3.LUT R128, R120, 0xff, RZ, 0xc0, !PT ;  /* 0x000000ff78807812 */ /* 0x000fe200078ec0ff */
[----:B------:R-:W-:Y:S02]  /*91e0*/  IMAD.U32 R148, R101, 0x10000, RZ ;  /* 0x0001000065947824 */ /* 0x000fe400078e00ff */
[----:B------:R-:W4:Y:S01]  /*91f0*/  SHFL.IDX PT, R113, R113, R106, 0x1f ;  /* 0x00001f6a71717589 */ /* 0x000f2200000e0000 */
[----:B------:R-:W-:Y:S01]  /*9200*/  F2FP.F16.E4M3.UNPACK_B R128, R128 ;  /* 0x00000080ff80723e */ /* 0x000fe200020006ff */
[----:B------:R-:W-:Y:S01]  /*9210*/  IMAD.SHL.U32 R144, R8, 0x1000000, RZ ;  /* 0x0100000008907824 */ /* 0x000fe200078e00ff */
[----:B------:R-:W-:Y:S01]  /*9220*/  LOP3.LUT R8, R27, R148, RZ, 0xfc, !PT ;  /* 0x000000941b087212 */ /* 0x000fe200078efcff */
[----:B------:R-:W-:Y:S02]  /*9230*/  IMAD.SHL.U32 R140, R9, 0x1000000, RZ ;  /* 0x01000000098c7824 */ /* 0x000fe400078e00ff */
[----:B------:R-:W-:Y:S01]  /*9240*/  HADD2.F32 R128, -RZ, R128.H0_H0 ;  /* 0x20000080ff807230 */ /* 0x000fe20000004100 */
[----:B------:R-:W-:Y:S01]  /*9250*/  LOP3.LUT R27, R8, 0xff000000, R9, 0xf8, !PT ;  /* 0xff000000081b7812 */ /* 0x000fe200078ef809 */
[----:B------:R-:W-:-:S02]  /*9260*/  IMAD.SHL.U32 R112, R112, 0x1000000, RZ ;  /* 0x0100000070707824 */ /* 0x000fc400078e00ff */
[----:B------:R-:W-:Y:S02]  /*9270*/  IMAD.SHL.U32 R120, R120, 0x1000000, RZ ;  /* 0x0100000078787824 */ /* 0x000fe400078e00ff */
[----:B-1----:R-:W-:Y:S01]  /*9280*/  FADD R124, R124, R107 ;  /* 0x0000006b7c7c7221 */ /* 0x002fe20000000000 */
[----:B--2---:R-:W-:Y:S01]  /*9290*/  LOP3.LUT R107, R15, 0xff, RZ, 0xc0, !PT ;  /* 0x000000ff0f6b7812 */ /* 0x004fe200078ec0ff */
[----:B------:R-:W-:Y:S01]  /*92a0*/  FFMA R128, R128, R74, R103 ;  /* 0x0000004a80807223 */ /* 0x000fe20000000067 */
[----:B0-----:R-:W-:Y:S01]  /*92b0*/  FADD R8, R6, R117 ;  /* 0x0000007506087221 */ /* 0x001fe20000000000 */
[----:B------:R-:W-:Y:S01]  /*92c0*/  LOP3.LUT R6, R23, 0xff, RZ, 0xc0, !PT ;  /* 0x000000ff17067812 */ /* 0x000fe200078ec0ff */
[----:B------:R-:W-:Y:S01]  /*92d0*/  IMAD.SHL.U32 R18, R18, 0x1000000, RZ ;  /* 0x0100000012127824 */ /* 0x000fe200078e00ff */
[----:B------:R-:W-:Y:S01]  /*92e0*/  LOP3.LUT R103, R99, R140, RZ, 0xfc, !PT ;  /* 0x0000008c63677212 */ /* 0x000fe200078efcff */
[----:B------:R0:W-:Y:S01]  /*92f0*/  SHFL.IDX PT, R136, R105, R106, 0x1f ;  /* 0x00001f6a69887589 */ /* 0x0001e200000e0000 */
[----:B------:R-:W-:Y:S01]  /*9300*/  IADD3 R110, P0, R110, UR4, RZ ;  /* 0x000000046e6e7c10 */ /* 0x000fe2000ff1e0ff */
[----:B------:R-:W-:Y:S01]  /*9310*/  IMAD.SHL.U32 R116, R116, 0x1000000, RZ ;  /* 0x0100000074747824 */ /* 0x000fe200078e00ff */
[----:B------:R-:W-:Y:S01]  /*9320*/  LOP3.LUT R99, R7, R112, RZ, 0xfc, !PT ;  /* 0x0000007007637212 */ /* 0x000fe200078efcff */
[----:B------:R-:W-:Y:S01]  /*9330*/  IMAD.SHL.U32 R112, R107, 0x100, RZ ;  /* 0x000001006b707824 */ /* 0x000fe200078e00ff */
[----:B------:R-:W-:Y:S01]  /*9340*/  LOP3.LUT R19, R108, 0xff0000, R19, 0xf8, !PT ;  /* 0x00ff00006c137812 */ /* 0x000fe200078ef813 */
[----:B------:R-:W-:Y:S01]  /*9350*/  IMAD.SHL.U32 R114, R114, 0x1000000, RZ ;  /* 0x0100000072727824 */ /* 0x000fe200078e00ff */
[----:B------:R-:W-:-:S02]  /*9360*/  LOP3.LUT R7, R23, 0xff, RZ, 0xc0, !PT ;  /* 0x000000ff17077812 */ /* 0x000fc400078ec0ff */
[----:B------:R-:W-:Y:S02]  /*9370*/  F2FP.F16.E4M3.UNPACK_B R6, R6 ;  /* 0x00000006ff06723e */ /* 0x000fe400020006ff */
[----:B0-----:R-:W-:Y:S02]  /*9380*/  LOP3.LUT R105, R109, R120, RZ, 0xfc, !PT ;  /* 0x000000786d697212 */ /* 0x001fe400078efcff */
[----:B------:R-:W-:Y:S02]  /*9390*/  LOP3.LUT R109, R14, 0xff, RZ, 0xc0, !PT ;  /* 0x000000ff0e6d7812 */ /* 0x000fe400078ec0ff */
[----:B------:R-:W-:Y:S02]  /*93a0*/  LOP3.LUT R147, R97, R144, RZ, 0xfc, !PT ;  /* 0x0000009061937212 */ /* 0x000fe400078efcff */
[----:B------:R-:W-:Y:S02]  /*93b0*/  IADD3.X R111, R111, UR9, RZ, P0, !PT ;  /* 0x000000096f6f7c10 */ /* 0x000fe400087fe4ff */
[----:B------:R-:W-:Y:S01]  /*93c0*/  LOP3.LUT R97, R5, R18, RZ, 0xfc, !PT ;  /* 0x0000001205617212 */ /* 0x000fe200078efcff */
[----:B----4-:R-:W-:Y:S01]  /*93d0*/  FADD R157, R157, R138 ;  /* 0x0000008a9d9d7221 */ /* 0x010fe20000000000 */
[----:B------:R-:W-:Y:S01]  /*93e0*/  LOP3.LUT R5, R22, 0xff, RZ, 0xc0, !PT ;  /* 0x000000ff16057812 */ /* 0x000fe200078ec0ff */
[----:B------:R-:W-:Y:S01]  /*93f0*/  IMAD.SHL.U32 R138, R109, 0x100, RZ ;  /* 0x000001006d8a7824 */ /* 0x000fe200078e00ff */
[----:B------:R-:W-:-:S02]  /*9400*/  LOP3.LUT R101, R25, R116, RZ, 0xfc, !PT ;  /* 0x0000007419657212 */ /* 0x000fc400078efcff */
[----:B------:R-:W-:Y:S01]  /*9410*/  LOP3.LUT R112, R112, 0xffff00ff, R7, 0xf8, !PT ;  /* 0xffff00ff70707812 */ /* 0x000fe200078ef807 */
[----:B------:R-:W-:Y:S01]  /*9420*/  HADD2.F32 R7, -RZ, R6.H0_H0 ;  /* 0x20000006ff077230 */ /* 0x000fe20000004100 */
[----:B------:R-:W-:Y:S01]  /*9430*/  LOP3.LUT R25, R19, R114, RZ, 0xfc, !PT ;  /* 0x0000007213197212 */ /* 0x000fe200078efcff */
[----:B------:R-:W-:Y:S01]  /*9440*/  SHFL.IDX PT, R132, R115, R106, 0x1f ;  /* 0x00001f6a73847589 */ /* 0x000fe200000e0000 */
[----:B------:R-:W-:Y:S02]  /*9450*/  LOP3.LUT R9, R22, 0xff, RZ, 0xc0, !PT ;  /* 0x000000ff16097812 */ /* 0x000fe400078ec0ff */
[----:B------:R-:W-:Y:S01]  /*9460*/  LOP3.LUT R6, R15, 0xff, RZ, 0xc0, !PT ;  /* 0x000000ff0f067812 */ /* 0x000fe200078ec0ff */
[----:B------:R-:W-:Y:S01]  /*9470*/  SHFL.IDX PT, R128, R128, R106, 0x1f ;  /* 0x00001f6a80807589 */ /* 0x000fe200000e0000 */
[----:B------:R-:W-:Y:S02]  /*9480*/  F2FP.F16.E4M3.UNPACK_B R5, R5 ;  /* 0x00000005ff05723e */ /* 0x000fe400020006ff */
[----:B------:R-:W-:Y:S01]  /*9490*/  LOP3.LUT R108, R14, 0xff, RZ, 0xc0, !PT ;  /* 0x000000ff0e6c7812 */ /* 0x000fe200078ec0ff */
[----:B------:R0:W1:Y:S01]  /*94a0*/  SHFL.IDX PT, R123, R130, R106, 0x1f ;  /* 0x00001f6a827b7589 */ /* 0x00006200000e0000 */
[----:B------:R-:W-:-:S03]  /*94b0*/  FADD R160, R160, R113 ;  /* 0x00000071a0a07221 */ /* 0x000fc60000000000 */
[----:B------:R2:W4:Y:S01]  /*94c0*/  LDG.E.64 R18, desc[UR10][R110.64] ;  /* 0x0000000a6e127981 */ /* 0x000522000c1e1b00 */
[----:B------:R-:W-:Y:S02]  /*94d0*/  SHF.R.U64 R114, R22, 0x8, R23 ;  /* 0x0000000816727819 */ /* 0x000fe40000001217 */
[----:B------:R-:W-:Y:S02]  /*94e0*/  LOP3.LUT R138, R138, 0xffff00ff, R9, 0xf8, !PT ;  /* 0xffff00ff8a8a7812 */ /* 0x000fe400078ef809 */
[----:B0-----:R-:W-:Y:S02]  /*94f0*/  SHF.R.U32.HI R106, RZ, 0x18, R23 ;  /* 0x00000018ff6a7819 */ /* 0x001fe40000011617 */
[----:B------:R-:W-:Y:S02]  /*9500*/  SHF.R.U32.HI R117, RZ, 0x18, R15 ;  /* 0x00000018ff757819 */ /* 0x000fe4000001160f */
[----:B------:R-:W-:Y:S01]  /*9510*/  F2FP.F16.E4M3.UNPACK_B R113, R6 ;  /* 0x00000006ff71723e */ /* 0x000fe200020006ff */
[----:B------:R-:W-:Y:S01]  /*9520*/  HADD2.F32 R5, -RZ, R5.H0_H0 ;  /* 0x20000005ff057230 */ /* 0x000fe20000004100 */
[----:B------:R-:W-:-:S02]  /*9530*/  F2FP.F16.E4M3.UNPACK_B R9, R106 ;  /* 0x0000006aff09723e */ /* 0x000fc400020006ff */
[----:B------:R-:W-:Y:S02]  /*9540*/  F2FP.F16.E4M3.UNPACK_B R108, R108 ;  /* 0x0000006cff6c723e */ /* 0x000fe400020006ff */
[----:B------:R-:W-:Y:S02]  /*9550*/  LOP3.LUT R121, R14, 0xffff, RZ, 0xc0, !PT ;  /* 0x0000ffff0e797812 */ /* 0x000fe400078ec0ff */
[----:B------:R-:W-:Y:S01]  /*9560*/  LOP3.LUT R6, R114, 0xff, RZ, 0xc0, !PT ;  /* 0x000000ff72067812 */ /* 0x000fe200078ec0ff */
[----:B------:R-:W-:Y:S01]  /*9570*/  HADD2.F32 R116, -RZ, R113.H0_H0 ;  /* 0x20000071ff747230 */ /* 0x000fe20000004100 */
[----:B------:R-:W-:Y:S01]  /*9580*/  F2FP.F16.E4M3.UNPACK_B R115, R117 ;  /* 0x00000075ff73723e */ /* 0x000fe200020006ff */
[----:B------:R-:W-:Y:S01]  /*9590*/  HADD2.F32 R9, -RZ, R9.H0_H0 ;  /* 0x20000009ff097230 */ /* 0x000fe20000004100 */
[----:B------:R-:W-:Y:S01]  /*95a0*/  SHF.R.U32.HI R113, RZ, 0x8, R121 ;  /* 0x00000008ff717819 */ /* 0x000fe20000011679 */
[----:B------:R-:W-:Y:S01]  /*95b0*/  HADD2.F32 R108, -RZ, R108.H0_H0 ;  /* 0x2000006cff6c7230 */ /* 0x000fe20000004100 */
[----:B------:R-:W-:Y:S01]  /*95c0*/  F2FP.F16.E4M3.UNPACK_B R6, R6 ;  /* 0x00000006ff06723e */ /* 0x000fe200020006ff */
[-C--:B------:R-:W-:Y:S01]  /*95d0*/  FFMA R5, R5, R74.reuse, RZ ;  /* 0x0000004a05057223 */ /* 0x080fe200000000ff */
[----:B------:R-:W-:Y:S01]  /*95e0*/  HADD2.F32 R120, -RZ, R115.H0_H0 ;  /* 0x20000073ff787230 */ /* 0x000fe20000004100 */
[----:B------:R-:W-:Y:S01]  /*95f0*/  F2FP.F16.E4M3.UNPACK_B R115, R113 ;  /* 0x00000071ff73723e */ /* 0x000fe200020006ff */
[-C--:B------:R-:W-:Y:S01]  /*9600*/  FFMA R9, R9, R74.reuse, RZ ;  /* 0x0000004a09097223 */ /* 0x080fe200000000ff */
[-C--:B------:R-:W-:Y:S01]  /*9610*/  FFMA R113, R108, R74.reuse, R5 ;  /* 0x0000004a6c717223 */ /* 0x080fe20000000005 */
[----:B------:R-:W-:Y:S01]  /*9620*/  FFMA R7, R7, R74, RZ ;  /* 0x0000004a07077223 */ /* 0x000fe200000000ff */
[----:B------:R-:W-:Y:S01]  /*9630*/  HADD2.F32 R5, -RZ, R6.H0_H0 ;  /* 0x20000006ff057230 */ /* 0x000fe20000004100 */
[----:B------:R-:W-:-:S02]  /*9640*/  SHF.R.U64 R108, R22, 0x18, R23 ;  /* 0x00000018166c7819 */ /* 0x000fc40000001217 */
[----:B------:R-:W-:Y:S01]  /*9650*/  SHF.R.U32.HI R6, RZ, 0x8, R23 ;  /* 0x00000008ff067819 */ /* 0x000fe20000011617 */
[-C--:B------:R-:W-:Y:S01]  /*9660*/  FFMA R137, R120, R74.reuse, R9 ;  /* 0x0000004a78897223 */ /* 0x080fe20000000009 */
[-C--:B------:R-:W-:Y:S01]  /*9670*/  FFMA R139, R116, R74.reuse, R7 ;  /* 0x0000004a748b7223 */ /* 0x080fe20000000007 */
[----:B------:R-:W-:Y:S02]  /*9680*/  SHF.R.U64 R22, R22, 0x10, R23 ;  /* 0x0000001016167819 */ /* 0x000fe40000001217 */
[----:B------:R-:W-:Y:S01]  /*9690*/  LOP3.LUT R9, R108, 0xff, RZ, 0xc0, !PT ;  /* 0x000000ff6c097812 */ /* 0x000fe200078ec0ff */
[----:B------:R-:W-:Y:S01]  /*96a0*/  HADD2.F32 R120, -RZ, R115.H0_H0 ;  /* 0x20000073ff787230 */ /* 0x000fe20000004100 */
[----:B------:R-:W-:Y:S01]  /*96b0*/  LOP3.LUT R116, R6, 0xff, RZ, 0xc0, !PT ;  /* 0x000000ff06747812 */ /* 0x000fe200078ec0ff */
[----:B------:R-:W-:Y:S01]  /*96c0*/  FFMA R5, R5, R74, RZ ;  /* 0x0000004a05057223 */ /* 0x000fe200000000ff */
[----:B------:R-:W-:Y:S01]  /*96d0*/  IADD3 R122, P0, R110, UR4, RZ ;  /* 0x000000046e7a7c10 */ /* 0x000fe2000ff1e0ff */
[----:B-1----:R-:W-:Y:S01]  /*96e0*/  FADD R4, R4, R123 ;  /* 0x0000007b04047221 */ /* 0x002fe20000000000 */
[----:B------:R-:W-:-:S02]  /*96f0*/  LOP3.LUT R7, R22, 0xff, RZ, 0xc0, !PT ;  /* 0x000000ff16077812 */ /* 0x000fc400078ec0ff */
[----:B------:R-:W-:Y:S02]  /*9700*/  F2FP.F16.E4M3.UNPACK_B R9, R9 ;  /* 0x00000009ff09723e */ /* 0x000fe400020006ff */
[----:B------:R-:W-:Y:S01]  /*9710*/  F2FP.F16.E4M3.UNPACK_B R116, R116 ;  /* 0x00000074ff74723e */ /* 0x000fe200020006ff */
[----:B------:R-:W-:Y:S01]  /*9720*/  FFMA R115, R120, R74, R5 ;  /* 0x0000004a78737223 */ /* 0x000fe20000000005 */
[----:B------:R-:W-:Y:S02]  /*9730*/  SHF.R.U32.HI R23, RZ, 0x10, R23 ;  /* 0x00000010ff177819 */ /* 0x000fe40000011617 */
[----:B------:R-:W-:Y:S02]  /*9740*/  IADD3.X R123, R111, UR9, RZ, P0, !PT ;  /* 0x000000096f7b7c10 */ /* 0x000fe400087fe4ff */
[----:B--2---:R-:W-:Y:S02]  /*9750*/  LOP3.LUT R111, R114, 0xff, RZ, 0xc0, !PT ;  /* 0x000000ff726f7812 */ /* 0x004fe400078ec0ff */
[----:B------:R-:W-:Y:S01]  /*9760*/  F2FP.F16.E4M3.UNPACK_B R5, R7 ;  /* 0x00000007ff05723e */ /* 0x000fe200020006ff */
[----:B------:R-:W-:Y:S01]  /*9770*/  HADD2.F32 R7, -RZ, R9.H0_H0 ;  /* 0x20000009ff077230 */ /* 0x000fe20000004100 */
[----:B------:R-:W-:Y:S01]  /*9780*/  LOP3.LUT R114, R23, 0xff, RZ, 0xc0, !PT ;  /* 0x000000ff17727812 */ /* 0x000fe200078ec0ff */
[----:B------:R-:W-:Y:S01]  /*9790*/  HADD2.F32 R9, -RZ, R116.H0_H0 ;  /* 0x20000074ff097230 */ /* 0x000fe20000004100 */
[C-C-:B------:R-:W-:Y:S01]  /*97a0*/  SHF.R.U64 R110, R14.reuse, 0x10, R15.reuse ;  /* 0x000000100e6e7819 */ /* 0x140fe2000000120f */
[----:B------:R-:W-:Y:S01]  /*97b0*/  FADD R75, R75, R128 ;  /* 0x000000804b4b7221 */ /* 0x000fe20000000000 */
[----:B------:R-:W-:Y:S01]  /*97c0*/  LOP3.LUT R116, R111, 0xff00, R14, 0xf8, !PT ;  /* 0x0000ff006f747812 */ /* 0x000fe200078ef80e */
[----:B------:R-:W2:Y:S01]  /*97d0*/  LDG.E.64 R122, desc[UR10][R122.64] ;  /* 0x0000000a7a7a7981 */ /* 0x000ea2000c1e1b00 */
[----:B------:R-:W-:-:S02]  /*97e0*/  SHF.R.U64 R111, R14, 0x18, R15 ;  /* 0x000000180e6f7819 */ /* 0x000fc4000000120f */
[--C-:B------:R-:W-:Y:S02]  /*97f0*/  SHF.R.U32.HI R14, RZ, 0x8, R15.reuse ;  /* 0x00000008ff0e7819 */ /* 0x100fe4000001160f */
[----:B------:R-:W-:Y:S02]  /*9800*/  SHF.R.U32.HI R128, RZ, 0x10, R15 ;  /* 0x00000010ff807819 */ /* 0x000fe4000001160f */
[----:B------:R-:W-:Y:S02]  /*9810*/  F2FP.F16.E4M3.UNPACK_B R15, R114 ;  /* 0x00000072ff0f723e */ /* 0x000fe400020006ff */
[----:B------:R-:W-:Y:S02]  /*9820*/  LOP3.LUT R114, R110, 0xff, RZ, 0xc0, !PT ;  /* 0x000000ff6e727812 */ /* 0x000fe400078ec0ff */
[----:B------:R-:W-:Y:S01]  /*9830*/  LOP3.LUT R120, R111, 0xff, RZ, 0xc0, !PT ;  /* 0x000000ff6f787812 */ /* 0x000fe200078ec0ff */
[----:B------:R-:W-:Y:S01]  /*9840*/  HADD2.F32 R5, -RZ, R5.H0_H0 ;  /* 0x20000005ff057230 */ /* 0x000fe20000004100 */
[----:B------:R-:W-:-:S02]  /*9850*/  F2FP.F16.E4M3.UNPACK_B R114, R114 ;  /* 0x00000072ff72723e */ /* 0x000fc400020006ff */
[----:B------:R-:W-:Y:S02]  /*9860*/  F2FP.F16.E4M3.UNPACK_B R120, R120 ;  /* 0x00000078ff78723e */ /* 0x000fe400020006ff */
[----:B------:R-:W-:Y:S01]  /*9870*/  LOP3.LUT R121, R14, 0xff, RZ, 0xc0, !PT ;  /* 0x000000ff0e797812 */ /* 0x000fe200078ec0ff */
[----:B------:R-:W-:Y:S02]  /*9880*/  HADD2.F32 R114, -RZ, R114.H0_H0 ;  /* 0x20000072ff727230 */ /* 0x000fe40000004100 */
[-C--:B------:R-:W-:Y:S01]  /*9890*/  FFMA R5, R5, R74.reuse, RZ ;  /* 0x0000004a05057223 */ /* 0x080fe200000000ff */
[----:B------:R-:W-:Y:S01]  /*98a0*/  HADD2.F32 R120, -RZ, R120.H0_H0 ;  /* 0x20000078ff787230 */ /* 0x000fe20000004100 */
[----:B------:R-:W-:Y:S01]  /*98b0*/  LOP3.LUT R128, R128, 0xff, RZ, 0xc0, !PT ;  /* 0x000000ff80807812 */ /* 0x000fe200078ec0ff */
[-C--:B------:R-:W-:Y:S01]  /*98c0*/  FFMA R7, R7, R74.reuse, RZ ;  /* 0x0000004a07077223 */ /* 0x080fe200000000ff */
[----:B------:R-:W-:Y:S01]  /*98d0*/  F2FP.F16.E4M3.UNPACK_B R121, R121 ;  /* 0x00000079ff79723e */ /* 0x000fe200020006ff */
[-C--:B------:R-:W-:Y:S01]  /*98e0*/  FFMA R133, R114, R74.reuse, R5 ;  /* 0x0000004a72857223 */ /* 0x080fe20000000005 */
[----:B------:R-:W-:Y:S01]  /*98f0*/  LOP3.LUT R5, R16, 0xff, RZ, 0xc0, !PT ;  /* 0x000000ff10057812 */ /* 0x000fe200078ec0ff */
[----:B------:R-:W-:Y:S01]  /*9900*/  FFMA R131, R120, R74, R7 ;  /* 0x0000004a78837223 */ /* 0x000fe20000000007 */
[----:B------:R-:W-:Y:S01]  /*9910*/  F2FP.F16.E4M3.UNPACK_B R129, R128 ;  /* 0x00000080ff81723e */ /* 0x000fe200020006ff */
[----:B------:R-:W-:Y:S01]  /*9920*/  HADD2.F32 R15, -RZ, R15.H0_H0 ;  /* 0x2000000fff0f7230 */ /* 0x000fe20000004100 */
[----:B------:R-:W-:Y:S01]  /*9930*/  LOP3.LUT R7, R17, 0xff, RZ, 0xc0, !PT ;  /* 0x000000ff11077812 */ /* 0x000fe200078ec0ff */
[----:B------:R-:W-:-:S02]  /*9940*/  HADD2.F32 R128, -RZ, R121.H0_H0 ;  /* 0x20000079ff807230 */ /* 0x000fc40000004100 */
[-C--:B------:R-:W-:Y:S01]  /*9950*/  FFMA R9, R9, R74.reuse, RZ ;  /* 0x0000004a09097223 */ /* 0x080fe200000000ff */
[----:B------:R-:W-:Y:S01]  /*9960*/  F2FP.F16.E4M3.UNPACK_B R5, R5 ;  /* 0x00000005ff05723e */ /* 0x000fe200020006ff */
[----:B------:R-:W-:Y:S01]  /*9970*/  HADD2.F32 R130, -RZ, R129.H0_H0 ;  /* 0x20000081ff827230 */ /* 0x000fe20000004100 */
[----:B------:R-:W-:Y:S01]  /*9980*/  F2FP.F16.E4M3.UNPACK_B R7, R7 ;  /* 0x00000007ff07723e */ /* 0x000fe200020006ff */
[-C--:B------:R-:W-:Y:S01]  /*9990*/  FFMA R15, R15, R74.reuse, RZ ;  /* 0x0000004a0f0f7223 */ /* 0x080fe200000000ff */
[-C--:B------:R-:W-:Y:S01]  /*99a0*/  FFMA R141, R128, R74.reuse, R9 ;  /* 0x0000004a808d7223 */ /* 0x080fe20000000009 */
[----:B------:R-:W-:Y:S01]  /*99b0*/  IMAD.SHL.U32 R9, R16, 0x100, RZ ;  /* 0x0000010010097824 */ /* 0x000fe200078e00ff */
[----:B------:R-:W-:Y:S01]  /*99c0*/  SHF.R.U32.HI R128, RZ, 0x18, R17 ;  /* 0x00000018ff807819 */ /* 0x000fe20000011611 */
[----:B------:R-:W-:Y:S01]  /*99d0*/  HADD2.F32 R114, -RZ, R5.H0_H0 ;  /* 0x20000005ff727230 */ /* 0x000fe20000004100 */
[----:B------:R-:W-:Y:S01]  /*99e0*/  LOP3.LUT R5, R111, 0xff, RZ, 0xc0, !PT ;  /* 0x000000ff6f057812 */ /* 0x000fe200078ec0ff */
[----:B------:R-:W-:Y:S01]  /*99f0*/  FFMA R129, R130, R74, R15 ;  /* 0x0000004a82817223 */ /* 0x000fe2000000000f */
[----:B------:R-:W-:Y:S01]  /*9a00*/  HADD2.F32 R120, -RZ, R7.H0_H0 ;  /* 0x20000007ff787230 */ /* 0x000fe20000004100 */
[----:B------:R-:W-:Y:S01]  /*9a10*/  F2FP.F16.E4M3.UNPACK_B R7, R128 ;  /* 0x00000080ff07723e */ /* 0x000fe200020006ff */
[----:B------:R-:W-:Y:S01]  /*9a20*/  IMAD.U32 R15, R16, 0x10000, RZ ;  /* 0x00010000100f7824 */ /* 0x000fe200078e00ff */
[----:B------:R-:W-:-:S02]  /*9a30*/  LOP3.LUT R116, R116, 0xff0000, R9, 0xf8, !PT ;  /* 0x00ff000074747812 */ /* 0x000fc400078ef809 */
[----:B------:R-:W-:Y:S02]  /*9a40*/  SHF.R.U64 R9, R16, 0x8, R17 ;  /* 0x0000000810097819 */ /* 0x000fe40000001211 */
[----:B------:R-:W-:Y:S01]  /*9a50*/  PRMT R130, R108, 0x6540, R5 ;  /* 0x000065406c827816 */ /* 0x000fe20000000005 */
[----:B------:R-:W-:Y:S01]  /*9a60*/  HADD2.F32 R108, -RZ, R7.H0_H0 ;  /* 0x20000007ff6c7230 */ /* 0x000fe20000004100 */
[----:B------:R-:W-:Y:S02]  /*9a70*/  LOP3.LUT R138, R138, 0xff0000, R15, 0xf8, !PT ;  /* 0x00ff00008a8a7812 */ /* 0x000fe400078ef80f */
[----:B------:R-:W-:Y:S02]  /*9a80*/  LOP3.LUT R15, R130, 0xff0000, R9, 0xf8, !PT ;  /* 0x00ff0000820f7812 */ /* 0x000fe400078ef809 */
[----:B------:R-:W-:Y:S02]  /*9a90*/  LOP3.LUT R7, R9, 0xff, RZ, 0xc0, !PT ;  /* 0x000000ff09077812 */ /* 0x000fe400078ec0ff */
[----:B------:R-:W-:Y:S01]  /*9aa0*/  LOP3.LUT R9, R110, 0xff, RZ, 0xc0, !PT ;  /* 0x000000ff6e097812 */ /* 0x000fe200078ec0ff */
[----:B------:R-:W-:Y:S01]  /*9ab0*/  FFMA R111, R114, R74, R113 ;  /* 0x0000004a726f7223 */ /* 0x000fe20000000071 */
[----:B------:R-:W-:-:S02]  /*9ac0*/  LOP3.LUT R23, R23, 0xff, RZ, 0xc0, !PT ;  /* 0x000000ff17177812 */ /* 0x000fc400078ec0ff */
[----:B------:R-:W-:Y:S02]  /*9ad0*/  SHF.R.U64 R113, R16, 0x10, R17 ;  /* 0x0000001010717819 */ /* 0x000fe40000001211 */
[----:B------:R-:W-:Y:S02]  /*9ae0*/  PRMT R121, R22, 0x6540, R9 ;  /* 0x0000654016797816 */ /* 0x000fe40000000009 */
[----:B------:R-:W-:Y:S02]  /*9af0*/  LOP3.LUT R22, R23, 0xff00, R14, 0xf8, !PT ;  /* 0x0000ff0017167812 */ /* 0x000fe400078ef80e */
[----:B------:R-:W-:Y:S02]  /*9b00*/  LOP3.LUT R23, R14, 0xff, RZ, 0xc0, !PT ;  /* 0x000000ff0e177812 */ /* 0x000fe400078ec0ff */
[----:B------:R-:W-:Y:S01]  /*9b10*/  LOP3.LUT R14, R113, 0xff, RZ, 0xc0, !PT ;  /* 0x000000ff710e7812 */ /* 0x000fe200078ec0ff */
[----:B------:R-:W-:Y:S01]  /*9b20*/  FFMA R137, R108, R74, R137 ;  /* 0x0000004a6c897223 */ /* 0x000fe20000000089 */
[----:B------:R-:W-:-:S02]  /*9b30*/  F2FP.F16.E4M3.UNPACK_B R7, R7 ;  /* 0x00000007ff07723e */ /* 0x000fc400020006ff */
[----:B------:R-:W-:Y:S02]  /*9b40*/  LOP3.LUT R108, R121, 0xff0000, R16, 0xf8, !PT ;  /* 0x00ff0000796c7812 */ /* 0x000fe400078ef810 */
[----:B------:R-:W-:Y:S02]  /*9b50*/  PRMT R143, R6, 0x6540, R23 ;  /* 0x00006540068f7816 */ /* 0x000fe40000000017 */
[--C-:B------:R-:W-:Y:S02]  /*9b60*/  SHF.R.U64 R16, R16, 0x18, R17.reuse ;  /* 0x0000001810107819 */ /* 0x100fe40000001211 */
[----:B------:R-:W-:Y:S02]  /*9b70*/  F2FP.F16.E4M3.UNPACK_B R6, R14 ;  /* 0x0000000eff06723e */ /* 0x000fe400020006ff */
[----:B------:R-:W-:Y:S01]  /*9b80*/  SHF.R.U32.HI R110, RZ, 0x8, R17 ;  /* 0x00000008ff6e7819 */ /* 0x000fe20000011611 */
[----:B------:R-:W-:Y:S01]  /*9b90*/  HADD2.F32 R14, -RZ, R7.H0_H0 ;  /* 0x20000007ff0e7230 */ /* 0x000fe20000004100 */
[----:B------:R-:W-:-:S02]  /*9ba0*/  LOP3.LUT R112, R112, 0xff0000, R113, 0xf8, !PT ;  /* 0x00ff000070707812 */ /* 0x000fc400078ef871 */
[--C-:B------:R-:W-:Y:S01]  /*9bb0*/  LOP3.LUT R113, R22, 0xff0000, R17.reuse, 0xf8, !PT ;  /* 0x00ff000016717812 */ /* 0x100fe200078ef811 */
[----:B------:R-:W-:Y:S01]  /*9bc0*/  HADD2.F32 R22, -RZ, R6.H0_H0 ;  /* 0x20000006ff167230 */ /* 0x000fe20000004100 */
[----:B------:R-:W-:Y:S02]  /*9bd0*/  LOP3.LUT R114, R143, 0xff0000, R16, 0xf8, !PT ;  /* 0x00ff00008f727812 */ /* 0x000fe400078ef810 */
[----:B------:R-:W-:Y:S02]  /*9be0*/  SHF.R.U32.HI R121, RZ, 0x10, R17 ;  /* 0x00000010ff797819 */ /* 0x000fe40000011611 */
[----:B------:R-:W-:Y:S02]  /*9bf0*/  LOP3.LUT R16, R16, 0xff, RZ, 0xc0, !PT ;  /* 0x000000ff10107812 */ /* 0x000fe400078ec0ff */
[----:B------:R-:W-:Y:S02]  /*9c00*/  LOP3.LUT R7, R110, 0xff, RZ, 0xc0, !PT ;  /* 0x000000ff6e077812 */ /* 0x000fe400078ec0ff */
[----:B------:R-:W-:Y:S01]  /*9c10*/  IADD3 R6, P0, R12, UR4, RZ ;  /* 0x000000040c067c10 */ /* 0x000fe2000ff1e0ff */
[----:B------:R-:W-:Y:S01]  /*9c20*/  FFMA R139, R120, R74, R139 ;  /* 0x0000004a788b7223 */ /* 0x000fe2000000008b */
[----:B------:R-:W-:-:S02]  /*9c30*/  F2FP.F16.E4M3.UNPACK_B R120, R7 ;  /* 0x00000007ff78723e */ /* 0x000fc400020006ff */
[----:B------:R-:W-:Y:S02]  /*9c40*/  LOP3.LUT R121, R121, 0xff, RZ, 0xc0, !PT ;  /* 0x000000ff79797812 */ /* 0x000fe400078ec0ff */
[----:B------:R-:W-:Y:S02]  /*9c50*/  F2FP.F16.E4M3.UNPACK_B R110, R16 ;  /* 0x00000010ff6e723e */ /* 0x000fe400020006ff */
[----:B------:R-:W-:Y:S01]  /*9c60*/  IADD3.X R7, R13, UR9, RZ, P0, !PT ;  /* 0x000000090d077c10 */ /* 0x000fe200087fe4ff */
[----:B------:R0:W2:Y:S01]  /*9c70*/  LDG.E.64 R16, desc[UR10][R12.64] ;  /* 0x0000000a0c107981 */ /* 0x0000a2000c1e1b00 */
[----:B------:R-:W-:Y:S02]  /*9c80*/  HADD2.F32 R130, -RZ, R120.H0_H0 ;  /* 0x20000078ff827230 */ /* 0x000fe40000004100 */
[----:B------:R-:W-:Y:S01]  /*9c90*/  FADD R125, R125, R132 ;  /* 0x000000847d7d7221 */ /* 0x000fe20000000000 */
[----:B0-----:R-:W-:Y:S02]  /*9ca0*/  F2FP.F16.E4M3.UNPACK_B R13, R121 ;  /* 0x00000079ff0d723e */ /* 0x001fe400020006ff */
[----:B------:R0:W2:Y:S03]  /*9cb0*/  LDG.E.64 R120, desc[UR10][R6.64] ;  /* 0x0000000a06787981 */ /* 0x0000a6000c1e1b00 */
[----:B------:R-:W-:-:S02]  /*9cc0*/  HADD2.F32 R132, -RZ, R13.H0_H0 ;  /* 0x2000000dff847230 */ /* 0x000fc40000004100 */
[-C--:B------:R-:W-:Y:S01]  /*9cd0*/  FFMA R141, R130, R74.reuse, R141 ;  /* 0x0000004a828d7223 */ /* 0x080fe2000000008d */
[----:B------:R-:W-:Y:S02]  /*9ce0*/  PRMT R130, R106, 0x6540, R117 ;  /* 0x000065406a827816 */ /* 0x000fe40000000075 */
[-C--:B------:R-:W-:Y:S01]  /*9cf0*/  FFMA R129, R132, R74.reuse, R129 ;  /* 0x0000004a84817223 */ /* 0x080fe20000000081 */
[----:B------:R-:W-:Y:S01]  /*9d00*/  SHF.L.U64.HI R132, R117, 0x8, RZ ;  /* 0x0000000875847819 */ /* 0x000fe200000102ff */
[----:B-----5:R-:W-:Y:S01]  /*9d10*/  IMAD.U32 R117, R20, 0x10000, RZ ;  /* 0x0001000014757824 */ /* 0x020fe200078e00ff */
[----:B------:R-:W-:Y:S01]  /*9d20*/  LOP3.LUT R12, R21, 0xff, RZ, 0xc0, !PT ;  /* 0x000000ff150c7812 */ /* 0x000fe200078ec0ff */
[----:B------:R-:W-:-:S03]  /*9d30*/  FFMA R115, R14, R74, R115 ;  /* 0x0000004a0e737223 */ /* 0x000fc60000000073 */
[----:B------:R-:W-:Y:S01]  /*9d40*/  LOP3.LUT R106, R116, 0xff000000, R117, 0xf8, !PT ;  /* 0xff000000746a7812 */ /* 0x000fe200078ef875 */
[----:B------:R-:W-:Y:S01]  /*9d50*/  IMAD.SHL.U32 R117, R20, 0x1000000, RZ ;  /* 0x0100000014757824 */ /* 0x000fe200078e00ff */
[----:B------:R-:W-:Y:S02]  /*9d60*/  F2FP.F16.E4M3.UNPACK_B R14, R12 ;  /* 0x0000000cff0e723e */ /* 0x000fe400020006ff */
[----:B------:R-:W-:Y:S01]  /*9d70*/  IADD3 R116, P0, R6, UR4, RZ ;  /* 0x0000000406747c10 */ /* 0x000fe2000ff1e0ff */
[----:B------:R-:W-:Y:S01]  /*9d80*/  HADD2.F32 R110, -RZ, R110.H0_H0 ;  /* 0x2000006eff6e7230 */ /* 0x000fe20000004100 */
[----:B------:R-:W-:Y:S01]  /*9d90*/  LOP3.LUT R138, R138, 0xff000000, R117, 0xf8, !PT ;  /* 0xff0000008a8a7812 */ /* 0x000fe200078ef875 */
[----:B------:R-:W-:Y:S01]  /*9da0*/  HADD2.F32 R14, -RZ, R14.H0_H0 ;  /* 0x2000000eff0e7230 */ /* 0x000fe20000004100 */
[----:B------:R-:W-:Y:S02]  /*9db0*/  SHF.R.U32.HI R13, RZ, 0x18, R21 ;  /* 0x00000018ff0d7819 */ /* 0x000fe40000011615 */
[----:B------:R-:W-:-:S02]  /*9dc0*/  IADD3.X R117, R7, UR9, RZ, P0, !PT ;  /* 0x0000000907757c10 */ /* 0x000fc400087fe4ff */
[----:B0-----:R-:W-:Y:S01]  /*9dd0*/  IADD3 R6, P0, R116, UR4, RZ ;  /* 0x0000000474067c10 */ /* 0x001fe2000ff1e0ff */
[-C--:B------:R-:W-:Y:S01]  /*9de0*/  FFMA R131, R110, R74.reuse, R131 ;  /* 0x0000004a6e837223 */ /* 0x080fe20000000083 */
[----:B------:R-:W-:Y:S01]  /*9df0*/  FFMA R139, R14, R74, R139 ;  /* 0x0000004a0e8b7223 */ /* 0x000fe2000000008b */
[----:B------:R-:W-:Y:S02]  /*9e00*/  SHF.L.U64.HI R149, R128, 0x10, RZ ;  /* 0x0000001080957819 */ /* 0x000fe400000102ff */
[----:B------:R-:W-:Y:S02]  /*9e10*/  SHF.L.U64.HI R110, R13, 0x18, RZ ;  /* 0x000000180d6e7819 */ /* 0x000fe400000102ff */
[----:B------:R-:W-:Y:S02]  /*9e20*/  F2FP.F16.E4M3.UNPACK_B R14, R13 ;  /* 0x0000000dff0e723e */ /* 0x000fe400020006ff */
[----:B------:R-:W-:Y:S02]  /*9e30*/  IADD3.X R7, R117, UR9, RZ, P0, !PT ;  /* 0x0000000975077c10 */ /* 0x000fe400087fe4ff */
[----:B------:R-:W-:Y:S01]  /*9e40*/  LOP3.LUT R12, R110, R132, R149, 0xfe, !PT ;  /* 0x000000846e0c7212 */ /* 0x000fe200078efe95 */
[----:B------:R-:W-:Y:S01]  /*9e50*/  HADD2.F32 R132, -RZ, R14.H0_H0 ;  /* 0x2000000eff847230 */ /* 0x000fe20000004100 */
[----:B------:R-:W-:Y:S01]  /*9e60*/  LOP3.LUT R110, R15, 0xff000000, R20, 0xf8, !PT ;  /* 0xff0000000f6e7812 */ /* 0x000fe200078ef814 */
[----:B------:R-:W5:Y:S04]  /*9e70*/  LDG.E.64 R116, desc[UR10][R116.64] ;  /* 0x0000000a74747981 */ /* 0x000f68000c1e1b00 */
[----:B------:R0:W5:Y:S01]  /*9e80*/  LDG.E.64 R14, desc[UR10][R6.64] ;  /* 0x0000000a060e7981 */ /* 0x000162000c1e1b00 */
[----:B------:R-:W-:Y:S01]  /*9e90*/  FFMA R133, R22, R74, R133 ;  /* 0x0000004a16857223 */ /* 0x000fe20000000085 */
[----:B------:R-:W-:-:S02]  /*9ea0*/  IMAD.U32 R143, R128, 0x10000, RZ ;  /* 0x00010000808f7824 */ /* 0x000fc400078e00ff */
[----:B------:R-:W-:-:S05]  /*9eb0*/  IMAD.SHL.U32 R22, R13, 0x1000000, RZ ;  /* 0x010000000d167824 */ /* 0x000fca00078e00ff */
[----:B------:R-:W-:Y:S01]  /*9ec0*/  LOP3.LUT R22, R22, R130, R143, 0xfe, !PT ;  /* 0x0000008216167212 */ /* 0x000fe200078efe8f */
[C---:B------:R-:W-:Y:S01]  /*9ed0*/  IMAD.SHL.U32 R143, R20.reuse, 0x100, RZ ;  /* 0x00000100148f7824 */ /* 0x040fe200078e00ff */
[C-C-:B------:R-:W-:Y:S02]  /*9ee0*/  SHF.R.U64 R13, R20.reuse, 0x10, R21.reuse ;  /* 0x00000010140d7819 */ /* 0x140fe40000001215 */
[----:B------:R-:W-:Y:S02]  /*9ef0*/  SHF.R.U64 R128, R20, 0x18, R21 ;  /* 0x0000001814807819 */ /* 0x000fe40000001215 */
[----:B------:R-:W-:Y:S02]  /*9f00*/  LOP3.LUT R108, R108, 0xff000000, R143, 0xf8, !PT ;  /* 0xff0000006c6c7812 */ /* 0x000fe400078ef88f */
[C-C-:B------:R-:W-:Y:S02]  /*9f10*/  SHF.R.U64 R143, R20.reuse, 0x8, R21.reuse ;  /* 0x00000008148f7819 */ /* 0x140fe40000001215 */
[----:B------:R-:W-:Y:S01]  /*9f20*/  LOP3.LUT R20, R20, 0xff, RZ, 0xc0, !PT ;  /* 0x000000ff14147812 */ /* 0x000fe200078ec0ff */
[----:B------:R-:W-:Y:S01]  /*9f30*/  FADD R145, R145, R136 ;  /* 0x0000008891917221 */ /* 0x000fe20000000000 */
[----:B------:R-:W-:-:S02]  /*9f40*/  SHF.R.U32.HI R136, RZ, 0x8, R21 ;  /* 0x00000008ff887819 */ /* 0x000fc40000011615 */
[----:B------:R-:W-:Y:S02]  /*9f50*/  F2FP.F16.E4M3.UNPACK_B R20, R20 ;  /* 0x00000014ff14723e */ /* 0x000fe400020006ff */
[----:B------:R-:W-:Y:S02]  /*9f60*/  SHF.R.U32.HI R130, RZ, 0x10, R21 ;  /* 0x00000010ff827819 */ /* 0x000fe40000011615 */
[----:B------:R-:W-:Y:S01]  /*9f70*/  LOP3.LUT R21, R136, 0xff, RZ, 0xc0, !PT ;  /* 0x000000ff88157812 */ /* 0x000fe200078ec0ff */
[----:B------:R-:W-:Y:S01]  /*9f80*/  HADD2.F32 R20, -RZ, R20.H0_H0 ;  /* 0x20000014ff147230 */ /* 0x000fe20000004100 */
[----:B------:R-:W-:Y:S02]  /*9f90*/  LOP3.LUT R112, R112, 0xff000000, R143, 0xf8, !PT ;  /* 0xff00000070707812 */ /* 0x000fe400078ef88f */
[----:B------:R-:W-:Y:S02]  /*9fa0*/  LOP3.LUT R143, R143, 0xff, RZ, 0xc0, !PT ;  /* 0x000000ff8f8f7812 */ /* 0x000fe400078ec0ff */
[----:B------:R-:W-:Y:S01]  /*9fb0*/  LOP3.LUT R130, R130, 0xff, RZ, 0xc0, !PT ;  /* 0x000000ff82827812 */ /* 0x000fe200078ec0ff */
[----:B------:R-:W-:Y:S01]  /*9fc0*/  FFMA R111, R20, R74, R111 ;  /* 0x0000004a146f7223 */ /* 0x000fe2000000006f */
[----:B------:R-:W-:-:S02]  /*9fd0*/  F2FP.F16.E4M3.UNPACK_B R21, R21 ;  /* 0x00000015ff15723e */ /* 0x000fc400020006ff */
[----:B------:R-:W-:Y:S01]  /*9fe0*/  LOP3.LUT R20, R113, 0xff000000, R128, 0xf8, !PT ;  /* 0xff00000071147812 */ /* 0x000fe200078ef880 */
[----:B------:R-:W-:Y:S01]  /*9ff0*/  FFMA R137, R132, R74, R137 ;  /* 0x0000004a84897223 */ /* 0x000fe20000000089 */
[----:B------:R-:W-:Y:S02]  /*a000*/  F2FP.F16.E4M3.UNPACK_B R143, R143 ;  /* 0x0000008fff8f723e */ /* 0x000fe400020006ff */
[----:B------:R-:W-:Y:S02]  /*a010*/  LOP3.LUT R113, R128, 0xff, RZ, 0xc0, !PT ;  /* 0x000000ff80717812 */ /* 0x000fe400078ec0ff */
[----:B------:R-:W-:Y:S02]  /*a020*/  LOP3.LUT R114, R114, 0xff000000, R13, 0xf8, !PT ;  /* 0xff00000072727812 */ /* 0x000fe400078ef80d */
[----:B------:R-:W-:Y:S01]  /*a030*/  F2FP.F16.E4M3.UNPACK_B R132, R130 ;  /* 0x00000082ff84723e */ /* 0x000fe200020006ff */
[----:B------:R-:W-:Y:S01]  /*a040*/  HADD2.F32 R130, -RZ, R21.H0_H0 ;  /* 0x20000015ff827230 */ /* 0x000fe20000004100 */
[----:B------:R-:W-:Y:S01]  /*a050*/  LOP3.LUT R13, R13, 0xff, RZ, 0xc0, !PT ;  /* 0x000000ff0d0d7812 */ /* 0x000fe200078ec0ff */
[----:B------:R-:W-:Y:S01]  /*a060*/  HADD2.F32 R128, -RZ, R143.H0_H0 ;  /* 0x2000008fff807230 */ /* 0x000fe20000004100 */
[----:B------:R-:W-:-:S02]  /*a070*/  F2FP.F16.E4M3.UNPACK_B R113, R113 ;  /* 0x00000071ff71723e */ /* 0x000fc400020006ff */
[----:B------:R-:W-:Y:S01]  /*a080*/  F2FP.F16.E4M3.UNPACK_B R21, R13 ;  /* 0x0000000dff15723e */ /* 0x000fe200020006ff */
[-C--:B------:R-:W-:Y:S01]  /*a090*/  FFMA R141, R130, R74.reuse, R141 ;  /* 0x0000004a828d7223 */ /* 0x080fe2000000008d */
[----:B------:R-:W-:Y:S02]  /*a0a0*/  HADD2.F32 R132, -RZ, R132.H0_H0 ;  /* 0x20000084ff847230 */ /* 0x000fe40000004100 */
[-C--:B------:R-:W-:Y:S01]  /*a0b0*/  FFMA R115, R128, R74.reuse, R115 ;  /* 0x0000004a80737223 */ /* 0x080fe20000000073 */
[----:B------:R-:W-:Y:S02]  /*a0c0*/  HADD2.F32 R130, -RZ, R113.H0_H0 ;  /* 0x20000071ff827230 */ /* 0x000fe40000004100 */
[----:B------:R-:W-:Y:S01]  /*a0d0*/  HADD2.F32 R128, -RZ, R21.H0_H0 ;  /* 0x20000015ff807230 */ /* 0x000fe20000004100 */
[----:B------:R-:W-:Y:S01]  /*a0e0*/  LOP3.LUT R21, R72, 0xff, RZ, 0xc0, !PT ;  /* 0x000000ff48157812 */ /* 0x000fe200078ec0ff */
[-C--:B------:R-:W-:Y:S01]  /*a0f0*/  FFMA R129, R132, R74.reuse, R129 ;  /* 0x0000004a84817223 */ /* 0x080fe20000000081 */
[----:B------:R-:W-:Y:S01]  /*a100*/  FFMA R131, R130, R74, R131 ;  /* 0x0000004a82837223 */ /* 0x000fe20000000083 */
[----:B------:R-:W-:-:S02]  /*a110*/  SHF.L.U64.HI R132, R23, 0x8, RZ ;  /* 0x0000000817847819 */ /* 0x000fc400000102ff */
[----:B------:R-:W-:Y:S02]  /*a120*/  SHF.L.U64.HI R130, R9, 0x8, RZ ;  /* 0x0000000809827819 */ /* 0x000fe400000102ff */
[--C-:B------:R-:W-:Y:S02]  /*a130*/  SHF.R.U32.HI R23, RZ, 0x8, R73.reuse ;  /* 0x00000008ff177819 */ /* 0x100fe40000011649 */
[----:B------:R-:W-:Y:S02]  /*a140*/  F2FP.F16.E4M3.UNPACK_B R21, R21 ;  /* 0x00000015ff15723e */ /* 0x000fe400020006ff */
[----:B------:R-:W-:Y:S01]  /*a150*/  SHF.L.U64.HI R9, R72, 0x10, R73 ;  /* 0x0000001048097819 */ /* 0x000fe20000010249 */
[----:B------:R-:W-:Y:S01]  /*a160*/  FFMA R133, R128, R74, R133 ;  /* 0x0000004a80857223 */ /* 0x000fe20000000085 */
[----:B------:R-:W-:Y:S02]  /*a170*/  LOP3.LUT R128, R132, 0xff, R23, 0xf8, !PT ;  /* 0x000000ff84807812 */ /* 0x000fe400078ef817 */
[----:B------:R-:W-:-:S02]  /*a180*/  SHF.L.U64.HI R140, R5, 0x8, RZ ;  /* 0x00000008058c7819 */ /* 0x000fc400000102ff */
[----:B------:R-:W-:Y:S01]  /*a190*/  LOP3.LUT R9, R130, 0xff, R9, 0xf8, !PT ;  /* 0x000000ff82097812 */ /* 0x000fe200078ef809 */
[----:B------:R-:W-:Y:S01]  /*a1a0*/  HADD2.F32 R130, -RZ, R21.H0_H0 ;  /* 0x20000015ff827230 */ /* 0x000fe20000004100 */
[----:B------:R-:W-:Y:S02]  /*a1b0*/  LOP3.LUT R23, R73, 0xff, RZ, 0xc0, !PT ;  /* 0x000000ff49177812 */ /* 0x000fe400078ec0ff */
[--C-:B------:R-:W-:Y:S02]  /*a1c0*/  SHF.L.U64.HI R5, R72, 0x8, R73.reuse ;  /* 0x0000000848057819 */ /* 0x100fe40000010249 */
[----:B------:R-:W-:Y:S02]  /*a1d0*/  SHF.R.U32.HI R13, RZ, 0x18, R73 ;  /* 0x00000018ff0d7819 */ /* 0x000fe40000011649 */
[----:B------:R-:W-:Y:S02]  /*a1e0*/  F2FP.F16.E4M3.UNPACK_B R23, R23 ;  /* 0x00000017ff17723e */ /* 0x000fe400020006ff */
[----:B------:R-:W-:Y:S01]  /*a1f0*/  LOP3.LUT R21, R140, 0xff, R5, 0xf8, !PT ;  /* 0x000000ff8c157812 */ /* 0x000fe200078ef805 */
[----:B------:R-:W-:Y:S01]  /*a200*/  FFMA R5, R130, R74, R111 ;  /* 0x0000004a82057223 */ /* 0x000fe2000000006f */
[----:B------:R-:W-:-:S02]  /*a210*/  SHF.L.U64.HI R130, R107, 0x8, RZ ;  /* 0x000000086b827819 */ /* 0x000fc400000102ff */
[----:B------:R-:W-:Y:S01]  /*a220*/  F2FP.F16.E4M3.UNPACK_B R113, R13 ;  /* 0x0000000dff71723e */ /* 0x000fe200020006ff */
[----:B------:R-:W-:Y:S01]  /*a230*/  HADD2.F32 R132, -RZ, R23.H0_H0 ;  /* 0x20000017ff847230 */ /* 0x000fe20000004100 */
[--C-:B------:R-:W-:Y:S02]  /*a240*/  LOP3.LUT R23, R130, 0xff, R73.reuse, 0xf8, !PT ;  /* 0x000000ff82177812 */ /* 0x100fe400078ef849 */
[----:B------:R-:W-:Y:S01]  /*a250*/  SHF.L.U64.HI R109, R109, 0x8, RZ ;  /* 0x000000086d6d7819 */ /* 0x000fe200000102ff */
[----:B------:R-:W-:Y:S01]  /*a260*/  HADD2.F32 R136, -RZ, R113.H0_H0 ;  /* 0x20000071ff887230 */ /* 0x000fe20000004100 */
[--C-:B------:R-:W-:Y:S02]  /*a270*/  SHF.R.U32.HI R130, RZ, 0x8, R73.reuse ;  /* 0x00000008ff827819 */ /* 0x100fe40000011649 */
[----:B------:R-:W-:Y:S02]  /*a280*/  SHF.R.U64 R113, R72, 0x18, R73 ;  /* 0x0000001848717819 */ /* 0x000fe40000001249 */
[----:B------:R-:W-:-:S02]  /*a290*/  LOP3.LUT R107, R109, 0xff, R72, 0xf8, !PT ;  /* 0x000000ff6d6b7812 */ /* 0x000fc400078ef848 */
[--C-:B------:R-:W-:Y:S02]  /*a2a0*/  SHF.R.U64 R111, R72, 0x10, R73.reuse ;  /* 0x00000010486f7819 */ /* 0x100fe40000001249 */
[----:B------:R-:W-:Y:S02]  /*a2b0*/  LOP3.LUT R130, R130, 0xff, RZ, 0xc0, !PT ;  /* 0x000000ff82827812 */ /* 0x000fe400078ec0ff */
[----:B------:R-:W-:Y:S02]  /*a2c0*/  SHF.R.U64 R109, R72, 0x8, R73 ;  /* 0x00000008486d7819 */ /* 0x000fe40000001249 */
[----:B------:R-:W-:Y:S02]  /*a2d0*/  LOP3.LUT R113, R113, 0xff, RZ, 0xc0, !PT ;  /* 0x000000ff71717812 */ /* 0x000fe400078ec0ff */
[----:B------:R-:W-:Y:S02]  /*a2e0*/  LOP3.LUT R111, R111, 0xff, RZ, 0xc0, !PT ;  /* 0x000000ff6f6f7812 */ /* 0x000fe400078ec0ff */
[----:B------:R-:W-:-:S02]  /*a2f0*/  F2FP.F16.E4M3.UNPACK_B R140, R130 ;  /* 0x00000082ff8c723e */ /* 0x000fc400020006ff */
[----:B------:R-:W-:Y:S02]  /*a300*/  LOP3.LUT R109, R109, 0xff, RZ, 0xc0, !PT ;  /* 0x000000ff6d6d7812 */ /* 0x000fe400078ec0ff */
[--C-:B------:R-:W-:Y:S02]  /*a310*/  SHF.L.U64.HI R72, R72, 0x18, R73.reuse ;  /* 0x0000001848487819 */ /* 0x100fe40000010249 */
[----:B------:R-:W-:Y:S02]  /*a320*/  F2FP.F16.E4M3.UNPACK_B R113, R113 ;  /* 0x00000071ff71723e */ /* 0x000fe400020006ff */
[----:B------:R-:W-:Y:S01]  /*a330*/  SHF.R.U32.HI R73, RZ, 0x10, R73 ;  /* 0x00000010ff497819 */ /* 0x000fe20000011649 */
[----:B------:R-:W-:Y:S01]  /*a340*/  HADD2.F32 R140, -RZ, R140.H0_H0 ;  /* 0x2000008cff8c7230 */ /* 0x000fe20000004100 */
[----:B------:R-:W-:Y:S01]  /*a350*/  F2FP.F16.E4M3.UNPACK_B R111, R111 ;  /* 0x0000006fff6f723e */ /* 0x000fe200020006ff */
[-C--:B------:R-:W-:Y:S01]  /*a360*/  FFMA R137, R136, R74.reuse, R137 ;  /* 0x0000004a88897223 */ /* 0x080fe20000000089 */
[----:B------:R-:W-:Y:S01]  /*a370*/  F2FP.F16.E4M3.UNPACK_B R109, R109 ;  /* 0x0000006dff6d723e */ /* 0x000fe200020006ff */
[----:B------:R-:W-:Y:S01]  /*a380*/  HADD2.F32 R136, -RZ, R113.H0_H0 ;  /* 0x20000071ff887230 */ /* 0x000fe20000004100 */
[----:B------:R-:W-:Y:S01]  /*a390*/  LOP3.LUT R143, R73, 0xff, RZ, 0xc0, !PT ;  /* 0x000000ff498f7812 */ /* 0x000fe200078ec0ff */
[----:B------:R-:W-:Y:S01]  /*a3a0*/  FFMA R139, R132, R74, R139 ;  /* 0x0000004a848b7223 */ /* 0x000fe2000000008b */
[----:B------:R-:W-:-:S02]  /*a3b0*/  HADD2.F32 R132, -RZ, R111.H0_H0 ;  /* 0x2000006fff847230 */ /* 0x000fc40000004100 */
[-C--:B------:R-:W-:Y:S01]  /*a3c0*/  FFMA R141, R140, R74.reuse, R141 ;  /* 0x0000004a8c8d7223 */ /* 0x080fe2000000008d */
[----:B------:R-:W-:Y:S01]  /*a3d0*/  HADD2.F32 R130, -RZ, R109.H0_H0 ;  /* 0x2000006dff827230 */ /* 0x000fe20000004100 */
[----:B------:R-:W-:Y:S01]  /*a3e0*/  F2FP.F16.E4M3.UNPACK_B R143, R143 ;  /* 0x0000008fff8f723e */ /* 0x000fe200020006ff */
[----:B---3--:R-:W-:Y:S02]  /*a3f0*/  IMAD.SHL.U32 R140, R118, 0x100, RZ ;  /* 0x00000100768c7824 */ /* 0x008fe400078e00ff */
[-C--:B------:R-:W-:Y:S01]  /*a400*/  FFMA R131, R136, R74.reuse, R131 ;  /* 0x0000004a88837223 */ /* 0x080fe20000000083 */
[----:B------:R-:W-:Y:S01]  /*a410*/  SHF.L.U64.HI R136, R118, 0x18, R119 ;  /* 0x0000001876887819 */ /* 0x000fe20000010277 */
[-C--:B------:R-:W-:Y:S01]  /*a420*/  FFMA R133, R132, R74.reuse, R133 ;  /* 0x0000004a84857223 */ /* 0x080fe20000000085 */
[----:B------:R-:W-:Y:S01]  /*a430*/  FFMA R115, R130, R74, R115 ;  /* 0x0000004a82737223 */ /* 0x000fe20000000073 */
[----:B------:R-:W-:Y:S01]  /*a440*/  SHF.L.U64.HI R132, R118, 0x10, R119 ;  /* 0x0000001076847819 */ /* 0x000fe20000010277 */
[----:B------:R-:W-:Y:S01]  /*a450*/  HADD2.F32 R130, -RZ, R143.H0_H0 ;  /* 0x2000008fff827230 */ /* 0x000fe20000004100 */
[----:B------:R-:W-:-:S02]  /*a460*/  LOP3.LUT R109, R107, 0xff00, R140, 0xf8, !PT ;  /* 0x0000ff006b6d7812 */ /* 0x000fc400078ef88c */
[----:B------:R-:W-:Y:S02]  /*a470*/  LOP3.LUT R107, R9, 0xff00, R136, 0xf8, !PT ;  /* 0x0000ff00096b7812 */ /* 0x000fe400078ef888 */
[----:B------:R-:W-:Y:S02]  /*a480*/  LOP3.LUT R9, R118, 0xff, RZ, 0xc0, !PT ;  /* 0x000000ff76097812 */ /* 0x000fe400078ec0ff */
[----:B------:R-:W-:Y:S01]  /*a490*/  LOP3.LUT R21, R21, 0xff00, R132, 0xf8, !PT ;  /* 0x0000ff0015157812 */ /* 0x000fe200078ef884 */
[----:B------:R-:W-:Y:S01]  /*a4a0*/  FFMA R129, R130, R74, R129 ;  /* 0x0000004a82817223 */ /* 0x000fe20000000081 */
[--C-:B------:R-:W-:Y:S02]  /*a4b0*/  SHF.R.U32.HI R132, RZ, 0x18, R119.reuse ;  /* 0x00000018ff847819 */ /* 0x100fe40000011677 */
[----:B------:R-:W-:Y:S02]  /*a4c0*/  SHF.L.U64.HI R130, R118, 0x8, R119 ;  /* 0x0000000876827819 */ /* 0x000fe40000010277 */
[----:B------:R-:W-:-:S02]  /*a4d0*/  LOP3.LUT R111, R119, 0xff, RZ, 0xc0, !PT ;  /* 0x000000ff776f7812 */ /* 0x000fc400078ec0ff */
[----:B------:R-:W-:Y:S02]  /*a4e0*/  F2FP.F16.E4M3.UNPACK_B R9, R9 ;  /* 0x00000009ff09723e */ /* 0x000fe400020006ff */
[----:B------:R-:W-:Y:S01]  /*a4f0*/  F2FP.F16.E4M3.UNPACK_B R113, R132 ;  /* 0x00000084ff71723e */ /* 0x000fe200020006ff */
[----:B------:R-:W-:Y:S01]  /*a500*/  IMAD.SHL.U32 R132, R132, 0x100, RZ ;  /* 0x0000010084847824 */ /* 0x000fe200078e00ff */
[----:B------:R-:W-:Y:S01]  /*a510*/  LOP3.LUT R23, R23, 0xff00, R130, 0xf8, !PT ;  /* 0x0000ff0017177812 */ /* 0x000fe200078ef882 */
[----:B------:R-:W-:Y:S01]  /*a520*/  HADD2.F32 R130, -RZ, R9.H0_H0 ;  /* 0x20000009ff827230 */ /* 0x000fe20000004100 */
[----:B------:R-:W-:Y:S02]  /*a530*/  F2FP.F16.E4M3.UNPACK_B R111, R111 ;  /* 0x0000006fff6f723e */ /* 0x000fe400020006ff */
[----:B------:R-:W-:Y:S02]  /*a540*/  SHF.R.U64 R9, R118, 0x8, R119 ;  /* 0x0000000876097819 */ /* 0x000fe40000001277 */
[----:B------:R-:W-:Y:S01]  /*a550*/  LOP3.LUT R12, R132, R12, R13, 0xfe, !PT ;  /* 0x0000000c840c7212 */ /* 0x000fe200078efe0d */
[----:B------:R-:W-:Y:S01]  /*a560*/  HADD2.F32 R132, -RZ, R111.H0_H0 ;  /* 0x2000006fff847230 */ /* 0x000fe20000004100 */
[----:B------:R-:W-:-:S02]  /*a570*/  LOP3.LUT R9, R9, 0xff, RZ, 0xc0, !PT ;  /* 0x000000ff09097812 */ /* 0x000fc400078ec0ff */
[----:B------:R-:W-:Y:S01]  /*a580*/  LOP3.LUT R111, R72, 0xff, RZ, 0xc0, !PT ;  /* 0x000000ff486f7812 */ /* 0x000fe200078ec0ff */
[----:B------:R-:W-:Y:S01]  /*a590*/  FFMA R13, R130, R74, R5 ;  /* 0x0000004a820d7223 */ /* 0x000fe20000000005 */
[C-C-:B------:R-:W-:Y:S01]  /*a5a0*/  SHF.R.U64 R72, R118.reuse, 0x10, R119.reuse ;  /* 0x0000001076487819 */ /* 0x140fe20000001277 */
[----:B------:R-:W-:Y:S01]  /*a5b0*/  HADD2.F32 R136, -RZ, R113.H0_H0 ;  /* 0x20000071ff887230 */ /* 0x000fe20000004100 */
[--C-:B------:R-:W-:Y:S02]  /*a5c0*/  SHF.R.U32.HI R130, RZ, 0x10, R119.reuse ;  /* 0x00000010ff827819 */ /* 0x100fe40000011677 */
[----:B------:R-:W-:Y:S02]  /*a5d0*/  F2FP.F16.E4M3.UNPACK_B R5, R9 ;  /* 0x00000009ff05723e */ /* 0x000fe400020006ff */
[----:B------:R-:W-:Y:S02]  /*a5e0*/  LOP3.LUT R9, R111, 0xff00, R118, 0xf8, !PT ;  /* 0x0000ff006f097812 */ /* 0x000fe400078ef876 */
[----:B------:R-:W-:-:S02]  /*a5f0*/  SHF.R.U64 R113, R118, 0x18, R119 ;  /* 0x0000001876717819 */ /* 0x000fc40000001277 */
[----:B------:R-:W-:Y:S02]  /*a600*/  LOP3.LUT R72, R72, 0xff, RZ, 0xc0, !PT ;  /* 0x000000ff48487812 */ /* 0x000fe400078ec0ff */
[----:B------:R-:W-:Y:S02]  /*a610*/  SHF.R.U32.HI R118, RZ, 0x8, R119 ;  /* 0x00000008ff767819 */ /* 0x000fe40000011677 */
[----:B------:R-:W-:Y:S02]  /*a620*/  LOP3.LUT R130, R130, 0xff, RZ, 0xc0, !PT ;  /* 0x000000ff82827812 */ /* 0x000fe400078ec0ff */
[----:B------:R-:W-:Y:S01]  /*a630*/  F2FP.F16.E4M3.UNPACK_B R111, R72 ;  /* 0x00000048ff6f723e */ /* 0x000fe200020006ff */
[----:B------:R-:W-:Y:S01]  /*a640*/  HADD2.F32 R72, -RZ, R5.H0_H0 ;  /* 0x20000005ff487230 */ /* 0x000fe20000004100 */
[----:B------:R-:W-:Y:S02]  /*a650*/  LOP3.LUT R118, R118, 0xff, RZ, 0xc0, !PT ;  /* 0x000000ff76767812 */ /* 0x000fe400078ec0ff */
[----:B------:R-:W-:Y:S01]  /*a660*/  F2FP.F16.E4M3.UNPACK_B R5, R130 ;  /* 0x00000082ff05723e */ /* 0x000fe200020006ff */
[----:B------:R-:W-:Y:S01]  /*a670*/  FFMA R139, R132, R74, R139 ;  /* 0x0000004a848b7223 */ /* 0x000fe2000000008b */
[----:B------:R-:W-:Y:S01]  /*a680*/  F2FP.F16.E4M3.UNPACK_B R132, R118 ;  /* 0x00000076ff84723e */ /* 0x000fe200020006ff */
[----:B------:R-:W-:-:S02]  /*a690*/  FFMA R115, R72, R74, R115 ;  /* 0x0000004a48737223 */ /* 0x000fc40000000073 */
[----:B------:R-:W-:Y:S01]  /*a6a0*/  HADD2.F32 R72, -RZ, R5.H0_H0 ;  /* 0x20000005ff487230 */ /* 0x000fe20000004100 */
[----:B------:R-:W-:Y:S01]  /*a6b0*/  LOP3.LUT R73, R73, 0xffffff00, R25, 0xf8, !PT ;  /* 0xffffff0049497812 */ /* 0x000fe200078ef819 */
[----:B------:R-:W-:Y:S01]  /*a6c0*/  HADD2.F32 R132, -RZ, R132.H0_H0 ;  /* 0x20000084ff847230 */ /* 0x000fe20000004100 */
[----:B------:R-:W-:Y:S01]  /*a6d0*/  LOP3.LUT R113, R113, 0xff, RZ, 0xc0, !PT ;  /* 0x000000ff71717812 */ /* 0x000fe200078ec0ff */
[----:B------:R-:W-:Y:S02]  /*a6e0*/  HADD2.F32 R118, -RZ, R111.H0_H0 ;  /* 0x2000006fff767230 */ /* 0x000fe40000004100 */
[-C--:B------:R-:W-:Y:S01]  /*a6f0*/  FFMA R129, R72, R74.reuse, R129 ;  /* 0x0000004a48817223 */ /* 0x080fe20000000081 */
[--C-:B------:R-:W-:Y:S02]  /*a700*/  LOP3.LUT R128, R128, 0xff00, R119.reuse, 0xf8, !PT ;  /* 0x0000ff0080807812 */ /* 0x100fe400078ef877 */
[----:B------:R-:W-:Y:S02]  /*a710*/  SHF.R.U32.HI R119, RZ, 0x8, R119 ;  /* 0x00000008ff777819 */ /* 0x000fe40000011677 */
[----:B------:R-:W-:Y:S01]  /*a720*/  LOP3.LUT R72, R73, 0xff, RZ, 0xc0, !PT ;  /* 0x000000ff49487812 */ /* 0x000fe200078ec0ff */
[-C--:B------:R-:W-:Y:S01]  /*a730*/  FFMA R141, R132, R74.reuse, R141 ;  /* 0x0000004a848d7223 */ /* 0x080fe2000000008d */
[----:B------:R-:W-:Y:S01]  /*a740*/  F2FP.F16.E4M3.UNPACK_B R113, R113 ;  /* 0x00000071ff71723e */ /* 0x000fe200020006ff */
[----:B------:R-:W-:Y:S01]  /*a750*/  FFMA R133, R118, R74, R133 ;  /* 0x0000004a76857223 */ /* 0x000fe20000000085 */
[C---:B----4-:R-:W-:Y:S01]  /*a760*/  IMAD.U32 R132, R18.reuse, 0x10000, RZ ;  /* 0x0001000012847824 */ /* 0x050fe200078e00ff */
[----:B------:R-:W-:-:S02]  /*a770*/  SHF.L.U64.HI R118, R18, 0x18, R19 ;  /* 0x0000001812767819 */ /* 0x000fc40000010213 */
[----:B------:R-:W-:Y:S02]  /*a780*/  LOP3.LUT R72, R72, 0xff00, R119, 0xf8, !PT ;  /* 0x0000ff0048487812 */ /* 0x000fe400078ef877 */
[C---:B------:R-:W-:Y:S02]  /*a790*/  LOP3.LUT R73, R18.reuse, 0xff, RZ, 0xc0, !PT ;  /* 0x000000ff12497812 */ /* 0x040fe400078ec0ff */
[--C-:B------:R-:W-:Y:S01]  /*a7a0*/  SHF.R.U32.HI R119, RZ, 0x18, R19.reuse ;  /* 0x00000018ff777819 */ /* 0x100fe20000011613 */
[----:B------:R-:W-:Y:S01]  /*a7b0*/  HADD2.F32 R130, -RZ, R113.H0_H0 ;  /* 0x20000071ff827230 */ /* 0x000fe20000004100 */
[C-C-:B------:R-:W-:Y:S02]  /*a7c0*/  SHF.L.U64.HI R111, R18.reuse, 0x8, R19.reuse ;  /* 0x00000008126f7819 */ /* 0x140fe40000010213 */
[----:B------:R-:W-:Y:S02]  /*a7d0*/  LOP3.LUT R5, R109, 0xff0000, R132, 0xf8, !PT ;  /* 0x00ff00006d057812 */ /* 0x000fe400078ef884 */
[----:B------:R-:W-:Y:S01]  /*a7e0*/  LOP3.LUT R21, R21, 0xff0000, R118, 0xf8, !PT ;  /* 0x00ff000015157812 */ /* 0x000fe200078ef876 */
[----:B------:R-:W-:Y:S01]  /*a7f0*/  IMAD.U32 R113, R119, 0x10000, RZ ;  /* 0x0001000077717824 */ /* 0x000fe200078e00ff */
[----:B------:R-:W-:-:S02]  /*a800*/  SHF.L.U64.HI R118, R18, 0x10, R19 ;  /* 0x0000001012767819 */ /* 0x000fc40000010213 */
[----:B------:R-:W-:Y:S02]  /*a810*/  F2FP.F16.E4M3.UNPACK_B R109, R73 ;  /* 0x00000049ff6d723e */ /* 0x000fe400020006ff */
[----:B------:R-:W-:Y:S01]  /*a820*/  LOP3.LUT R73, R128, 0xff0000, R111, 0xf8, !PT ;  /* 0x00ff000080497812 */ /* 0x000fe200078ef86f */
[----:B------:R-:W-:Y:S01]  /*a830*/  FFMA R131, R130, R74, R131 ;  /* 0x0000004a82837223 */ /* 0x000fe20000000083 */
[----:B------:R-:W-:Y:S01]  /*a840*/  LOP3.LUT R111, R19, 0xff, RZ, 0xc0, !PT ;  /* 0x000000ff136f7812 */ /* 0x000fe200078ec0ff */
[----:B------:R-:W-:Y:S01]  /*a850*/  IMAD.SHL.U32 R130, R18, 0x100, RZ ;  /* 0x0000010012827824 */ /* 0x000fe200078e00ff */
[----:B------:R-:W-:Y:S01]  /*a860*/  LOP3.LUT R23, R23, 0xff0000, R118, 0xf8, !PT ;  /* 0x00ff000017177812 */ /* 0x000fe200078ef876 */
[----:B------:R-:W-:Y:S01]  /*a870*/  HADD2.F32 R118, -RZ, R109.H0_H0 ;  /* 0x2000006dff767230 */ /* 0x000fe20000004100 */
[----:B------:R-:W-:Y:S02]  /*a880*/  LOP3.LUT R128, R12, R113, RZ, 0xfc, !PT ;  /* 0x000000710c807212 */ /* 0x000fe400078efcff */
[----:B------:R-:W-:-:S02]  /*a890*/  F2FP.F16.E4M3.UNPACK_B R109, R119 ;  /* 0x00000077ff6d723e */ /* 0x000fc400020006ff */
[C---:B------:R-:W-:Y:S02]  /*a8a0*/  LOP3.LUT R12, R18.reuse, 0xffff, RZ, 0xc0, !PT ;  /* 0x0000ffff120c7812 */ /* 0x040fe400078ec0ff */
[----:B------:R-:W-:Y:S02]  /*a8b0*/  F2FP.F16.E4M3.UNPACK_B R111, R111 ;  /* 0x0000006fff6f723e */ /* 0x000fe400020006ff */
[----:B------:R-:W-:Y:S01]  /*a8c0*/  SHF.R.U64 R113, R18, 0x10, R19 ;  /* 0x0000001012717819 */ /* 0x000fe20000001213 */
[----:B------:R-:W-:Y:S01]  /*a8d0*/  FFMA R13, R118, R74, R13 ;  /* 0x0000004a760d7223 */ /* 0x000fe2000000000d */
[----:B------:R-:W-:Y:S01]  /*a8e0*/  LOP3.LUT R9, R9, 0xff0000, R130, 0xf8, !PT ;  /* 0x00ff000009097812 */ /* 0x000fe200078ef882 */
[----:B------:R-:W-:Y:S01]  /*a8f0*/  HADD2.F32 R130, -RZ, R109.H0_H0 ;  /* 0x2000006dff827230 */ /* 0x000fe20000004100 */
[----:B------:R-:W-:Y:S01]  /*a900*/  SHF.R.U32.HI R12, RZ, 0x8, R12 ;  /* 0x00000008ff0c7819 */ /* 0x000fe2000001160c */
[----:B------:R-:W-:Y:S01]  /*a910*/  HADD2.F32 R118, -RZ, R111.H0_H0 ;  /* 0x2000006fff767230 */ /* 0x000fe20000004100 */
[----:B------:R-:W-:-:S02]  /*a920*/  LOP3.LUT R109, R107, 0xff0000, R18, 0xf8, !PT ;  /* 0x00ff00006b6d7812 */ /* 0x000fc400078ef812 */
[----:B------:R-:W-:Y:S02]  /*a930*/  LOP3.LUT R111, R113, 0xff, RZ, 0xc0, !PT ;  /* 0x000000ff716f7812 */ /* 0x000fe400078ec0ff */
[--C-:B------:R-:W-:Y:S02]  /*a940*/  SHF.R.U64 R18, R18, 0x18, R19.reuse ;  /* 0x0000001812127819 */ /* 0x100fe40000001213 */
[----:B------:R-:W-:Y:S02]  /*a950*/  F2FP.F16.E4M3.UNPACK_B R12, R12 ;  /* 0x0000000cff0c723e */ /* 0x000fe400020006ff */
[----:B------:R-:W-:Y:S02]  /*a960*/  F2FP.F16.E4M3.UNPACK_B R111, R111 ;  /* 0x0000006fff6f723e */ /* 0x000fe400020006ff */
[----:B------:R-:W-:Y:S01]  /*a970*/  LOP3.LUT R18, R18, 0xff, RZ, 0xc0, !PT ;  /* 0x000000ff12127812 */ /* 0x000fe200078ec0ff */
[----:B------:R-:W-:Y:S01]  /*a980*/  HADD2.F32 R12, -RZ, R12.H0_H0 ;  /* 0x2000000cff0c7230 */ /* 0x000fe20000004100 */
[----:B------:R-:W-:-:S02]  /*a990*/  SHF.R.U32.HI R119, RZ, 0x8, R19 ;  /* 0x00000008ff777819 */ /* 0x000fc40000011613 */
[----:B------:R-:W-:Y:S01]  /*a9a0*/  F2FP.F16.E4M3.UNPACK_B R107, R18 ;  /* 0x00000012ff6b723e */ /* 0x000fe200020006ff */
[----:B------:R-:W-:Y:S02]  /*a9b0*/  HADD2.F32 R18, -RZ, R111.H0_H0 ;  /* 0x2000006fff127230 */ /* 0x000fe40000004100 */
[-C--:B------:R-:W-:Y:S01]  /*a9c0*/  FFMA R113, R118, R74.reuse, R139 ;  /* 0x0000004a76717223 */ /* 0x080fe2000000008b */
[----:B------:R-:W-:Y:S01]  /*a9d0*/  LOP3.LUT R111, R119, 0xff, RZ, 0xc0, !PT ;  /* 0x000000ff776f7812 */ /* 0x000fe200078ec0ff */
[----:B------:R-:W-:Y:S01]  /*a9e0*/  FFMA R119, R12, R74, R115 ;  /* 0x0000004a0c777223 */ /* 0x000fe20000000073 */
[----:B------:R-:W-:Y:S01]  /*a9f0*/  SHF.R.U32.HI R118, RZ, 0x10, R19 ;  /* 0x00000010ff767819 */ /* 0x000fe20000011613 */
[----:B------:R-:W-:Y:S01]  /*aa00*/  HADD2.F32 R12, -RZ, R107.H0_H0 ;  /* 0x2000006bff0c7230 */ /* 0x000fe20000004100 */
[----:B------:R-:W-:Y:S02]  /*aa10*/  F2FP.F16.E4M3.UNPACK_B R111, R111 ;  /* 0x0000006fff6f723e */ /* 0x000fe400020006ff */
[----:B------:R-:W-:-:S02]  /*aa20*/  LOP3.LUT R118, R118, 0xff, RZ, 0xc0, !PT ;  /* 0x000000ff76767812 */ /* 0x000fc400078ec0ff */
[----:B------:R-:W-:Y:S01]  /*aa30*/  FFMA R143, R12, R74, R131 ;  /* 0x0000004a0c8f7223 */ /* 0x000fe20000000083 */
[----:B------:R-:W-:Y:S01]  /*aa40*/  HADD2.F32 R12, -RZ, R111.H0_H0 ;  /* 0x2000006fff0c7230 */ /* 0x000fe20000004100 */
[----:B------:R-:W-:Y:S02]  /*aa50*/  F2FP.F16.E4M3.UNPACK_B R118, R118 ;  /* 0x00000076ff76723e */ /* 0x000fe400020006ff */
[----:B--2---:R-:W-:Y:S01]  /*aa60*/  LOP3.LUT R107, R123, 0xff, RZ, 0xc0, !PT ;  /* 0x000000ff7b6b7812 */ /* 0x004fe200078ec0ff */
[-C--:B------:R-:W-:Y:S01]  /*aa70*/  FFMA R139, R18, R74.reuse, R133 ;  /* 0x0000004a128b7223 */ /* 0x080fe20000000085 */
[----:B------:R-:W-:Y:S01]  /*aa80*/  LOP3.LUT R18, R122, 0xff, RZ, 0xc0, !PT ;  /* 0x000000ff7a127812 */ /* 0x000fe200078ec0ff */
[----:B------:R-:W-:Y:S02]  /*aa90*/  HADD2.F32 R118, -RZ, R118.H0_H0 ;  /* 0x20000076ff767230 */ /* 0x000fe40000004100 */
[----:B------:R-:W-:Y:S01]  /*aaa0*/  FFMA R141, R12, R74, R141 ;  /* 0x0000004a0c8d7223 */ /* 0x000fe2000000008d */
[----:B------:R-:W-:-:S02]  /*aab0*/  SHF.R.U32.HI R115, RZ, 0x18, R123 ;  /* 0x00000018ff737819 */ /* 0x000fc4000001167b */
[----:B------:R-:W-:Y:S01]  /*aac0*/  F2FP.F16.E4M3.UNPACK_B R12, R107 ;  /* 0x0000006bff0c723e */ /* 0x000fe200020006ff */
[----:B------:R-:W-:Y:S01]  /*aad0*/  FFMA R137, R136, R74, R137 ;  /* 0x0000004a88897223 */ /* 0x000fe20000000089 */
[----:B------:R-:W-:Y:S01]  /*aae0*/  F2FP.F16.E4M3.UNPACK_B R18, R18 ;  /* 0x00000012ff12723e */ /* 0x000fe200020006ff */
[-C--:B------:R-:W-:Y:S01]  /*aaf0*/  FFMA R149, R118, R74.reuse, R129 ;  /* 0x0000004a76957223 */ /* 0x080fe20000000081 */
[----:B------:R-:W-:Y:S01]  /*ab00*/  F2FP.F16.E4M3.UNPACK_B R115, R115 ;  /* 0x00000073ff73723e */ /* 0x000fe200020006ff */
[----:B------:R-:W-:Y:S01]  /*ab10*/  HADD2.F32 R118, -RZ, R12.H0_H0 ;  /* 0x2000000cff767230 */ /* 0x000fe20000004100 */
[C-C-:B------:R-:W-:Y:S02]  /*ab20*/  SHF.R.U64 R107, R122.reuse, 0x8, R123.reuse ;  /* 0x000000087a6b7819 */ /* 0x140fe4000000127b */
[----:B------:R-:W-:Y:S01]  /*ab30*/  SHF.R.U64 R111, R122, 0x10, R123 ;  /* 0x000000107a6f7819 */ /* 0x000fe2000000127b */
[-C--:B------:R-:W-:Y:S01]  /*ab40*/  FFMA R137, R130, R74.reuse, R137 ;  /* 0x0000004a82897223 */ /* 0x080fe20000000089 */
[----:B------:R-:W-:Y:S01]  /*ab50*/  SHF.R.U32.HI R129, RZ, 0x8, R123 ;  /* 0x00000008ff817819 */ /* 0x000fe2000001167b */
[----:B------:R-:W-:Y:S01]  /*ab60*/  HADD2.F32 R18, -RZ, R18.H0_H0 ;  /* 0x20000012ff127230 */ /* 0x000fe20000004100 */
[----:B------:R-:W-:Y:S01]  /*ab70*/  LOP3.LUT R12, R107, 0xff, RZ, 0xc0, !PT ;  /* 0x000000ff6b0c7812 */ /* 0x000fe200078ec0ff */
[----:B------:R-:W-:Y:S01]  /*ab80*/  HADD2.F32 R130, -RZ, R115.H0_H0 ;  /* 0x20000073ff827230 */ /* 0x000fe20000004100 */
[----:B------:R-:W-:Y:S01]  /*ab90*/  LOP3.LUT R115, R111, 0xff, RZ, 0xc0, !PT ;  /* 0x000000ff6f737812 */ /* 0x000fe200078ec0ff */
[-C--:B------:R-:W-:Y:S01]  /*aba0*/  FFMA R113, R118, R74.reuse, R113 ;  /* 0x0000004a76717223 */ /* 0x080fe20000000071 */
[----:B------:R-:W-:Y:S01]  /*abb0*/  LOP3.LUT R118, R129, 0xff, RZ, 0xc0, !PT ;  /* 0x000000ff81767812 */ /* 0x000fe200078ec0ff */
[----:B------:R-:W-:Y:S01]  /*abc0*/  FFMA R151, R18, R74, R13 ;  /* 0x0000004a12977223 */ /* 0x000fe2000000000d */
[----:B------:R-:W-:-:S02]  /*abd0*/  F2FP.F16.E4M3.UNPACK_B R12, R12 ;  /* 0x0000000cff0c723e */ /* 0x000fc400020006ff */
[----:B------:R-:W-:Y:S02]  /*abe0*/  F2FP.F16.E4M3.UNPACK_B R13, R115 ;  /* 0x00000073ff0d723e */ /* 0x000fe400020006ff */
[----:B------:R-:W-:Y:S02]  /*abf0*/  F2FP.F16.E4M3.UNPACK_B R118, R118 ;  /* 0x00000076ff76723e */ /* 0x000fe400020006ff */
[----:B------:R-:W-:Y:S01]  /*ac00*/  SHF.R.U64 R115, R122, 0x18, R123 ;  /* 0x000000187a737819 */ /* 0x000fe2000000127b */
[----:B------:R-:W-:Y:S01]  /*ac10*/  FFMA R133, R130, R74, R137 ;  /* 0x0000004a82857223 */ /* 0x000fe20000000089 */
[----:B------:R-:W-:Y:S02]  /*ac20*/  HADD2.F32 R12, -RZ, R12.H0_H0 ;  /* 0x2000000cff0c7230 */ /* 0x000fe40000004100 */
[----:B------:R-:W-:Y:S01]  /*ac30*/  HADD2.F32 R130, -RZ, R13.H0_H0 ;  /* 0x2000000dff827230 */ /* 0x000fe20000004100 */
[----:B------:R-:W-:Y:S01]  /*ac40*/  LOP3.LUT R13, R115, 0xff, RZ, 0xc0, !PT ;  /* 0x000000ff730d7812 */ /* 0x000fe200078ec0ff */
[----:B------:R-:W-:Y:S01]  /*ac50*/  HADD2.F32 R136, -RZ, R118.H0_H0 ;  /* 0x20000076ff887230 */ /* 0x000fe20000004100 */
[----:B------:R-:W-:Y:S01]  /*ac60*/  SHF.R.U32.HI R18, RZ, 0x10, R123 ;  /* 0x00000010ff127819 */ /* 0x000fe2000001167b */
[----:B------:R-:W-:-:S02]  /*ac70*/  VIADD R132, R142, 0x5 ;  /* 0x000000058e847836 */ /* 0x000fc40000000000 */
[-C--:B------:R-:W-:Y:S01]  /*ac80*/  FFMA R131, R12, R74.reuse, R119 ;  /* 0x0000004a0c837223 */ /* 0x080fe20000000077 */
[----:B------:R-:W-:Y:S01]  /*ac90*/  F2FP.F16.E4M3.UNPACK_B R13, R13 ;  /* 0x0000000dff0d723e */ /* 0x000fe200020006ff */
[----:B------:R-:W-:Y:S01]  /*aca0*/  FFMA R141, R136, R74, R141 ;  /* 0x0000004a888d7223 */ /* 0x000fe2000000008d */
[----:B------:R-:W-:Y:S02]  /*acb0*/  LOP3.LUT R119, R18, 0xff, RZ, 0xc0, !PT ;  /* 0x000000ff12777812 */ /* 0x000fe400078ec0ff */
[----:B------:R-:W-:Y:S02]  /*acc0*/  LOP3.LUT R132, R132, 0x1f, RZ, 0xc0, !PT ;  /* 0x0000001f84847812 */ /* 0x000fe400078ec0ff */
[----:B------:R-:W-:Y:S01]  /*acd0*/  IADD3 R12, P0, R6, UR4, RZ ;  /* 0x00000004060c7c10 */ /* 0x000fe2000ff1e0ff */
[----:B0-----:R-:W-:Y:S01]  /*ace0*/  HADD2.F32 R6, -RZ, R13.H0_H0 ;  /* 0x2000000dff067230 */ /* 0x001fe20000004100 */
[----:B------:R-:W-:Y:S01]  /*acf0*/  F2FP.F16.E4M3.UNPACK_B R119, R119 ;  /* 0x00000077ff77723e */ /* 0x000fe200020006ff */
[----:B------:R-:W-:Y:S01]  /*ad00*/  IMAD.SHL.U32 R150, R122, 0x1000000, RZ ;  /* 0x010000007a967824 */ /* 0x000fe200078e00ff */
[----:B------:R-:W-:Y:S01]  /*ad10*/  IADD3.X R13, R7, UR9, RZ, P0, !PT ;  /* 0x00000009070d7c10 */ /* 0x000fe200087fe4ff */
[----:B------:R-:W0:Y:S01]  /*ad20*/  SHFL.IDX PT, R122, R141, R132, 0x1f ;  /* 0x00001f848d7a7589 */ /* 0x000e2200000e0000 */
[----:B------:R-:W-:Y:S01]  /*ad30*/  IADD3 R118, P0, R12, UR4, RZ ;  /* 0x000000040c767c10 */ /* 0x000fe2000ff1e0ff */
[----:B------:R-:W-:-:S02]  /*ad40*/  HADD2.F32 R140, -RZ, R119.H0_H0 ;  /* 0x20000077ff8c7230 */ /* 0x000fc40000004100 */
[----:B------:R-:W1:Y:S01]  /*ad50*/  SHFL.IDX PT, R131, R131, R132, 0x1f ;  /* 0x00001f8483837589 */ /* 0x000e6200000e0000 */
[----:B------:R-:W-:Y:S01]  /*ad60*/  IADD3.X R119, R13, UR9, RZ, P0, !PT ;  /* 0x000000090d777c10 */ /* 0x000fe200087fe4ff */
[----:B------:R-:W-:Y:S02]  /*ad70*/  FFMA R143, R6, R74, R143 ;  /* 0x0000004a068f7223 */ /* 0x000fe4000000008f */
[----:B------:R-:W2:Y:S01]  /*ad80*/  SHFL.IDX PT, R136, R151, R132, 0x1f ;  /* 0x00001f8497887589 */ /* 0x000ea200000e0000 */
[----:B------:R-:W-:-:S03]  /*ad90*/  IMAD.SHL.U32 R148, R123, 0x1000000, RZ ;  /* 0x010000007b947824 */ /* 0x000fc600078e00ff */
[----:B------:R3:W4:Y:S01]  /*ada0*/  LDG.E.64 R6, desc[UR10][R118.64] ;  /* 0x0000000a76067981 */ /* 0x000722000c1e1b00 */
[----:B------:R-:W-:Y:S01]  /*adb0*/  FFMA R130, R130, R74, R139 ;  /* 0x0000004a82827223 */ /* 0x000fe2000000008b */
[----:B------:R-:W-:Y:S02]  /*adc0*/  IMAD.SHL.U32 R152, R107, 0x1000000, RZ ;  /* 0x010000006b987824 */ /* 0x000fe400078e00ff */
[----:B------:R5:W-:Y:S01]  /*add0*/  SHFL.IDX PT, R144, R113, R132, 0x1f ;  /* 0x00001f8471907589 */ /* 0x000be200000e0000 */
[----:B------:R-:W-:Y:S02]  /*ade0*/  LOP3.LUT R139, R5, R150, RZ, 0xfc, !PT ;  /* 0x00000096058b7212 */ /* 0x000fe400078efcff */
[----:B------:R-:W-:Y:S01]  /*adf0*/  LOP3.LUT R5, R16, 0xff, RZ, 0xc0, !PT ;  /* 0x000000ff10057812 */ /* 0x000fe200078ec0ff */
[----:B------:R-:W4:Y:S01]  /*ae00*/  LDG.E.64 R12, desc[UR10][R12.64] ;  /* 0x0000000a0c0c7981 */ /* 0x000f22000c1e1b00 */
[----:B------:R-:W-:Y:S01]  /*ae10*/  IMAD.SHL.U32 R150, R111, 0x1000000, RZ ;  /* 0x010000006f967824 */ /* 0x000fe200078e00ff */
[----:B-----5:R-:W-:Y:S01]  /*ae20*/  LOP3.LUT R113, R23, R148, RZ, 0xfc, !PT ;  /* 0x0000009417717212 */ /* 0x020fe200078efcff */
[----:B------:R-:W-:-:S02]  /*ae30*/  IMAD.SHL.U32 R148, R115, 0x1000000, RZ ;  /* 0x0100000073947824 */ /* 0x000fc400078e00ff */
[----:B------:R-:W-:Y:S01]  /*ae40*/  FFMA R137, R140, R74, R149 ;  /* 0x0000004a8c897223 */ /* 0x000fe20000000095 */
[----:B------:R-:W-:Y:S02]  /*ae50*/  LOP3.LUT R107, R9, R152, RZ, 0xfc, !PT ;  /* 0x00000098096b7212 */ /* 0x000fe400078efcff */
[----:B------:R-:W-:Y:S02]  /*ae60*/  LOP3.LUT R19, R72, 0xff0000, R19, 0xf8, !PT ;  /* 0x00ff000048137812 */ /* 0x000fe400078ef813 */
[----:B------:R-:W-:Y:S01]  /*ae70*/  LOP3.LUT R111, R21, R148, RZ, 0xfc, !PT ;  /* 0x00000094156f7212 */ /* 0x000fe200078efcff */
[----:B------:R-:W-:Y:S01]  /*ae80*/  IMAD.SHL.U32 R72, R129, 0x1000000, RZ ;  /* 0x0100000081487824 */ /* 0x000fe200078e00ff */
[----:B------:R-:W-:Y:S02]  /*ae90*/  F2FP.F16.E4M3.UNPACK_B R9, R5 ;  /* 0x00000005ff09723e */ /* 0x000fe400020006ff */
[----:B------:R-:W-:Y:S01]  /*aea0*/  LOP3.LUT R21, R120, 0xff, RZ, 0xc0, !PT ;  /* 0x000000ff78157812 */ /* 0x000fe200078ec0ff */
[----:B0-----:R-:W-:Y:S01]  /*aeb0*/  FADD R5, R75, R122 ;  /* 0x0000007a4b057221 */ /* 0x001fe20000000000 */
[----:B------:R-:W0:Y:S01]  /*aec0*/  SHFL.IDX PT, R137, R137, R132, 0x1f ;  /* 0x00001f8489897589 */ /* 0x000e2200000e0000 */
[----:B------:R-:W-:Y:S01]  /*aed0*/  HADD2.F32 R9, -RZ, R9.H0_H0 ;  /* 0x20000009ff097230 */ /* 0x000fe20000004100 */
[----:B------:R-:W-:-:S02]  /*aee0*/  F2FP.F16.E4M3.UNPACK_B R75, R21 ;  /* 0x00000015ff4b723e */ /* 0x000fc400020006ff */
[----:B------:R-:W-:Y:S02]  /*aef0*/  LOP3.LUT R21, R17, 0xff, RZ, 0xc0, !PT ;  /* 0x000000ff11157812 */ /* 0x000fe400078ec0ff */
[----:B------:R-:W-:Y:S01]  /*af00*/  LOP3.LUT R115, R73, R72, RZ, 0xfc, !PT ;  /* 0x0000004849737212 */ /* 0x000fe200078efcff */
[----:B-1----:R-:W-:Y:S01]  /*af10*/  FADD R73, R124, R131 ;  /* 0x000000837c497221 */ /* 0x002fe20000000000 */
[----:B------:R-:W-:Y:S01]  /*af20*/  IMAD.SHL.U32 R124, R18, 0x1000000, RZ ;  /* 0x01000000127c7824 */ /* 0x000fe200078e00ff */
[----:B------:R-:W-:Y:S01]  /*af30*/  F2FP.F16.E4M3.UNPACK_B R18, R21 ;  /* 0x00000015ff12723e */ /* 0x000fe200020006ff */
[----:B------:R-:W-:Y:S01]  /*af40*/  HADD2.F32 R122, -RZ, R75.H0_H0 ;  /* 0x2000004bff7a7230 */ /* 0x000fe20000004100 */
[----:B------:R-:W1:Y:S01]  /*af50*/  SHFL.IDX PT, R140, R133, R132, 0x1f ;  /* 0x00001f84858c7589 */ /* 0x000e6200000e0000 */
[----:B--2---:R-:W-:Y:S01]  /*af60*/  FADD R72, R125, R136 ;  /* 0x000000887d487221 */ /* 0x004fe20000000000 */
[----:B------:R-:W-:Y:S01]  /*af70*/  FFMA R9, R9, R74, RZ ;  /* 0x0000004a09097223 */ /* 0x000fe200000000ff */
[----:B------:R-:W-:Y:S01]  /*af80*/  SHF.R.U64 R136, R16, 0x8, R17 ;  /* 0x0000000810887819 */ /* 0x000fe20000001211 */
[----:B------:R-:W-:Y:S01]  /*af90*/  SHFL.IDX PT, R149, R130, R132, 0x1f ;  /* 0x00001f8482957589 */ /* 0x000fe200000e0000 */
[----:B------:R-:W-:-:S03]  /*afa0*/  LOP3.LUT R21, R19, R124, RZ, 0xfc, !PT ;  /* 0x0000007c13157212 */ /* 0x000fc600078efcff */
[----:B------:R2:W5:Y:S01]  /*afb0*/  SHFL.IDX PT, R143, R143, R132, 0x1f ;  /* 0x00001f848f8f7589 */ /* 0x00056200000e0000 */
[----:B------:R-:W-:Y:S01]  /*afc0*/  FFMA R129, R122, R74, R9 ;  /* 0x0000004a7a817223 */ /* 0x000fe20000000009 */
[----:B------:R-:W-:Y:S01]  /*afd0*/  HADD2.F32 R19, -RZ, R18.H0_H0 ;  /* 0x20000012ff137230 */ /* 0x000fe20000004100 */
[----:B------:R-:W-:Y:S02]  /*afe0*/  LOP3.LUT R18, R120, 0xffff, RZ, 0xc0, !PT ;  /* 0x0000ffff78127812 */ /* 0x000fe400078ec0ff */
[----:B------:R-:W-:Y:S02]  /*aff0*/  LOP3.LUT R9, R136, 0xff, RZ, 0xc0, !PT ;  /* 0x000000ff88097812 */ /* 0x000fe400078ec0ff */
[----:B--2---:R-:W-:Y:S02]  /*b000*/  SHF.R.U32.HI R132, RZ, 0x18, R17 ;  /* 0x00000018ff847819 */ /* 0x004fe40000011611 */
[----:B------:R-:W-:Y:S02]  /*b010*/  SHF.R.U32.HI R125, RZ, 0x18, R121 ;  /* 0x00000018ff7d7819 */ /* 0x000fe40000011679 */
[----:B------:R-:W-:-:S02]  /*b020*/  F2FP.F16.E4M3.UNPACK_B R75, R132 ;  /* 0x00000084ff4b723e */ /* 0x000fc400020006ff */
[----:B------:R-:W-:Y:S02]  /*b030*/  LOP3.LUT R122, R121, 0xff, RZ, 0xc0, !PT ;  /* 0x000000ff797a7812 */ /* 0x000fe400078ec0ff */
[----:B------:R-:W-:Y:S02]  /*b040*/  LOP3.LUT R23, R128, 0xff000000, R123, 0xf8, !PT ;  /* 0xff00000080177812 */ /* 0x000fe400078ef87b */
[----:B------:R-:W-:Y:S02]  /*b050*/  SHF.R.U32.HI R18, RZ, 0x8, R18 ;  /* 0x00000008ff127819 */ /* 0x000fe40000011612 */
[----:B------:R-:W-:Y:S01]  /*b060*/  F2FP.F16.E4M3.UNPACK_B R9, R9 ;  /* 0x00000009ff09723e */ /* 0x000fe200020006ff */
[----:B------:R-:W-:Y:S01]  /*b070*/  HADD2.F32 R75, -RZ, R75.H0_H0 ;  /* 0x2000004bff4b7230 */ /* 0x000fe20000004100 */
[----:B------:R-:W-:Y:S02]  /*b080*/  F2FP.F16.E4M3.UNPACK_B R123, R125 ;  /* 0x0000007dff7b723e */ /* 0x000fe400020006ff */
[----:B------:R-:W-:Y:S01]  /*b090*/  F2FP.F16.E4M3.UNPACK_B R122, R122 ;  /* 0x0000007aff7a723e */ /* 0x000fe200020006ff */
[----:B------:R-:W-:Y:S01]  /*b0a0*/  HADD2.F32 R9, -RZ, R9.H0_H0 ;  /* 0x20000009ff097230 */ /* 0x000fe20000004100 */
[----:B------:R-:W-:Y:S01]  /*b0b0*/  F2FP.F16.E4M3.UNPACK_B R18, R18 ;  /* 0x00000012ff12723e */ /* 0x000fe200020006ff */
[----:B------:R-:W-:Y:S01]  /*b0c0*/  HADD2.F32 R128, -RZ, R123.H0_H0 ;  /* 0x2000007bff807230 */ /* 0x000fe20000004100 */
[----:B------:R-:W-:Y:S01]  /*b0d0*/  SHF.R.U64 R130, R16, 0x18, R17 ;  /* 0x0000001810827819 */ /* 0x000fe20000001211 */
[----:B------:R-:W-:Y:S01]  /*b0e0*/  FFMA R75, R75, R74, RZ ;  /* 0x0000004a4b4b7223 */ /* 0x000fe200000000ff */
[----:B------:R-:W-:-:S02]  /*b0f0*/  HADD2.F32 R124, -RZ, R122.H0_H0 ;  /* 0x2000007aff7c7230 */ /* 0x000fc40000004100 */
[----:B0-----:R-:W-:Y:S01]  /*b100*/  FADD R4, R4, R137 ;  /* 0x0000008904047221 */ /* 0x001fe20000000000 */
[----:B------:R-:W-:Y:S02]  /*b110*/  HADD2.F32 R122, -RZ, R18.H0_H0 ;  /* 0x20000012ff7a7230 */ /* 0x000fe40000004100 */
[-C--:B------:R-:W-:Y:S01]  /*b120*/  FFMA R9, R9, R74.reuse, RZ ;  /* 0x0000004a09097223 */ /* 0x080fe200000000ff */
[-C--:B------:R-:W-:Y:S01]  /*b130*/  FFMA R19, R19, R74.reuse, RZ ;  /* 0x0000004a13137223 */ /* 0x080fe200000000ff */
[----:B------:R-:W-:Y:S01]  /*b140*/  LOP3.LUT R18, R130, 0xff, RZ, 0xc0, !PT ;  /* 0x000000ff82127812 */ /* 0x000fe200078ec0ff */
[-C--:B------:R-:W-:Y:S01]  /*b150*/  FFMA R137, R128, R74.reuse, R75 ;  /* 0x0000004a80897223 */ /* 0x080fe2000000004b */
[----:B------:R-:W-:Y:S01]  /*b160*/  SHF.R.U64 R75, R120, 0x18, R121 ;  /* 0x00000018784b7819 */ /* 0x000fe20000001279 */
[-C--:B------:R-:W-:Y:S01]  /*b170*/  FFMA R161, R122, R74.reuse, R9 ;  /* 0x0000004a7aa17223 */ /* 0x080fe20000000009 */
[----:B-1----:R-:W-:Y:S01]  /*b180*/  FADD R157, R157, R140 ;  /* 0x0000008c9d9d7221 */ /* 0x002fe20000000000 */
[----:B------:R-:W-:Y:S01]  /*b190*/  FFMA R151, R124, R74, R19 ;  /* 0x0000004a7c977223 */ /* 0x000fe20000000013 */
[----:B------:R-:W-:-:S02]  /*b1a0*/  F2FP.F16.E4M3.UNPACK_B R9, R18 ;  /* 0x00000012ff09723e */ /* 0x000fc400020006ff */
[----:B------:R-:W-:Y:S02]  /*b1b0*/  SHF.R.U32.HI R140, RZ, 0x18, R117 ;  /* 0x00000018ff8c7819 */ /* 0x000fe40000011675 */
[----:B------:R-:W-:Y:S02]  /*b1c0*/  SHF.R.U32.HI R124, RZ, 0x18, R15 ;  /* 0x00000018ff7c7819 */ /* 0x000fe4000001160f */
[----:B------:R-:W-:Y:S02]  /*b1d0*/  LOP3.LUT R18, R75, 0xff, RZ, 0xc0, !PT ;  /* 0x000000ff4b127812 */ /* 0x000fe400078ec0ff */
[----:B------:R-:W-:Y:S02]  /*b1e0*/  SHF.R.U64 R122, R16, 0x10, R17 ;  /* 0x00000010107a7819 */ /* 0x000fe40000001211 */
[----:B------:R-:W-:Y:S02]  /*b1f0*/  PRMT R133, R132, 0x6540, R125 ;  /* 0x0000654084857816 */ /* 0x000fe4000000007d */
[----:B------:R-:W-:-:S02]  /*b200*/  SHF.L.U64.HI R19, R125, 0x8, RZ ;  /* 0x000000087d137819 */ /* 0x000fc400000102ff */
[----:B------:R-:W-:Y:S02]  /*b210*/  SHF.L.U64.HI R128, R140, 0x10, RZ ;  /* 0x000000108c807819 */ /* 0x000fe400000102ff */
[----:B------:R-:W-:Y:S02]  /*b220*/  SHF.L.U64.HI R123, R124, 0x18, RZ ;  /* 0x000000187c7b7819 */ /* 0x000fe400000102ff */
[----:B------:R-:W-:Y:S02]  /*b230*/  F2FP.F16.E4M3.UNPACK_B R125, R18 ;  /* 0x00000012ff7d723e */ /* 0x000fe400020006ff */
[----:B------:R-:W-:Y:S02]  /*b240*/  SHF.R.U64 R132, R120, 0x10, R121 ;  /* 0x0000001078847819 */ /* 0x000fe40000001279 */
[----:B------:R-:W-:Y:S01]  /*b250*/  LOP3.LUT R18, R122, 0xff, RZ, 0xc0, !PT ;  /* 0x000000ff7a127812 */ /* 0x000fe200078ec0ff */
[----:B------:R-:W-:Y:S01]  /*b260*/  HADD2.F32 R9, -RZ, R9.H0_H0 ;  /* 0x20000009ff097230 */ /* 0x000fe20000004100 */
[----:B------:R-:W-:-:S02]  /*b270*/  LOP3.LUT R123, R123, R19, R128, 0xfe, !PT ;  /* 0x000000137b7b7212 */ /* 0x000fc400078efe80 */
[----:B------:R-:W-:Y:S02]  /*b280*/  LOP3.LUT R19, R132, 0xff, RZ, 0xc0, !PT ;  /* 0x000000ff84137812 */ /* 0x000fe400078ec0ff */
[----:B------:R-:W-:Y:S01]  /*b290*/  F2FP.F16.E4M3.UNPACK_B R18, R18 ;  /* 0x00000012ff12723e */ /* 0x000fe200020006ff */
[----:B------:R-:W-:Y:S01]  /*b2a0*/  FADD R145, R145, R144 ;  /* 0x0000009091917221 */ /* 0x000fe20000000000 */
[----:B------:R-:W-:Y:S01]  /*b2b0*/  HADD2.F32 R128, -RZ, R125.H0_H0 ;  /* 0x2000007dff807230 */ /* 0x000fe20000004100 */
[----:B------:R-:W-:Y:S01]  /*b2c0*/  F2FP.F16.E4M3.UNPACK_B R19, R19 ;  /* 0x00000013ff13723e */ /* 0x000fe200020006ff */
[----:B------:R-:W-:Y:S02]  /*b2d0*/  IMAD.U32 R144, R140, 0x10000, RZ ;  /* 0x000100008c907824 */ /* 0x000fe400078e00ff */
[----:B------:R-:W-:Y:S01]  /*b2e0*/  FFMA R125, R9, R74, RZ ;  /* 0x0000004a097d7223 */ /* 0x000fe200000000ff */
[----:B------:R-:W-:Y:S02]  /*b2f0*/  IMAD.SHL.U32 R131, R124, 0x1000000, RZ ;  /* 0x010000007c837824 */ /* 0x000fe400078e00ff */
[----:B------:R-:W-:-:S02]  /*b300*/  HADD2.F32 R9, -RZ, R18.H0_H0 ;  /* 0x20000012ff097230 */ /* 0x000fc40000004100 */
[-C--:B------:R-:W-:Y:S01]  /*b310*/  FFMA R125, R128, R74.reuse, R125 ;  /* 0x0000004a807d7223 */ /* 0x080fe2000000007d */
[----:B------:R-:W-:Y:S01]  /*b320*/  LOP3.LUT R18, R131, R133, R144, 0xfe, !PT ;  /* 0x0000008583127212 */ /* 0x000fe200078efe90 */
[----:B------:R-:W-:Y:S02]  /*b330*/  HADD2.F32 R144, -RZ, R19.H0_H0 ;  /* 0x20000013ff907230 */ /* 0x000fe40000004100 */
[-C--:B------:R-:W-:Y:S01]  /*b340*/  FFMA R9, R9, R74.reuse, RZ ;  /* 0x0000004a09097223 */ /* 0x080fe200000000ff */
[----:B------:R-:W-:Y:S01]  /*b350*/  SHF.R.U32.HI R128, RZ, 0x8, R17 ;  /* 0x00000008ff807819 */ /* 0x000fe20000011611 */
[----:B-----5:R-:W-:Y:S02]  /*b360*/  FADD R8, R8, R143 ;  /* 0x0000008f08087221 */ /* 0x020fe40000000000 */
[----:B------:R-:W-:Y:S01]  /*b370*/  FFMA R143, R144, R74, R9 ;  /* 0x0000004a908f7223 */ /* 0x000fe20000000009 */
[----:B------:R-:W-:Y:S02]  /*b380*/  LOP3.LUT R9, R128, 0xff, RZ, 0xc0, !PT ;  /* 0x000000ff80097812 */ /* 0x000fe400078ec0ff */
[----:B------:R-:W-:-:S02]  /*b390*/  SHF.R.U32.HI R144, RZ, 0x8, R121 ;  /* 0x00000008ff907819 */ /* 0x000fc40000011679 */
[----:B------:R-:W-:Y:S02]  /*b3a0*/  F2FP.F16.E4M3.UNPACK_B R9, R9 ;  /* 0x00000009ff09723e */ /* 0x000fe400020006ff */
[----:B------:R-:W-:Y:S02]  /*b3b0*/  SHF.R.U32.HI R141, RZ, 0x10, R121 ;  /* 0x00000010ff8d7819 */ /* 0x000fe40000011679 */
[----:B------:R-:W-:Y:S02]  /*b3c0*/  LOP3.LUT R131, R144, 0xff, RZ, 0xc0, !PT ;  /* 0x000000ff90837812 */ /* 0x000fe400078ec0ff */
[----:B------:R-:W-:Y:S01]  /*b3d0*/  SHF.R.U32.HI R133, RZ, 0x10, R17 ;  /* 0x00000010ff857819 */ /* 0x000fe20000011611 */
[----:B------:R-:W-:Y:S01]  /*b3e0*/  HADD2.F32 R9, -RZ, R9.H0_H0 ;  /* 0x20000009ff097230 */ /* 0x000fe20000004100 */
[----:B------:R-:W-:Y:S02]  /*b3f0*/  LOP3.LUT R141, R141, 0xff, RZ, 0xc0, !PT ;  /* 0x000000ff8d8d7812 */ /* 0x000fe400078ec0ff */
[----:B------:R-:W-:-:S02]  /*b400*/  F2FP.F16.E4M3.UNPACK_B R131, R131 ;  /* 0x00000083ff83723e */ /* 0x000fc400020006ff */
[----:B------:R-:W-:Y:S02]  /*b410*/  LOP3.LUT R19, R133, 0xff, RZ, 0xc0, !PT ;  /* 0x000000ff85137812 */ /* 0x000fe400078ec0ff */
[----:B------:R-:W-:Y:S01]  /*b420*/  F2FP.F16.E4M3.UNPACK_B R141, R141 ;  /* 0x0000008dff8d723e */ /* 0x000fe200020006ff */
[----:B------:R-:W-:Y:S02]  /*b430*/  HADD2.F32 R148, -RZ, R131.H0_H0 ;  /* 0x20000083ff947230 */ /* 0x000fe40000004100 */
[----:B------:R-:W-:Y:S01]  /*b440*/  FFMA R9, R9, R74, RZ ;  /* 0x0000004a09097223 */ /* 0x000fe200000000ff */
[----:B------:R-:W-:Y:S02]  /*b450*/  F2FP.F16.E4M3.UNPACK_B R19, R19 ;  /* 0x00000013ff13723e */ /* 0x000fe400020006ff */
[----:B------:R-:W-:Y:S01]  /*b460*/  LOP3.LUT R109, R109, R150, RZ, 0xfc, !PT ;  /* 0x000000966d6d7212 */ /* 0x000fe200078efcff */
[----:B------:R-:W-:Y:S02]  /*b470*/  HADD2.F32 R150, -RZ, R141.H0_H0 ;  /* 0x2000008dff967230 */ /* 0x000fe40000004100 */
[----:B------:R-:W-:Y:S01]  /*b480*/  FFMA R141, R148, R74, R9 ;  /* 0x0000004a948d7223 */ /* 0x000fe20000000009 */
[----:B------:R-:W-:Y:S01]  /*b490*/  LOP3.LUT R9, R116, 0xff, RZ, 0xc0, !PT ;  /* 0x000000ff74097812 */ /* 0x000fe200078ec0ff */
[----:B------:R-:W-:Y:S01]  /*b4a0*/  HADD2.F32 R19, -RZ, R19.H0_H0 ;  /* 0x20000013ff137230 */ /* 0x000fe20000004100 */
[----:B------:R-:W-:-:S02]  /*b4b0*/  LOP3.LUT R75, R75, 0xff, RZ, 0xc0, !PT ;  /* 0x000000ff4b4b7812 */ /* 0x000fc400078ec0ff */
[----:B------:R-:W-:Y:S02]  /*b4c0*/  F2FP.F16.E4M3.UNPACK_B R9, R9 ;  /* 0x00000009ff09723e */ /* 0x000fe400020006ff */
[-C--:B------:R-:W-:Y:S01]  /*b4d0*/  FFMA R19, R19, R74.reuse, RZ ;  /* 0x0000004a13137223 */ /* 0x080fe200000000ff */
[----:B------:R-:W-:Y:S01]  /*b4e0*/  FADD R160, R160, R149 ;  /* 0x00000095a0a07221 */ /* 0x000fe20000000000 */
[----:B------:R-:W-:Y:S01]  /*b4f0*/  PRMT R130, R130, 0x6540, R75 ;  /* 0x0000654082827816 */ /* 0x000fe2000000004b */
[----:B------:R-:W-:Y:S02]  /*b500*/  HADD2.F32 R148, -RZ, R9.H0_H0 ;  /* 0x20000009ff947230 */ /* 0x000fe40000004100 */
[----:B------:R-:W-:Y:S01]  /*b510*/  FFMA R149, R150, R74, R19 ;  /* 0x0000004a96957223 */ /* 0x000fe20000000013 */
[----:B------:R-:W-:Y:S02]  /*b520*/  SHF.R.U64 R9, R116, 0x8, R117 ;  /* 0x0000000874097819 */ /* 0x000fe40000001275 */
[----:B------:R-:W-:-:S02]  /*b530*/  LOP3.LUT R19, R117, 0xff, RZ, 0xc0, !PT ;  /* 0x000000ff75137812 */ /* 0x000fc400078ec0ff */
[----:B------:R-:W-:Y:S02]  /*b540*/  LOP3.LUT R131, R130, 0xff0000, R9, 0xf8, !PT ;  /* 0x00ff000082837812 */ /* 0x000fe400078ef809 */
[----:B------:R-:W-:Y:S02]  /*b550*/  F2FP.F16.E4M3.UNPACK_B R19, R19 ;  /* 0x00000013ff13723e */ /* 0x000fe400020006ff */
[----:B------:R-:W-:Y:S01]  /*b560*/  LOP3.LUT R9, R9, 0xff, RZ, 0xc0, !PT ;  /* 0x000000ff09097812 */ /* 0x000fe200078ec0ff */
[----:B------:R-:W-:Y:S01]  /*b570*/  FFMA R129, R148, R74, R129 ;  /* 0x0000004a94817223 */ /* 0x000fe20000000081 */
[----:B------:R-:W-:Y:S01]  /*b580*/  F2FP.F16.E4M3.UNPACK_B R130, R140 ;  /* 0x0000008cff82723e */ /* 0x000fe200020006ff */
[----:B------:R-:W-:Y:S01]  /*b590*/  HADD2.F32 R148, -RZ, R19.H0_H0 ;  /* 0x20000013ff947230 */ /* 0x000fe20000004100 */
[----:B------:R-:W-:Y:S02]  /*b5a0*/  F2FP.F16.E4M3.UNPACK_B R140, R9 ;  /* 0x00000009ff8c723e */ /* 0x000fe400020006ff */
[----:B------:R-:W-:-:S02]  /*b5b0*/  LOP3.LUT R9, R121, 0xff, RZ, 0xc0, !PT ;  /* 0x000000ff79097812 */ /* 0x000fc400078ec0ff */
[----:B------:R-:W-:Y:S02]  /*b5c0*/  LOP3.LUT R19, R136, 0xff, RZ, 0xc0, !PT ;  /* 0x000000ff88137812 */ /* 0x000fe400078ec0ff */
[----:B------:R-:W-:Y:S01]  /*b5d0*/  LOP3.LUT R121, R17, 0xff, RZ, 0xc0, !PT ;  /* 0x000000ff11797812 */ /* 0x000fe200078ec0ff */
[----:B------:R-:W-:Y:S01]  /*b5e0*/  IMAD.SHL.U32 R150, R9, 0x100, RZ ;  /* 0x0000010009967824 */ /* 0x000fe200078e00ff */
[----:B------:R-:W-:Y:S02]  /*b5f0*/  LOP3.LUT R17, R19, 0xff00, R120, 0xf8, !PT ;  /* 0x0000ff0013117812 */ /* 0x000fe400078ef878 */
[----:B------:R-:W-:Y:S02]  /*b600*/  LOP3.LUT R19, R120, 0xff, RZ, 0xc0, !PT ;  /* 0x000000ff78137812 */ /* 0x000fe400078ec0ff */
[----:B------:R-:W-:Y:S02]  /*b610*/  LOP3.LUT R150, R150, 0xffff00ff, R121, 0xf8, !PT ;  /* 0xffff00ff96967812 */ /* 0x000fe400078ef879 */
[----:B------:R-:W-:Y:S01]  /*b620*/  LOP3.LUT R16, R16, 0xff, RZ, 0xc0, !PT ;  /* 0x000000ff10107812 */ /* 0x000fe200078ec0ff */
[----:B------:R-:W-:-:S02]  /*b630*/  IMAD.SHL.U32 R121, R19, 0x100, RZ ;  /* 0x0000010013797824 */ /* 0x000fc400078e00ff */
[----:B------:R-:W-:-:S03]  /*b640*/  IMAD.SHL.U32 R120, R116, 0x100, RZ ;  /* 0x0000010074787824 */ /* 0x000fc600078e00ff */
[----:B------:R-:W-:Y:S02]  /*b650*/  LOP3.LUT R121, R121, 0xffff00ff, R16, 0xf8, !PT ;  /* 0xffff00ff79797812 */ /* 0x000fe400078ef810 */
[----:B------:R-:W-:Y:S01]  /*b660*/  IADD3 R16, P0, R118, UR4, RZ ;  /* 0x0000000476107c10 */ /* 0x000fe2000ff1e0ff */
[----:B------:R-:W-:Y:S01]  /*b670*/  IMAD.U32 R136, R116, 0x10000, RZ ;  /* 0x0001000074887824 */ /* 0x000fe200078e00ff */
[----:B------:R-:W-:Y:S02]  /*b680*/  LOP3.LUT R120, R17, 0xff0000, R120, 0xf8, !PT ;  /* 0x00ff000011787812 */ /* 0x000fe400078ef878 */
[----:B------:R-:W-:Y:S02]  /*b690*/  IADD3.X R17, R119, UR9, RZ, P0, !PT ;  /* 0x0000000977117c10 */ /* 0x000fe400087fe4ff */
[----:B------:R-:W-:Y:S02]  /*b6a0*/  LOP3.LUT R136, R121, 0xff0000, R136, 0xf8, !PT ;  /* 0x00ff000079887812 */ /* 0x000fe400078ef888 */
[----:B---3--:R-:W-:-:S02]  /*b6b0*/  LOP3.LUT R119, R133, 0xff, RZ, 0xc0, !PT ;  /* 0x000000ff85777812 */ /* 0x008fc400078ec0ff */
[----:B------:R-:W-:Y:S02]  /*b6c0*/  LOP3.LUT R121, R132, 0xff, RZ, 0xc0, !PT ;  /* 0x000000ff84797812 */ /* 0x000fe400078ec0ff */
[----:B------:R0:W2:Y:S01]  /*b6d0*/  LDG.E.64 R132, desc[UR10][R16.64] ;  /* 0x0000000a10847981 */ /* 0x0000a2000c1e1b00 */
[----:B------:R-:W-:Y:S01]  /*b6e0*/  FFMA R151, R148, R74, R151 ;  /* 0x0000004a94977223 */ /* 0x000fe20000000097 */
[----:B------:R-:W-:Y:S02]  /*b6f0*/  PRMT R159, R122, 0x6540, R121 ;  /* 0x000065407a9f7816 */ /* 0x000fe40000000079 */
[----:B------:R-:W-:Y:S02]  /*b700*/  SHF.R.U64 R153, R116, 0x10, R117 ;  /* 0x0000001074997819 */ /* 0x000fe40000001275 */
[----:B------:R-:W-:Y:S02]  /*b710*/  LOP3.LUT R148, R119, 0xff00, R144, 0xf8, !PT ;  /* 0x0000ff0077947812 */ /* 0x000fe400078ef890 */
[----:B------:R-:W-:-:S02]  /*b720*/  LOP3.LUT R119, R144, 0xff, RZ, 0xc0, !PT ;  /* 0x000000ff90777812 */ /* 0x000fc400078ec0ff */
[----:B------:R-:W-:Y:S02]  /*b730*/  LOP3.LUT R118, R159, 0xff0000, R116, 0xf8, !PT ;  /* 0x00ff00009f767812 */ /* 0x000fe400078ef874 */
[----:B------:R-:W-:Y:S02]  /*b740*/  SHF.R.U64 R144, R116, 0x18, R117 ;  /* 0x0000001874907819 */ /* 0x000fe40000001275 */
[----:B------:R-:W-:-:S04]  /*b750*/  LOP3.LUT R116, R153, 0xff, RZ, 0xc0, !PT ;  /* 0x000000ff99747812 */ /* 0x000fc800078ec0ff */
[----:B------:R-:W-:Y:S01]  /*b760*/  F2FP.F16.E4M3.UNPACK_B R116, R116 ;  /* 0x00000074ff74723e */ /* 0x000fe200020006ff */
[----:B------:R-:W-:Y:S01]  /*b770*/  HADD2.F32 R130, -RZ, R130.H0_H0 ;  /* 0x20000082ff827230 */ /* 0x000fe20000004100 */
[----:B------:R-:W-:Y:S02]  /*b780*/  LOP3.LUT R122, R150, 0xff0000, R153, 0xf8, !PT ;  /* 0x00ff0000967a7812 */ /* 0x000fe400078ef899 */
[----:B------:R-:W-:Y:S01]  /*b790*/  PRMT R153, R128, 0x6540, R119 ;  /* 0x0000654080997816 */ /* 0x000fe20000000077 */
[----:B------:R-:W-:Y:S01]  /*b7a0*/  HADD2.F32 R116, -RZ, R116.H0_H0 ;  /* 0x20000074ff747230 */ /* 0x000fe20000004100 */
[----:B------:R-:W-:Y:S01]  /*b7b0*/  LOP3.LUT R128, R144, 0xff, RZ, 0xc0, !PT ;  /* 0x000000ff90807812 */ /* 0x000fe200078ec0ff */
[----:B------:R-:W-:-:S03]  /*b7c0*/  FFMA R159, R130, R74, R137 ;  /* 0x0000004a829f7223 */ /* 0x000fc60000000089 */
[----:B------:R-:W-:Y:S01]  /*b7d0*/  F2FP.F16.E4M3.UNPACK_B R128, R128 ;  /* 0x00000080ff80723e */ /* 0x000fe200020006ff */
[----:B------:R-:W-:Y:S01]  /*b7e0*/  FFMA R137, R116, R74, R143 ;  /* 0x0000004a74897223 */ /* 0x000fe2000000008f */
[--C-:B------:R-:W-:Y:S02]  /*b7f0*/  LOP3.LUT R143, R148, 0xff0000, R117.reuse, 0xf8, !PT ;  /* 0x00ff0000948f7812 */ /* 0x100fe400078ef875 */
[--C-:B------:R-:W-:Y:S02]  /*b800*/  SHF.R.U32.HI R116, RZ, 0x8, R117.reuse ;  /* 0x00000008ff747819 */ /* 0x100fe40000011675 */
[----:B------:R-:W-:Y:S01]  /*b810*/  SHF.R.U32.HI R117, RZ, 0x10, R117 ;  /* 0x00000010ff757819 */ /* 0x000fe20000011675 */
[----:B------:R-:W-:Y:S01]  /*b820*/  HADD2.F32 R128, -RZ, R128.H0_H0 ;  /* 0x20000080ff807230 */ /* 0x000fe20000004100 */
[----:B------:R-:W-:Y:S02]  /*b830*/  LOP3.LUT R116, R116, 0xff, RZ, 0xc0, !PT ;  /* 0x000000ff74747812 */ /* 0x000fe400078ec0ff */
[----:B------:R-:W-:-:S02]  /*b840*/  LOP3.LUT R117, R117, 0xff, RZ, 0xc0, !PT ;  /* 0x000000ff75757812 */ /* 0x000fc400078ec0ff */
[----:B------:R-:W-:Y:S01]  /*b850*/  FFMA R125, R128, R74, R125 ;  /* 0x0000004a807d7223 */ /* 0x000fe2000000007d */
[----:B------:R-:W-:Y:S02]  /*b860*/  F2FP.F16.E4M3.UNPACK_B R116, R116 ;  /* 0x00000074ff74723e */ /* 0x000fe400020006ff */
[----:B------:R-:W-:Y:S02]  /*b870*/  F2FP.F16.E4M3.UNPACK_B R128, R117 ;  /* 0x00000075ff80723e */ /* 0x000fe400020006ff */
[----:B------:R-:W-:Y:S02]  /*b880*/  LOP3.LUT R117, R15, 0xff, RZ, 0xc0, !PT ;  /* 0x000000ff0f757812 */ /* 0x000fe400078ec0ff */
[----:B------:R-:W-:Y:S01]  /*b890*/  F2FP.F16.E4M3.UNPACK_B R124, R124 ;  /* 0x0000007cff7c723e */ /* 0x000fe200020006ff */
[----:B------:R-:W-:Y:S01]  /*b8a0*/  HADD2.F32 R116, -RZ, R116.H0_H0 ;  /* 0x20000074ff747230 */ /* 0x000fe20000004100 */
[----:B------:R-:W-:-:S03]  /*b8b0*/  F2FP.F16.E4M3.UNPACK_B R130, R117 ;  /* 0x00000075ff82723e */ /* 0x000fc600020006ff */
[----:B------:R-:W-:Y:S02]  /*b8c0*/  HADD2.F32 R124, -RZ, R124.H0_H0 ;  /* 0x2000007cff7c7230 */ /* 0x000fe40000004100 */
[-C--:B------:R-:W-:Y:S01]  /*b8d0*/  FFMA R117, R116, R74.reuse, R141 ;  /* 0x0000004a74757223 */ /* 0x080fe2000000008d */
[----:B------:R-:W-:Y:S02]  /*b8e0*/  HADD2.F32 R130, -RZ, R130.H0_H0 ;  /* 0x20000082ff827230 */ /* 0x000fe40000004100 */
[-C--:B------:R-:W-:Y:S01]  /*b8f0*/  FFMA R141, R124, R74.reuse, R159 ;  /* 0x0000004a7c8d7223 */ /* 0x080fe2000000009f */
[----:B------:R-:W-:Y:S02]  /*b900*/  IMAD.U32 R159, R14, 0x10000, RZ ;  /* 0x000100000e9f7824 */ /* 0x000fe400078e00ff */
[----:B------:R-:W-:Y:S01]  /*b910*/  FFMA R151, R130, R74, R151 ;  /* 0x0000004a82977223 */ /* 0x000fe20000000097 */
[----:B------:R-:W-:Y:S02]  /*b920*/  IADD3 R130, P0, R16, UR4, RZ ;  /* 0x0000000410827c10 */ /* 0x000fe4000ff1e0ff */
[----:B------:R-:W-:-:S02]  /*b930*/  LOP3.LUT R116, R120, 0xff000000, R159, 0xf8, !PT ;  /* 0xff00000078747812 */ /* 0x000fc400078ef89f */
[----:B------:R-:W-:Y:S02]  /*b940*/  LOP3.LUT R120, R131, 0xff000000, R14, 0xf8, !PT ;  /* 0xff00000083787812 */ /* 0x000fe400078ef80e */
[----:B------:R-:W-:-:S06]  /*b950*/  IADD3.X R131, R17, UR9, RZ, P0, !PT ;  /* 0x0000000911837c10 */ /* 0x000fcc00087fe4ff */
[----:B------:R-:W3:Y:S01]  /*b960*/  LDG.E.64 R130, desc[UR10][R130.64] ;  /* 0x0000000a82827981 */ /* 0x000ee2000c1e1b00 */
[----:B------:R-:W-:Y:S02]  /*b970*/  HADD2.F32 R140, -RZ, R140.H0_H0 ;  /* 0x2000008cff8c7230 */ /* 0x000fe40000004100 */
[----:B------:R-:W-:Y:S01]  /*b980*/  IMAD.SHL.U32 R159, R14, 0x100, RZ ;  /* 0x000001000e9f7824 */ /* 0x000fe200078e00ff */
[----:B------:R-:W-:Y:S01]  /*b990*/  SHF.R.U32.HI R124, RZ, 0x8, R15 ;  /* 0x00000008ff7c7819 */ /* 0x000fe2000001160f */
[----:B------:R-:W-:Y:S02]  /*b9a0*/  HADD2.F32 R128, -RZ, R128.H0_H0 ;  /* 0x20000080ff807230 */ /* 0x000fe40000004100 */
[----:B------:R-:W-:Y:S01]  /*b9b0*/  FFMA R161, R140, R74, R161 ;  /* 0x0000004a8ca17223 */ /* 0x000fe200000000a1 */
[----:B------:R-:W-:Y:S02]  /*b9c0*/  LOP3.LUT R140, R14, 0xff, RZ, 0xc0, !PT ;  /* 0x000000ff0e8c7812 */ /* 0x000fe400078ec0ff */
[----:B------:R-:W-:-:S02]  /*b9d0*/  LOP3.LUT R118, R118, 0xff000000, R159, 0xf8, !PT ;  /* 0xff00000076767812 */ /* 0x000fc400078ef89f */
[----:B------:R-:W-:Y:S02]  /*b9e0*/  SHF.R.U64 R159, R14, 0x8, R15 ;  /* 0x000000080e9f7819 */ /* 0x000fe4000000120f */
[----:B------:R-:W-:Y:S01]  /*b9f0*/  LOP3.LUT R124, R124, 0xff, RZ, 0xc0, !PT ;  /* 0x000000ff7c7c7812 */ /* 0x000fe200078ec0ff */
[----:B------:R-:W-:Y:S01]  /*ba00*/  FFMA R149, R128, R74, R149 ;  /* 0x0000004a80957223 */ /* 0x000fe20000000095 */
[C---:B------:R-:W-:Y:S01]  /*ba10*/  IMAD.SHL.U32 R163, R14.reuse, 0x1000000, RZ ;  /* 0x010000000ea37824 */ /* 0x040fe200078e00ff */
[----:B------:R-:W-:Y:S02]  /*ba20*/  F2FP.F16.E4M3.UNPACK_B R140, R140 ;  /* 0x0000008cff8c723e */ /* 0x000fe400020006ff */
[----:B------:R-:W-:Y:S02]  /*ba30*/  SHF.R.U64 R128, R14, 0x10, R15 ;  /* 0x000000100e807819 */ /* 0x000fe4000000120f */
[----:B------:R-:W-:Y:S02]  /*ba40*/  LOP3.LUT R122, R122, 0xff000000, R159, 0xf8, !PT ;  /* 0xff0000007a7a7812 */ /* 0x000fe400078ef89f */
[----:B------:R-:W-:-:S02]  /*ba50*/  F2FP.F16.E4M3.UNPACK_B R124, R124 ;  /* 0x0000007cff7c723e */ /* 0x000fc400020006ff */
[--C-:B------:R-:W-:Y:S02]  /*ba60*/  SHF.R.U64 R14, R14, 0x18, R15.reuse ;  /* 0x000000180e0e7819 */ /* 0x100fe4000000120f */
[----:B------:R-:W-:Y:S02]  /*ba70*/  LOP3.LUT R159, R159, 0xff, RZ, 0xc0, !PT ;  /* 0x000000ff9f9f7812 */ /* 0x000fe400078ec0ff */
[----:B------:R-:W-:Y:S01]  /*ba80*/  SHF.R.U32.HI R15, RZ, 0x10, R15 ;  /* 0x00000010ff0f7819 */ /* 0x000fe2000001160f */
[----:B------:R-:W-:Y:S01]  /*ba90*/  HADD2.F32 R140, -RZ, R140.H0_H0 ;  /* 0x2000008cff8c7230 */ /* 0x000fe20000004100 */
[----:B0-----:R-:W-:Y:S01]  /*baa0*/  F2FP.F16.E4M3.UNPACK_B R16, R159 ;  /* 0x0000009fff10723e */ /* 0x001fe200020006ff */
[----:B------:R-:W-:Y:S01]  /*bab0*/  HADD2.F32 R124, -RZ, R124.H0_H0 ;  /* 0x2000007cff7c7230 */ /* 0x000fe20000004100 */
[----:B------:R-:W-:Y:S02]  /*bac0*/  LOP3.LUT R15, R15, 0xff, RZ, 0xc0, !PT ;  /* 0x000000ff0f0f7812 */ /* 0x000fe400078ec0ff */
[----:B------:R-:W-:Y:S01]  /*bad0*/  LOP3.LUT R153, R153, 0xff0000, R144, 0xf8, !PT ;  /* 0x00ff000099997812 */ /* 0x000fe200078ef890 */
[----:B------:R-:W-:Y:S01]  /*bae0*/  FFMA R159, R140, R74, R129 ;  /* 0x0000004a8c9f7223 */ /* 0x000fe20000000081 */
[----:B------:R-:W-:Y:S01]  /*baf0*/  F2FP.F16.E4M3.UNPACK_B R15, R15 ;  /* 0x0000000fff0f723e */ /* 0x000fe200020006ff */
[----:B------:R-:W-:-:S02]  /*bb00*/  HADD2.F32 R16, -RZ, R16.H0_H0 ;  /* 0x20000010ff107230 */ /* 0x000fc40000004100 */
[-C--:B------:R-:W-:Y:S01]  /*bb10*/  FFMA R129, R124, R74.reuse, R117 ;  /* 0x0000004a7c817223 */ /* 0x080fe20000000075 */
[----:B------:R-:W-:Y:S02]  /*bb20*/  LOP3.LUT R124, R153, 0xff000000, R128, 0xf8, !PT ;  /* 0xff000000997c7812 */ /* 0x000fe400078ef880 */
[----:B------:R-:W-:Y:S01]  /*bb30*/  LOP3.LUT R128, R128, 0xff, RZ, 0xc0, !PT ;  /* 0x000000ff80807812 */ /* 0x000fe200078ec0ff */
[----:B------:R-:W-:Y:S02]  /*bb40*/  HADD2.F32 R140, -RZ, R15.H0_H0 ;  /* 0x2000000fff8c7230 */ /* 0x000fe40000004100 */
[----:B------:R-:W-:Y:S01]  /*bb50*/  FFMA R117, R16, R74, R161 ;  /* 0x0000004a10757223 */ /* 0x000fe200000000a1 */
[----:B------:R-:W-:Y:S02]  /*bb60*/  LOP3.LUT R16, R143, 0xff000000, R14, 0xf8, !PT ;  /* 0xff0000008f107812 */ /* 0x000fe400078ef80e */
[----:B------:R-:W-:Y:S02]  /*bb70*/  LOP3.LUT R15, R14, 0xff, RZ, 0xc0, !PT ;  /* 0x000000ff0e0f7812 */ /* 0x000fe400078ec0ff */
[----:B------:R-:W-:-:S02]  /*bb80*/  F2FP.F16.E4M3.UNPACK_B R14, R128 ;  /* 0x00000080ff0e723e */ /* 0x000fc400020006ff */
[----:B----4-:R-:W-:Y:S01]  /*bb90*/  SHF.R.U32.HI R128, RZ, 0x18, R7 ;  /* 0x00000018ff807819 */ /* 0x010fe20000011607 */
[----:B------:R-:W-:Y:S01]  /*bba0*/  FFMA R149, R140, R74, R149 ;  /* 0x0000004a8c957223 */ /* 0x000fe20000000095 */
[----:B------:R-:W-:-:S03]  /*bbb0*/  SHF.R.U32.HI R143, RZ, 0x18, R13 ;  /* 0x00000018ff8f7819 */ /* 0x000fc6000001160d */
[----:B------:R-:W-:Y:S02]  /*bbc0*/  IMAD.SHL.U32 R140, R128, 0x100, RZ ;  /* 0x00000100808c7824 */ /* 0x000fe400078e00ff */
[----:B------:R-:W-:-:S03]  /*bbd0*/  HADD2.F32 R14, -RZ, R14.H0_H0 ;  /* 0x2000000eff0e7230 */ /* 0x000fc60000004100 */
[----:B------:R-:W-:Y:S02]  /*bbe0*/  LOP3.LUT R17, R140, R123, R143, 0xfe, !PT ;  /* 0x0000007b8c117212 */ /* 0x000fe400078efe8f */
[----:B------:R-:W-:Y:S02]  /*bbf0*/  F2FP.F16.E4M3.UNPACK_B R123, R143 ;  /* 0x0000008fff7b723e */ /* 0x000fe400020006ff */
[----:B------:R-:W-:Y:S01]  /*bc00*/  F2FP.F16.E4M3.UNPACK_B R15, R15 ;  /* 0x0000000fff0f723e */ /* 0x000fe200020006ff */
[----:B------:R-:W-:Y:S02]  /*bc10*/  FFMA R137, R14, R74, R137 ;  /* 0x0000004a0e897223 */ /* 0x000fe40000000089 */
[----:B------:R-:W-:Y:S01]  /*bc20*/  HADD2.F32 R14, -RZ, R123.H0_H0 ;  /* 0x2000007bff0e7230 */ /* 0x000fe20000004100 */
[----:B------:R-:W-:Y:S01]  /*bc30*/  SHF.R.U64 R123, R12, 0x8, R13 ;  /* 0x000000080c7b7819 */ /* 0x000fe2000000120d */
[----:B------:R-:W-:-:S03]  /*bc40*/  HADD2.F32 R140, -RZ, R15.H0_H0 ;  /* 0x2000000fff8c7230 */ /* 0x000fc60000004100 */
[-C--:B------:R-:W-:Y:S01]  /*bc50*/  FFMA R141, R14, R74.reuse, R141 ;  /* 0x0000004a0e8d7223 */ /* 0x080fe2000000008d */
[----:B------:R-:W-:Y:S01]  /*bc60*/  LOP3.LUT R14, R123, 0xff, RZ, 0xc0, !PT ;  /* 0x000000ff7b0e7812 */ /* 0x000fe200078ec0ff */
[----:B------:R-:W-:Y:S01]  /*bc70*/  FFMA R15, R140, R74, R125 ;  /* 0x0000004a8c0f7223 */ /* 0x000fe2000000007d */
[C---:B------:R-:W-:Y:S02]  /*bc80*/  LOP3.LUT R123, R12.reuse, 0xff, RZ, 0xc0, !PT ;  /* 0x000000ff0c7b7812 */ /* 0x040fe400078ec0ff */
[----:B------:R-:W-:Y:S02]  /*bc90*/  LOP3.LUT R125, R13, 0xff, RZ, 0xc0, !PT ;  /* 0x000000ff0d7d7812 */ /* 0x000fe400078ec0ff */
[----:B------:R-:W-:Y:S02]  /*bca0*/  SHF.R.U64 R140, R12, 0x10, R13 ;  /* 0x000000100c8c7819 */ /* 0x000fe4000000120d */
[----:B------:R-:W-:Y:S02]  /*bcb0*/  F2FP.F16.E4M3.UNPACK_B R123, R123 ;  /* 0x0000007bff7b723e */ /* 0x000fe400020006ff */
[----:B------:R-:W-:-:S02]  /*bcc0*/  F2FP.F16.E4M3.UNPACK_B R143, R125 ;  /* 0x0000007dff8f723e */ /* 0x000fc400020006ff */
[----:B------:R-:W-:Y:S02]  /*bcd0*/  F2FP.F16.E4M3.UNPACK_B R14, R14 ;  /* 0x0000000eff0e723e */ /* 0x000fe400020006ff */
[----:B------:R-:W-:Y:S01]  /*bce0*/  LOP3.LUT R125, R140, 0xff, RZ, 0xc0, !PT ;  /* 0x000000ff8c7d7812 */ /* 0x000fe200078ec0ff */
[----:B------:R-:W-:Y:S02]  /*bcf0*/  HADD2.F32 R140, -RZ, R123.H0_H0 ;  /* 0x2000007bff8c7230 */ /* 0x000fe40000004100 */
[----:B------:R-:W-:Y:S01]  /*bd00*/  HADD2.F32 R14, -RZ, R14.H0_H0 ;  /* 0x2000000eff0e7230 */ /* 0x000fe20000004100 */
[----:B------:R-:W-:Y:S02]  /*bd10*/  F2FP.F16.E4M3.UNPACK_B R125, R125 ;  /* 0x0000007dff7d723e */ /* 0x000fe400020006ff */
[----:B------:R-:W-:-:S03]  /*bd20*/  FFMA R123, R140, R74, R159 ;  /* 0x0000004a8c7b7223 */ /* 0x000fc6000000009f */
[----:B------:R-:W-:Y:S02]  /*bd30*/  HADD2.F32 R140, -RZ, R125.H0_H0 ;  /* 0x2000007dff8c7230 */ /* 0x000fe40000004100 */
[----:B------:R-:W-:Y:S01]  /*bd40*/  FFMA R125, R14, R74, R117 ;  /* 0x0000004a0e7d7223 */ /* 0x000fe20000000075 */
[----:B------:R-:W-:Y:S02]  /*bd50*/  SHF.L.U64.HI R117, R119, 0x8, RZ ;  /* 0x0000000877757819 */ /* 0x000fe400000102ff */
[----:B------:R-:W-:Y:S02]  /*bd60*/  SHF.L.U64.HI R148, R121, 0x8, RZ ;  /* 0x0000000879947819 */ /* 0x000fe400000102ff */
[C-C-:B------:R-:W-:Y:S02]  /*bd70*/  SHF.L.U64.HI R119, R12.reuse, 0x10, R13.reuse ;  /* 0x000000100c777819 */ /* 0x140fe4000001020d */
[----:B------:R-:W-:Y:S02]  /*bd80*/  SHF.L.U64.HI R121, R12, 0x8, R13 ;  /* 0x000000080c797819 */ /* 0x000fe4000001020d */
[----:B------:R-:W-:-:S02]  /*bd90*/  LOP3.LUT R119, R148, 0xff, R119, 0xf8, !PT ;  /* 0x000000ff94777812 */ /* 0x000fc400078ef877 */
[----:B------:R-:W-:Y:S02]  /*bda0*/  SHF.L.U64.HI R148, R75, 0x8, RZ ;  /* 0x000000084b947819 */ /* 0x000fe400000102ff */
[----:B------:R-:W-:Y:S01]  /*bdb0*/  SHF.R.U32.HI R75, RZ, 0x10, R13 ;  /* 0x00000010ff4b7819 */ /* 0x000fe2000001160d */
[----:B------:R-:W-:Y:S01]  /*bdc0*/  HADD2.F32 R144, -RZ, R143.H0_H0 ;  /* 0x2000008fff907230 */ /* 0x000fe20000004100 */
[----:B------:R-:W-:Y:S02]  /*bdd0*/  LOP3.LUT R121, R148, 0xff, R121, 0xf8, !PT ;  /* 0x000000ff94797812 */ /* 0x000fe400078ef879 */
[----:B------:R-:W-:Y:S02]  /*bde0*/  SHF.L.U64.HI R148, R9, 0x8, RZ ;  /* 0x0000000809947819 */ /* 0x000fe400000102ff */
[----:B------:R-:W-:Y:S01]  /*bdf0*/  LOP3.LUT R9, R75, 0xff, RZ, 0xc0, !PT ;  /* 0x000000ff4b097812 */ /* 0x000fe200078ec0ff */
[-C--:B------:R-:W-:Y:S01]  /*be00*/  FFMA R151, R144, R74.reuse, R151 ;  /* 0x0000004a90977223 */ /* 0x080fe20000000097 */
[----:B------:R-:W-:Y:S01]  /*be10*/  FFMA R143, R140, R74, R137 ;  /* 0x0000004a8c8f7223 */ /* 0x000fe20000000089 */
[----:B------:R-:W-:-:S02]  /*be20*/  SHF.R.U32.HI R144, RZ, 0x8, R13 ;  /* 0x00000008ff907819 */ /* 0x000fc4000001160d */
[----:B------:R-:W-:Y:S02]  /*be30*/  SHF.L.U64.HI R137, R19, 0x8, RZ ;  /* 0x0000000813897819 */ /* 0x000fe400000102ff */
[----:B------:R-:W-:Y:S02]  /*be40*/  F2FP.F16.E4M3.UNPACK_B R9, R9 ;  /* 0x00000009ff09723e */ /* 0x000fe400020006ff */
[--C-:B------:R-:W-:Y:S02]  /*be50*/  SHF.R.U64 R140, R12, 0x18, R13.reuse ;  /* 0x000000180c8c7819 */ /* 0x100fe4000000120d */
[----:B------:R-:W-:Y:S02]  /*be60*/  LOP3.LUT R144, R144, 0xff, RZ, 0xc0, !PT ;  /* 0x000000ff90907812 */ /* 0x000fe400078ec0ff */
[----:B------:R-:W-:Y:S02]  /*be70*/  LOP3.LUT R137, R137, 0xff, R12, 0xf8, !PT ;  /* 0x000000ff89897812 */ /* 0x000fe400078ef80c */
[----:B------:R-:W-:Y:S01]  /*be80*/  SHF.L.U64.HI R19, R12, 0x18, R13 ;  /* 0x000000180c137819 */ /* 0x000fe2000001020d */
[----:B------:R-:W-:Y:S01]  /*be90*/  HADD2.F32 R12, -RZ, R9.H0_H0 ;  /* 0x20000009ff0c7230 */ /* 0x000fe20000004100 */
[----:B------:R-:W-:-:S02]  /*bea0*/  LOP3.LUT R140, R140, 0xff, RZ, 0xc0, !PT ;  /* 0x000000ff8c8c7812 */ /* 0x000fc400078ec0ff */
[----:B------:R-:W-:Y:S02]  /*beb0*/  F2FP.F16.E4M3.UNPACK_B R144, R144 ;  /* 0x00000090ff90723e */ /* 0x000fe400020006ff */
[----:B------:R-:W-:Y:S01]  /*bec0*/  SHF.R.U32.HI R14, RZ, 0x8, R13 ;  /* 0x00000008ff0e7819 */ /* 0x000fe2000001160d */
[----:B------:R-:W-:Y:S01]  /*bed0*/  FFMA R149, R12, R74, R149 ;  /* 0x0000004a0c957223 */ /* 0x000fe20000000095 */
[----:B------:R-:W-:Y:S02]  /*bee0*/  F2FP.F16.E4M3.UNPACK_B R140, R140 ;  /* 0x0000008cff8c723e */ /* 0x000fe400020006ff */
[----:B------:R-:W-:Y:S01]  /*bef0*/  IADD3 R12, P0, R126, UR4, RZ ;  /* 0x000000047e0c7c10 */ /* 0x000fe2000ff1e0ff */
[----:B------:R-:W-:Y:S01]  /*bf00*/  HADD2.F32 R144, -RZ, R144.H0_H0 ;  /* 0x20000090ff907230 */ /* 0x000fe20000004100 */
[----:B------:R-:W-:Y:S02]  /*bf10*/  LOP3.LUT R14, R117, 0xff, R14, 0xf8, !PT ;  /* 0x000000ff750e7812 */ /* 0x000fe400078ef80e */
[----:B------:R-:W-:Y:S01]  /*bf20*/  LOP3.LUT R117, R148, 0xff, R13, 0xf8, !PT ;  /* 0x000000ff94757812 */ /* 0x000fe200078ef80d */
[----:B------:R-:W-:Y:S01]  /*bf30*/  HADD2.F32 R140, -RZ, R140.H0_H0 ;  /* 0x2000008cff8c7230 */ /* 0x000fe20000004100 */
[----:B------:R-:W-:-:S02]  /*bf40*/  IADD3.X R13, R127, UR9, RZ, P0, !PT ;  /* 0x000000097f0d7c10 */ /* 0x000fc400087fe4ff */
[----:B------:R-:W4:Y:S01]  /*bf50*/  LDG.E.64 R126, desc[UR10][R126.64] ;  /* 0x0000000a7e7e7981 */ /* 0x000f22000c1e1b00 */
[----:B------:R-:W-:Y:S01]  /*bf60*/  FFMA R9, R144, R74, R129 ;  /* 0x0000004a90097223 */ /* 0x000fe20000000081 */
[----:B------:R-:W-:Y:S01]  /*bf70*/  F2FP.F16.E4M3.UNPACK_B R144, R128 ;  /* 0x00000080ff90723e */ /* 0x000fe200020006ff */
[----:B------:R-:W-:Y:S01]  /*bf80*/  FFMA R15, R140, R74, R15 ;  /* 0x0000004a8c0f7223 */ /* 0x000fe2000000000f */
[----:B------:R-:W5:Y:S01]  /*bf90*/  LDG.E.64 R128, desc[UR10][R12.64] ;  /* 0x0000000a0c807981 */ /* 0x000f62000c1e1b00 */
[----:B------:R-:W-:-:S04]  /*bfa0*/  LOP3.LUT R140, R6, 0xff, RZ, 0xc0, !PT ;  /* 0x000000ff068c7812 */ /* 0x000fc800078ec0ff */
[----:B------:R-:W-:-:S05]  /*bfb0*/  F2FP.F16.E4M3.UNPACK_B R140, R140 ;  /* 0x0000008cff8c723e */ /* 0x000fca00020006ff */
[----:B------:R-:W-:-:S05]  /*bfc0*/  HADD2.F32 R140, -RZ, R140.H0_H0 ;  /* 0x2000008cff8c7230 */ /* 0x000fca0000004100 */
[----:B------:R-:W-:Y:S01]  /*bfd0*/  FFMA R123, R140, R74, R123 ;  /* 0x0000004a8c7b7223 */ /* 0x000fe2000000007b */
[----:B------:R-:W-:-:S05]  /*bfe0*/  IMAD.SHL.U32 R140, R6, 0x100, RZ ;  /* 0x00000100068c7824 */ /* 0x000fca00078e00ff */
[----:B------:R-:W-:Y:S02]  /*bff0*/  LOP3.LUT R137, R137, 0xff00, R140, 0xf8, !PT ;  /* 0x0000ff0089897812 */ /* 0x000fe400078ef88c */
[----:B------:R-:W-:-:S04]  /*c000*/  SHF.L.U64.HI R140, R6, 0x18, R7 ;  /* 0x00000018068c7819 */ /* 0x000fc80000010207 */
[----:B------:R-:W-:Y:S02]  /*c010*/  LOP3.LUT R119, R119, 0xff00, R140, 0xf8, !PT ;  /* 0x0000ff0077777812 */ /* 0x000fe400078ef88c */
[C-C-:B------:R-:W-:Y:S02]  /*c020*/  SHF.L.U64.HI R140, R6.reuse, 0x10, R7.reuse ;  /* 0x00000010068c7819 */ /* 0x140fe40000010207 */
[----:B------:R-:W-:Y:S02]  /*c030*/  LOP3.LUT R152, R7, 0xff, RZ, 0xc0, !PT ;  /* 0x000000ff07987812 */ /* 0x000fe400078ec0ff */
[----:B------:R-:W-:Y:S02]  /*c040*/  LOP3.LUT R121, R121, 0xff00, R140, 0xf8, !PT ;  /* 0x0000ff0079797812 */ /* 0x000fe400078ef88c */
[----:B------:R-:W-:Y:S01]  /*c050*/  SHF.L.U64.HI R140, R6, 0x8, R7 ;  /* 0x00000008068c7819 */ /* 0x000fe20000010207 */
[----:B------:R-:W-:Y:S01]  /*c060*/  HADD2.F32 R150, -RZ, R144.H0_H0 ;  /* 0x20000090ff967230 */ /* 0x000fe20000004100 */
[----:B------:R-:W-:-:S02]  /*c070*/  LOP3.LUT R153, R19, 0xff, RZ, 0xc0, !PT ;  /* 0x000000ff13997812 */ /* 0x000fc400078ec0ff */
[----:B------:R-:W-:Y:S02]  /*c080*/  LOP3.LUT R19, R117, 0xff00, R140, 0xf8, !PT ;  /* 0x0000ff0075137812 */ /* 0x000fe400078ef88c */
[----:B------:R-:W-:Y:S02]  /*c090*/  F2FP.F16.E4M3.UNPACK_B R144, R152 ;  /* 0x00000098ff90723e */ /* 0x000fe400020006ff */
[C-C-:B------:R-:W-:Y:S02]  /*c0a0*/  SHF.R.U64 R140, R6.reuse, 0x18, R7.reuse ;  /* 0x00000018068c7819 */ /* 0x140fe40000001207 */
[----:B------:R-:W-:Y:S01]  /*c0b0*/  SHF.R.U64 R148, R6, 0x8, R7 ;  /* 0x0000000806947819 */ /* 0x000fe20000001207 */
[----:B------:R-:W-:Y:S01]  /*c0c0*/  HADD2.F32 R144, -RZ, R144.H0_H0 ;  /* 0x20000090ff907230 */ /* 0x000fe20000004100 */
[----:B------:R-:W-:Y:S02]  /*c0d0*/  LOP3.LUT R140, R140, 0xff, RZ, 0xc0, !PT ;  /* 0x000000ff8c8c7812 */ /* 0x000fe400078ec0ff */
[----:B------:R-:W-:-:S02]  /*c0e0*/  LOP3.LUT R148, R148, 0xff, RZ, 0xc0, !PT ;  /* 0x000000ff94947812 */ /* 0x000fc400078ec0ff */
[----:B------:R-:W-:Y:S01]  /*c0f0*/  F2FP.F16.E4M3.UNPACK_B R140, R140 ;  /* 0x0000008cff8c723e */ /* 0x000fe200020006ff */
[----:B------:R-:W-:Y:S01]  /*c100*/  FFMA R151, R144, R74, R151 ;  /* 0x0000004a90977223 */ /* 0x000fe20000000097 */
[----:B------:R-:W-:Y:S02]  /*c110*/  SHF.R.U64 R144, R6, 0x10, R7 ;  /* 0x0000001006907819 */ /* 0x000fe40000001207 */
[----:B------:R-:W-:Y:S01]  /*c120*/  F2FP.F16.E4M3.UNPACK_B R148, R148 ;  /* 0x00000094ff94723e */ /* 0x000fe200020006ff */
[----:B------:R-:W-:Y:S01]  /*c130*/  HADD2.F32 R140, -RZ, R140.H0_H0 ;  /* 0x2000008cff8c7230 */ /* 0x000fe20000004100 */
[----:B------:R-:W-:Y:S01]  /*c140*/  LOP3.LUT R144, R144, 0xff, RZ, 0xc0, !PT ;  /* 0x000000ff90907812 */ /* 0x000fe200078ec0ff */
[-C--:B------:R-:W-:Y:S01]  /*c150*/  FFMA R141, R150, R74.reuse, R141 ;  /* 0x0000004a968d7223 */ /* 0x080fe2000000008d */
[----:B------:R-:W-:Y:S01]  /*c160*/  SHF.R.U32.HI R150, RZ, 0x10, R7 ;  /* 0x00000010ff967819 */ /* 0x000fe20000011607 */
[----:B------:R-:W-:Y:S02]  /*c170*/  HADD2.F32 R148, -RZ, R148.H0_H0 ;  /* 0x20000094ff947230 */ /* 0x000fe40000004100 */
[----:B------:R-:W-:Y:S01]  /*c180*/  FFMA R15, R140, R74, R15 ;  /* 0x0000004a8c0f7223 */ /* 0x000fe2000000000f */
[----:B------:R-:W-:-:S02]  /*c190*/  F2FP.F16.E4M3.UNPACK_B R144, R144 ;  /* 0x00000090ff90723e */ /* 0x000fc400020006ff */
[----:B------:R-:W-:Y:S02]  /*c1a0*/  LOP3.LUT R140, R75, 0xffffff00, R21, 0xf8, !PT ;  /* 0xffffff004b8c7812 */ /* 0x000fe400078ef815 */
[----:B------:R-:W-:Y:S02]  /*c1b0*/  LOP3.LUT R75, R14, 0xff00, R7, 0xf8, !PT ;  /* 0x0000ff000e4b7812 */ /* 0x000fe400078ef807 */
[----:B------:R-:W-:Y:S01]  /*c1c0*/  LOP3.LUT R150, R150, 0xff, RZ, 0xc0, !PT ;  /* 0x000000ff96967812 */ /* 0x000fe200078ec0ff */
[----:B------:R-:W-:Y:S01]  /*c1d0*/  FFMA R125, R148, R74, R125 ;  /* 0x0000004a947d7223 */ /* 0x000fe2000000007d */
[----:B------:R-:W-:Y:S01]  /*c1e0*/  HADD2.F32 R148, -RZ, R144.H0_H0 ;  /* 0x20000090ff947230 */ /* 0x000fe20000004100 */
[----:B--2---:R-:W-:Y:S02]  /*c1f0*/  SHF.R.U32.HI R14, RZ, 0x18, R133 ;  /* 0x00000018ff0e7819 */ /* 0x004fe40000011685 */
[----:B------:R-:W-:-:S03]  /*c200*/  F2FP.F16.E4M3.UNPACK_B R144, R150 ;  /* 0x00000096ff90723e */ /* 0x000fc600020006ff */
[----:B------:R-:W-:Y:S01]  /*c210*/  IMAD.U32 R150, R14, 0x10000, RZ ;  /* 0x000100000e967824 */ /* 0x000fe200078e00ff */
[----:B------:R-:W-:Y:S02]  /*c220*/  F2FP.F16.E4M3.UNPACK_B R14, R14 ;  /* 0x0000000eff0e723e */ /* 0x000fe400020006ff */
[----:B------:R-:W-:-:S03]  /*c230*/  LOP3.LUT R117, R153, 0xff00, R6, 0xf8, !PT ;  /* 0x0000ff0099757812 */ /* 0x000fc600078ef806 */
[----:B------:R-:W-:Y:S01]  /*c240*/  HADD2.F32 R14, -RZ, R14.H0_H0 ;  /* 0x2000000eff0e7230 */ /* 0x000fe20000004100 */
[----:B------:R-:W-:-:S04]  /*c250*/  SHF.R.U32.HI R6, RZ, 0x8, R7 ;  /* 0x00000008ff067819 */ /* 0x000fc80000011607 */
[----:B------:R-:W-:Y:S01]  /*c260*/  FFMA R141, R14, R74, R141 ;  /* 0x0000004a0e8d7223 */ /* 0x000fe2000000008d */
[----:B------:R-:W-:Y:S01]  /*c270*/  IMAD.SHL.U32 R14, R132, 0x100, RZ ;  /* 0x00000100840e7824 */ /* 0x000fe200078e00ff */
[----:B------:R-:W-:-:S04]  /*c280*/  LOP3.LUT R6, R6, 0xff, RZ, 0xc0, !PT ;  /* 0x000000ff06067812 */ /* 0x000fc800078ec0ff */
[----:B------:R-:W-:Y:S01]  /*c290*/  LOP3.LUT R117, R117, 0xff0000, R14, 0xf8, !PT ;  /* 0x00ff000075757812 */ /* 0x000fe200078ef80e */
[----:B------:R-:W-:Y:S01]  /*c2a0*/  IMAD.U32 R14, R132, 0x10000, RZ ;  /* 0x00010000840e7824 */ /* 0x000fe200078e00ff */
[----:B------:R-:W-:Y:S01]  /*c2b0*/  F2FP.F16.E4M3.UNPACK_B R6, R6 ;  /* 0x00000006ff06723e */ /* 0x000fe200020006ff */
[----:B------:R-:W-:-:S03]  /*c2c0*/  HADD2.F32 R144, -RZ, R144.H0_H0 ;  /* 0x20000090ff907230 */ /* 0x000fc60000004100 */
[----:B------:R-:W-:Y:S01]  /*c2d0*/  LOP3.LUT R137, R137, 0xff0000, R14, 0xf8, !PT ;  /* 0x00ff000089897812 */ /* 0x000fe200078ef80e */
[----:B------:R-:W-:Y:S01]  /*c2e0*/  HADD2.F32 R6, -RZ, R6.H0_H0 ;  /* 0x20000006ff067230 */ /* 0x000fe20000004100 */
[----:B------:R-:W-:Y:S01]  /*c2f0*/  SHF.L.U64.HI R14, R132, 0x18, R133 ;  /* 0x00000018840e7819 */ /* 0x000fe20000010285 */
[-C--:B------:R-:W-:Y:S01]  /*c300*/  FFMA R149, R144, R74.reuse, R149 ;  /* 0x0000004a90957223 */ /* 0x080fe20000000095 */
[-C--:B------:R-:W-:Y:S01]  /*c310*/  FFMA R143, R148, R74.reuse, R143 ;  /* 0x0000004a948f7223 */ /* 0x080fe2000000008f */
[----:B------:R-:W-:Y:S01]  /*c320*/  LOP3.LUT R144, R132, 0xff, RZ, 0xc0, !PT ;  /* 0x000000ff84907812 */ /* 0x000fe200078ec0ff */
[----:B------:R-:W-:Y:S01]  /*c330*/  FFMA R9, R6, R74, R9 ;  /* 0x0000004a06097223 */ /* 0x000fe20000000009 */
[----:B------:R-:W-:Y:S02]  /*c340*/  LOP3.LUT R121, R121, 0xff0000, R14, 0xf8, !PT ;  /* 0x00ff000079797812 */ /* 0x000fe400078ef80e */
[----:B------:R-:W-:Y:S02]  /*c350*/  IADD3 R6, P0, R12, UR4, RZ ;  /* 0x000000040c067c10 */ /* 0x000fe4000ff1e0ff */
[----:B------:R-:W-:-:S02]  /*c360*/  LOP3.LUT R148, R133, 0xff, RZ, 0xc0, !PT ;  /* 0x000000ff85947812 */ /* 0x000fc400078ec0ff */
[C---:B------:R-:W-:Y:S02]  /*c370*/  SHF.L.U64.HI R14, R132.reuse, 0x10, R133 ;  /* 0x00000010840e7819 */ /* 0x040fe40000010285 */
[----:B------:R-:W-:Y:S02]  /*c380*/  SHF.R.U32.HI R153, RZ, 0x8, R7 ;  /* 0x00000008ff997819 */ /* 0x000fe40000011607 */
[----:B------:R-:W-:Y:S02]  /*c390*/  F2FP.F16.E4M3.UNPACK_B R144, R144 ;  /* 0x00000090ff90723e */ /* 0x000fe400020006ff */
[----:B------:R-:W-:Y:S02]  /*c3a0*/  IADD3.X R7, R13, UR9, RZ, P0, !PT ;  /* 0x000000090d077c10 */ /* 0x000fe400087fe4ff */
[----:B------:R-:W-:Y:S02]  /*c3b0*/  F2FP.F16.E4M3.UNPACK_B R148, R148 ;  /* 0x00000094ff94723e */ /* 0x000fe400020006ff */
[----:B------:R-:W-:Y:S01]  /*c3c0*/  LOP3.LUT R19, R19, 0xff0000, R14, 0xf8, !PT ;  /* 0x00ff000013137812 */ /* 0x000fe200078ef80e */
[----:B------:R-:W-:Y:S01]  /*c3d0*/  HADD2.F32 R144, -RZ, R144.H0_H0 ;  /* 0x20000090ff907230 */ /* 0x000fe20000004100 */
[----:B------:R-:W-:Y:S01]  /*c3e0*/  SHF.L.U64.HI R14, R132, 0x8, R133 ;  /* 0x00000008840e7819 */ /* 0x000fe20000010285 */
[----:B------:R3:W2:Y:S01]  /*c3f0*/  LDG.E.64 R12, desc[UR10][R6.64] ;  /* 0x0000000a060c7981 */ /* 0x0006a2000c1e1b00 */
[----:B------:R-:W-:-:S02]  /*c400*/  HADD2.F32 R148, -RZ, R148.H0_H0 ;  /* 0x20000094ff947230 */ /* 0x000fc40000004100 */
[----:B------:R-:W-:Y:S02]  /*c410*/  LOP3.LUT R75, R75, 0xff0000, R14, 0xf8, !PT ;  /* 0x00ff00004b4b7812 */ /* 0x000fe400078ef80e */
[----:B------:R-:W-:Y:S01]  /*c420*/  SHF.R.U64 R14, R132, 0x10, R133 ;  /* 0x00000010840e7819 */ /* 0x000fe20000001285 */
[-C--:B------:R-:W-:Y:S01]  /*c430*/  FFMA R123, R144, R74.reuse, R123 ;  /* 0x0000004a907b7223 */ /* 0x080fe2000000007b */
[----:B------:R-:W-:Y:S01]  /*c440*/  FFMA R151, R148, R74, R151 ;  /* 0x0000004a94977223 */ /* 0x000fe20000000097 */
[----:B------:R-:W-:Y:S02]  /*c450*/  LOP3.LUT R144, R132, 0xffff, RZ, 0xc0, !PT ;  /* 0x0000ffff84907812 */ /* 0x000fe400078ec0ff */
[----:B------:R-:W-:Y:S02]  /*c460*/  LOP3.LUT R14, R14, 0xff, RZ, 0xc0, !PT ;  /* 0x000000ff0e0e7812 */ /* 0x000fe400078ec0ff */
[----:B------:R-:W-:Y:S02]  /*c470*/  SHF.R.U64 R148, R132, 0x18, R133 ;  /* 0x0000001884947819 */ /* 0x000fe40000001285 */
[----:B------:R-:W-:-:S02]  /*c480*/  LOP3.LUT R119, R119, 0xff0000, R132, 0xf8, !PT ;  /* 0x00ff000077777812 */ /* 0x000fc400078ef884 */
[----:B------:R-:W-:Y:S02]  /*c490*/  SHF.R.U32.HI R144, RZ, 0x8, R144 ;  /* 0x00000008ff907819 */ /* 0x000fe40000011690 */
[----:B------:R-:W-:Y:S02]  /*c4a0*/  F2FP.F16.E4M3.UNPACK_B R132, R14 ;  /* 0x0000000eff84723e */ /* 0x000fe400020006ff */
[----:B------:R-:W-:Y:S02]  /*c4b0*/  LOP3.LUT R14, R148, 0xff, RZ, 0xc0, !PT ;  /* 0x000000ff940e7812 */ /* 0x000fe400078ec0ff */
[----:B------:R-:W-:Y:S02]  /*c4c0*/  F2FP.F16.E4M3.UNPACK_B R144, R144 ;  /* 0x00000090ff90723e */ /* 0x000fe400020006ff */
[----:B------:R-:W-:Y:S02]  /*c4d0*/  F2FP.F16.E4M3.UNPACK_B R14, R14 ;  /* 0x0000000eff0e723e */ /* 0x000fe400020006ff */
[----:B------:R-:W-:Y:S01]  /*c4e0*/  LOP3.LUT R17, R17, R150, RZ, 0xfc, !PT ;  /* 0x0000009611117212 */ /* 0x000fe200078efcff */
[----:B------:R-:W-:Y:S01]  /*c4f0*/  HADD2.F32 R148, -RZ, R144.H0_H0 ;  /* 0x20000090ff947230 */ /* 0x000fe20000004100 */
[----:B------:R-:W-:Y:S01]  /*c500*/  SHF.R.U32.HI R150, RZ, 0x8, R133 ;  /* 0x00000008ff967819 */ /* 0x000fe20000011685 */
[----:B------:R-:W-:-:S03]  /*c510*/  HADD2.F32 R14, -RZ, R14.H0_H0 ;  /* 0x2000000eff0e7230 */ /* 0x000fc60000004100 */
[----:B------:R-:W-:Y:S01]  /*c520*/  LOP3.LUT R150, R150, 0xff, RZ, 0xc0, !PT ;  /* 0x000000ff96967812 */ /* 0x000fe200078ec0ff */
[-C--:B------:R-:W-:Y:S01]  /*c530*/  FFMA R125, R148, R74.reuse, R125 ;  /* 0x0000004a947d7223 */ /* 0x080fe2000000007d */
[----:B------:R-:W-:Y:S01]  /*c540*/  FFMA R148, R14, R74, R15 ;  /* 0x0000004a0e947223 */ /* 0x000fe2000000000f */
[----:B------:R-:W-:Y:S01]  /*c550*/  IADD3 R14, P0, R6, UR4, RZ ;  /* 0x00000004060e7c10 */ /* 0x000fe2000ff1e0ff */
[----:B------:R-:W-:Y:S01]  /*c560*/  HADD2.F32 R132, -RZ, R132.H0_H0 ;  /* 0x20000084ff847230 */ /* 0x000fe20000004100 */
[----:B------:R-:W-:Y:S02]  /*c570*/  F2FP.F16.E4M3.UNPACK_B R144, R150 ;  /* 0x00000096ff90723e */ /* 0x000fe400020006ff */
[----:B---3--:R-:W-:Y:S02]  /*c580*/  LOP3.LUT R6, R130, 0xff, RZ, 0xc0, !PT ;  /* 0x000000ff82067812 */ /* 0x008fe400078ec0ff */
[----:B------:R-:W-:Y:S01]  /*c590*/  IADD3.X R15, R7, UR9, RZ, P0, !PT ;  /* 0x00000009070f7c10 */ /* 0x000fe200087fe4ff */
[----:B------:R-:W-:-:S02]  /*c5a0*/  HADD2.F32 R150, -RZ, R144.H0_H0 ;  /* 0x20000090ff967230 */ /* 0x000fc40000004100 */
[----:B------:R-:W-:Y:S01]  /*c5b0*/  FFMA R144, R132, R74, R143 ;  /* 0x0000004a84907223 */ /* 0x000fe2000000008f */
[----:B------:R-:W-:Y:S02]  /*c5c0*/  F2FP.F16.E4M3.UNPACK_B R143, R6 ;  /* 0x00000006ff8f723e */ /* 0x000fe400020006ff */
[----:B------:R-:W3:Y:S01]  /*c5d0*/  LDG.E.64 R6, desc[UR10][R14.64] ;  /* 0x0000000a0e067981 */ /* 0x000ee2000c1e1b00 */
[----:B------:R-:W-:Y:S01]  /*c5e0*/  FFMA R132, R150, R74, R9 ;  /* 0x0000004a96847223 */ /* 0x000fe20000000009 */
[----:B------:R-:W-:-:S04]  /*c5f0*/  SHF.R.U32.HI R9, RZ, 0x10, R133 ;  /* 0x00000010ff097819 */ /* 0x000fc80000011685 */
[----:B------:R-:W-:-:S04]  /*c600*/  LOP3.LUT R9, R9, 0xff, RZ, 0xc0, !PT ;  /* 0x000000ff09097812 */ /* 0x000fc800078ec0ff */
[----:B------:R-:W-:Y:S01]  /*c610*/  F2FP.F16.E4M3.UNPACK_B R9, R9 ;  /* 0x00000009ff09723e */ /* 0x000fe200020006ff */
[----:B------:R-:W-:Y:S01]  /*c620*/  HADD2.F32 R152, -RZ, R143.H0_H0 ;  /* 0x2000008fff987230 */ /* 0x000fe20000004100 */
[----:B------:R-:W-:-:S03]  /*c630*/  LOP3.LUT R140, R140, 0xff, RZ, 0xc0, !PT ;  /* 0x000000ff8c8c7812 */ /* 0x000fc600078ec0ff */
[----:B------:R-:W-:Y:S01]  /*c640*/  HADD2.F32 R150, -RZ, R9.H0_H0 ;  /* 0x20000009ff967230 */ /* 0x000fe20000004100 */
[----:B------:R-:W-:-:S04]  /*c650*/  LOP3.LUT R140, R140, 0xff00, R153, 0xf8, !PT ;  /* 0x0000ff008c8c7812 */ /* 0x000fc800078ef899 */
[-C--:B------:R-:W-:Y:S01]  /*c660*/  FFMA R149, R150, R74.reuse, R149 ;  /* 0x0000004a96957223 */ /* 0x080fe20000000095 */
[----:B------:R-:W-:Y:S01]  /*c670*/  FFMA R150, R152, R74, R123 ;  /* 0x0000004a98967223 */ /* 0x000fe2000000007b */
[----:B------:R-:W-:Y:S02]  /*c680*/  SHF.R.U64 R123, R130, 0x8, R131 ;  /* 0x00000008827b7819 */ /* 0x000fe40000001283 */
[----:B------:R-:W-:Y:S02]  /*c690*/  LOP3.LUT R9, R140, 0xff0000, R133, 0xf8, !PT ;  /* 0x00ff00008c097812 */ /* 0x000fe400078ef885 */
[----:B------:R-:W-:-:S04]  /*c6a0*/  LOP3.LUT R140, R123, 0xff, RZ, 0xc0, !PT ;  /* 0x000000ff7b8c7812 */ /* 0x000fc800078ec0ff */
[----:B------:R-:W-:Y:S02]  /*c6b0*/  F2FP.F16.E4M3.UNPACK_B R140, R140 ;  /* 0x0000008cff8c723e */ /* 0x000fe400020006ff */
[----:B------:R-:W-:-:S03]  /*c6c0*/  SHF.R.U32.HI R152, RZ, 0x18, R131 ;  /* 0x00000018ff987819 */ /* 0x000fc60000011683 */
[----:B------:R-:W-:Y:S01]  /*c6d0*/  HADD2.F32 R140, -RZ, R140.H0_H0 ;  /* 0x2000008cff8c7230 */ /* 0x000fe20000004100 */
[----:B------:R-:W-:-:S04]  /*c6e0*/  F2FP.F16.E4M3.UNPACK_B R152, R152 ;  /* 0x00000098ff98723e */ /* 0x000fc800020006ff */
[----:B------:R-:W-:Y:S01]  /*c6f0*/  FFMA R140, R140, R74, R125 ;  /* 0x0000004a8c8c7223 */ /* 0x000fe2000000007d */
[----:B------:R-:W-:Y:S01]  /*c700*/  SHF.R.U64 R125, R130, 0x10, R131 ;  /* 0x00000010827d7819 */ /* 0x000fe20000001283 */
[----:B------:R-:W-:-:S03]  /*c710*/  HADD2.F32 R152, -RZ, R152.H0_H0 ;  /* 0x20000098ff987230 */ /* 0x000fc60000004100 */
[----:B------:R-:W-:Y:S02]  /*c720*/  LOP3.LUT R133, R125, 0xff, RZ, 0xc0, !PT ;  /* 0x000000ff7d857812 */ /* 0x000fe400078ec0ff */
[----:B------:R-:W-:Y:S01]  /*c730*/  LOP3.LUT R156, R131, 0xff, RZ, 0xc0, !PT ;  /* 0x000000ff839c7812 */ /* 0x000fe200078ec0ff */
[----:B------:R-:W-:Y:S01]  /*c740*/  FFMA R141, R152, R74, R141 ;  /* 0x0000004a988d7223 */ /* 0x000fe2000000008d */
[----:B------:R-:W-:Y:S01]  /*c750*/  F2FP.F16.E4M3.UNPACK_B R133, R133 ;  /* 0x00000085ff85723e */ /* 0x000fe200020006ff */
[C---:B------:R-:W-:Y:S01]  /*c760*/  IMAD.SHL.U32 R152, R130.reuse, 0x1000000, RZ ;  /* 0x0100000082987824 */ /* 0x040fe200078e00ff */
[----:B------:R-:W-:Y:S02]  /*c770*/  SHF.R.U64 R143, R130, 0x18, R131 ;  /* 0x00000018828f7819 */ /* 0x000fe40000001283 */
[----:B------:R-:W-:Y:S01]  /*c780*/  F2FP.F16.E4M3.UNPACK_B R156, R156 ;  /* 0x0000009cff9c723e */ /* 0x000fe200020006ff */
[----:B------:R-:W-:Y:S01]  /*c790*/  HADD2.F32 R133, -RZ, R133.H0_H0 ;  /* 0x20000085ff857230 */ /* 0x000fe20000004100 */
[----:B------:R-:W-:-:S02]  /*c7a0*/  LOP3.LUT R137, R137, R152, RZ, 0xfc, !PT ;  /* 0x0000009889897212 */ /* 0x000fc400078efcff */
[----:B------:R-:W-:Y:S02]  /*c7b0*/  LOP3.LUT R130, R143, 0xff, RZ, 0xc0, !PT ;  /* 0x000000ff8f827812 */ /* 0x000fe400078ec0ff */
[--C-:B------:R-:W-:Y:S01]  /*c7c0*/  SHF.R.U32.HI R152, RZ, 0x10, R131.reuse ;  /* 0x00000010ff987819 */ /* 0x100fe20000011683 */
[----:B------:R-:W-:Y:S02]  /*c7d0*/  HADD2.F32 R156, -RZ, R156.H0_H0 ;  /* 0x2000009cff9c7230 */ /* 0x000fe40000004100 */
[----:B------:R-:W-:Y:S01]  /*c7e0*/  FFMA R133, R133, R74, R144 ;  /* 0x0000004a85857223 */ /* 0x000fe20000000090 */
[----:B------:R-:W-:Y:S02]  /*c7f0*/  F2FP.F16.E4M3.UNPACK_B R130, R130 ;  /* 0x00000082ff82723e */ /* 0x000fe400020006ff */
[----:B------:R-:W-:Y:S02]  /*c800*/  SHF.R.U32.HI R144, RZ, 0x8, R131 ;  /* 0x00000008ff907819 */ /* 0x000fe40000011683 */
[----:B------:R-:W-:Y:S01]  /*c810*/  LOP3.LUT R153, R152, 0xff, RZ, 0xc0, !PT ;  /* 0x000000ff98997812 */ /* 0x000fe200078ec0ff */
[----:B------:R-:W-:Y:S01]  /*c820*/  FFMA R151, R156, R74, R151 ;  /* 0x0000004a9c977223 */ /* 0x000fe20000000097 */
[----:B------:R-:W-:Y:S01]  /*c830*/  HADD2.F32 R130, -RZ, R130.H0_H0 ;  /* 0x20000082ff827230 */ /* 0x000fe20000004100 */
[----:B------:R-:W-:-:S02]  /*c840*/  LOP3.LUT R156, R144, 0xff, RZ, 0xc0, !PT ;  /* 0x000000ff909c7812 */ /* 0x000fc400078ec0ff */
[----:B------:R-:W-:Y:S02]  /*c850*/  F2FP.F16.E4M3.UNPACK_B R153, R153 ;  /* 0x00000099ff99723e */ /* 0x000fe400020006ff */
[----:B------:R-:W-:Y:S01]  /*c860*/  F2FP.F16.E4M3.UNPACK_B R156, R156 ;  /* 0x0000009cff9c723e */ /* 0x000fe200020006ff */
[-C--:B------:R-:W-:Y:S01]  /*c870*/  FFMA R130, R130, R74.reuse, R148 ;  /* 0x0000004a82827223 */ /* 0x080fe20000000094 */
[----:B------:R-:W-:Y:S02]  /*c880*/  VIADD R148, R142, 0x6 ;  /* 0x000000068e947836 */ /* 0x000fe40000000000 */
[----:B------:R-:W-:Y:S02]  /*c890*/  HADD2.F32 R153, -RZ, R153.H0_H0 ;  /* 0x20000099ff997230 */ /* 0x000fe40000004100 */
[----:B------:R-:W-:Y:S01]  /*c8a0*/  HADD2.F32 R156, -RZ, R156.H0_H0 ;  /* 0x2000009cff9c7230 */ /* 0x000fe20000004100 */
[----:B------:R-:W-:Y:S02]  /*c8b0*/  LOP3.LUT R148, R148, 0x1f, RZ, 0xc0, !PT ;  /* 0x0000001f94947812 */ /* 0x000fe400078ec0ff */
[----:B------:R-:W-:-:S02]  /*c8c0*/  FFMA R149, R153, R74, R149 ;  /* 0x0000004a99957223 */ /* 0x000fc40000000095 */
[----:B------:R-:W-:-:S04]  /*c8d0*/  FFMA R132, R156, R74, R132 ;  /* 0x0000004a9c847223 */ /* 0x000fc80000000084 */
[----:B------:R-:W0:Y:S04]  /*c8e0*/  SHFL.IDX PT, R149, R149, R148, 0x1f ;  /* 0x00001f9495957589 */ /* 0x000e2800000e0000 */
[----:B------:R-:W1:Y:S04]  /*c8f0*/  SHFL.IDX PT, R130, R130, R148, 0x1f ;  /* 0x00001f9482827589 */ /* 0x000e6800000e0000 */
[----:B------:R-:W4:Y:S04]  /*c900*/  SHFL.IDX PT, R132, R132, R148, 0x1f ;  /* 0x00001f9484847589 */ /* 0x000f2800000e0000 */
[----:B------:R-:W5:Y:S01]  /*c910*/  SHFL.IDX PT, R141, R141, R148, 0x1f ;  /* 0x00001f948d8d7589 */ /* 0x000f6200000e0000 */
[----:B------:R-:W-:Y:S01]  /*c920*/  IMAD.SHL.U32 R144, R144, 0x1000000, RZ ;  /* 0x0100000090907824 */ /* 0x000fe200078e00ff */
[----:B------:R-:W-:-:S02]  /*c930*/  LOP3.LUT R136, R136, 0xff000000, R163, 0xf8, !PT ;  /* 0xff00000088887812 */ /* 0x000fc400078ef8a3 */
[----:B------:R-:W5:Y:S01]  /*c940*/  SHFL.IDX PT, R140, R140, R148, 0x1f ;  /* 0x00001f948c8c7589 */ /* 0x000f6200000e0000 */
[----:B------:R-:W-:Y:S01]  /*c950*/  IMAD.SHL.U32 R156, R125, 0x1000000, RZ ;  /* 0x010000007d9c7824 */ /* 0x000fe200078e00ff */
[----:B------:R-:W-:Y:S01]  /*c960*/  LOP3.LUT R125, R75, R144, RZ, 0xfc, !PT ;  /* 0x000000904b7d7212 */ /* 0x000fe200078efcff */
[----:B------:R-:W-:Y:S02]  /*c970*/  IMAD.SHL.U32 R144, R131, 0x1000000, RZ ;  /* 0x0100000083907824 */ /* 0x000fe400078e00ff */
[----:B------:R-:W-:Y:S02]  /*c980*/  IMAD.SHL.U32 R152, R152, 0x1000000, RZ ;  /* 0x0100000098987824 */ /* 0x000fe400078e00ff */
[----:B0-----:R-:W-:Y:S01]  /*c990*/  FADD R163, R4, R149 ;  /* 0x0000009504a37221 */ /* 0x001fe20000000000 */
[----:B------:R-:W-:Y:S01]  /*c9a0*/  IMAD.SHL.U32 R158, R123, 0x1000000, RZ ;  /* 0x010000007b9e7824 */ /* 0x000fe200078e00ff */
[----:B------:R-:W-:Y:S01]  /*c9b0*/  LOP3.LUT R123, R19, R144, RZ, 0xfc, !PT ;  /* 0x00000090137b7212 */ /* 0x000fe200078efcff */
[----:B-1----:R-:W-:Y:S01]  /*c9c0*/  FADD R162, R8, R130 ;  /* 0x0000008208a27221 */ /* 0x002fe20000000000 */
[----:B----4-:R-:W-:Y:S01]  /*c9d0*/  LOP3.LUT R4, R126, 0xff, RZ, 0xc0, !PT ;  /* 0x000000ff7e047812 */ /* 0x010fe200078ec0ff */
[----:B------:R-:W-:Y:S01]  /*c9e0*/  FADD R164, R5, R132 ;  /* 0x0000008405a47221 */ /* 0x000fe20000000000 */
[----:B------:R-:W-:-:S02]  /*c9f0*/  LOP3.LUT R5, R127, 0xff, RZ, 0xc0, !PT ;  /* 0x000000ff7f057812 */ /* 0x000fc400078ec0ff */
[----:B-----5:R-:W-:Y:S02]  /*ca00*/  LOP3.LUT R8, R128, 0xff, RZ, 0xc0, !PT ;  /* 0x000000ff80087812 */ /* 0x020fe400078ec0ff */
[----:B------:R-:W-:Y:S02]  /*ca10*/  F2FP.F16.E4M3.UNPACK_B R4, R4 ;  /* 0x00000004ff04723e */ /* 0x000fe400020006ff */
[----:B------:R-:W-:Y:S01]  /*ca20*/  LOP3.LUT R19, R17, 0xff000000, R131, 0xf8, !PT ;  /* 0xff00000011137812 */ /* 0x000fe200078ef883 */
[----:B------:R-:W0:Y:S01]  /*ca30*/  SHFL.IDX PT, R142, R151, R148, 0x1f ;  /* 0x00001f94978e7589 */ /* 0x000e2200000e0000 */
[----:B------:R-:W-:Y:S02]  /*ca40*/  LOP3.LUT R17, R9, R152, RZ, 0xfc, !PT ;  /* 0x0000009809117212 */ /* 0x000fe400078efcff */
[----:B------:R-:W-:Y:S01]  /*ca50*/  F2FP.F16.E4M3.UNPACK_B R9, R5 ;  /* 0x00000005ff09723e */ /* 0x000fe200020006ff */
[----:B------:R-:W-:Y:S01]  /*ca60*/  HADD2.F32 R5, -RZ, R4.H0_H0 ;  /* 0x20000004ff057230 */ /* 0x000fe20000004100 */
[----:B------:R-:W-:-:S02]  /*ca70*/  F2FP.F16.E4M3.UNPACK_B R8, R8 ;  /* 0x00000008ff08723e */ /* 0x000fc400020006ff */
[----:B------:R-:W-:Y:S02]  /*ca80*/  LOP3.LUT R75, R129, 0xff, RZ, 0xc0, !PT ;  /* 0x000000ff814b7812 */ /* 0x000fe400078ec0ff */
[----:B------:R-:W-:Y:S01]  /*ca90*/  SHF.R.U32.HI R4, RZ, 0x18, R127 ;  /* 0x00000018ff047819 */ /* 0x000fe2000001167f */
[----:B------:R-:W-:Y:S01]  /*caa0*/  HADD2.F32 R130, -RZ, R8.H0_H0 ;  /* 0x20000008ff827230 */ /* 0x000fe20000004100 */
[----:B------:R-:W-:Y:S01]  /*cab0*/  F2FP.F16.E4M3.UNPACK_B R75, R75 ;  /* 0x0000004bff4b723e */ /* 0x000fe200020006ff */
[----:B------:R-:W-:Y:S01]  /*cac0*/  FADD R157, R157, R141 ;  /* 0x0000008d9d9d7221 */ /* 0x000fe20000000000 */
[----:B------:R-:W-:Y:S01]  /*cad0*/  HADD2.F32 R9, -RZ, R9.H0_H0 ;  /* 0x20000009ff097230 */ /* 0x000fe20000004100 */
[----:B------:R-:W-:Y:S01]  /*cae0*/  F2FP.F16.E4M3.UNPACK_B R8, R4 ;  /* 0x00000004ff08723e */ /* 0x000fe200020006ff */
[----:B------:R-:W-:Y:S01]  /*caf0*/  FFMA R5, R5, R74, RZ ;  /* 0x0000004a05057223 */ /* 0x000fe200000000ff */
[----:B------:R-:W-:Y:S01]  /*cb00*/  SHF.R.U32.HI R141, RZ, 0x18, R129 ;  /* 0x00000018ff8d7819 */ /* 0x000fe20000011681 */
[----:B------:R-:W-:-:S02]  /*cb10*/  HADD2.F32 R132, -RZ, R75.H0_H0 ;  /* 0x2000004bff847230 */ /* 0x000fc40000004100 */
[-C--:B------:R-:W-:Y:S01]  /*cb20*/  FFMA R9, R9, R74.reuse, RZ ;  /* 0x0000004a09097223 */ /* 0x080fe200000000ff */
[-C--:B------:R-:W-:Y:S01]  /*cb30*/  FFMA R131, R130, R74.reuse, R5 ;  /* 0x0000004a82837223 */ /* 0x080fe20000000005 */
[----:B------:R-:W-:Y:S01]  /*cb40*/  F2FP.F16.E4M3.UNPACK_B R75, R141 ;  /* 0x0000008dff4b723e */ /* 0x000fe200020006ff */
[----:B------:R-:W-:Y:S02]  /*cb50*/  HADD2.F32 R5, -RZ, R8.H0_H0 ;  /* 0x20000008ff057230 */ /* 0x000fe40000004100 */
[----:B------:R-:W-:Y:S01]  /*cb60*/  FADD R73, R73, R140 ;  /* 0x0000008c49497221 */ /* 0x000fe20000000000 */
[----:B------:R-:W-:Y:S01]  /*cb70*/  SHF.R.U64 R140, R126, 0x8, R127 ;  /* 0x000000087e8c7819 */ /* 0x000fe2000000127f */
[-C--:B------:R-:W-:Y:S01]  /*cb80*/  FFMA R159, R132, R74.reuse, R9 ;  /* 0x0000004a849f7223 */ /* 0x080fe20000000009 */
[----:B------:R-:W-:Y:S02]  /*cb90*/  HADD2.F32 R130, -RZ, R75.H0_H0 ;  /* 0x2000004bff827230 */ /* 0x000fe40000004100 */
[----:B------:R-:W-:Y:S01]  /*cba0*/  FFMA R9, R5, R74, RZ ;  /* 0x0000004a05097223 */ /* 0x000fe200000000ff */
[----:B------:R-:W-:-:S02]  /*cbb0*/  LOP3.LUT R5, R140, 0xff, RZ, 0xc0, !PT ;  /* 0x000000ff8c057812 */ /* 0x000fc400078ec0ff */
[----:B------:R-:W-:Y:S01]  /*cbc0*/  LOP3.LUT R75, R128, 0xffff, RZ, 0xc0, !PT ;  /* 0x0000ffff804b7812 */ /* 0x000fe200078ec0ff */
[----:B------:R-:W1:Y:S01]  /*cbd0*/  SHFL.IDX PT, R133, R133, R148, 0x1f ;  /* 0x00001f9485857589 */ /* 0x000e6200000e0000 */
[----:B------:R-:W-:Y:S02]  /*cbe0*/  SHF.R.U64 R165, R126, 0x18, R127 ;  /* 0x000000187ea57819 */ /* 0x000fe4000000127f */
[----:B------:R-:W-:Y:S02]  /*cbf0*/  F2FP.F16.E4M3.UNPACK_B R5, R5 ;  /* 0x00000005ff05723e */ /* 0x000fe400020006ff */
[----:B------:R-:W-:Y:S01]  /*cc00*/  SHF.R.U32.HI R75, RZ, 0x8, R75 ;  /* 0x00000008ff4b7819 */ /* 0x000fe2000001164b */
[----:B0-----:R-:W-:Y:S01]  /*cc10*/  FADD R145, R145, R142 ;  /* 0x0000008e91917221 */ /* 0x001fe20000000000 */
[----:B------:R-:W-:Y:S01]  /*cc20*/  FFMA R9, R130, R74, R9 ;  /* 0x0000004a82097223 */ /* 0x000fe20000000009 */
[----:B------:R-:W-:Y:S01]  /*cc30*/  LOP3.LUT R8, R165, 0xff, RZ, 0xc0, !PT ;  /* 0x000000ffa5087812 */ /* 0x000fe200078ec0ff */
[----:B------:R-:W-:Y:S01]  /*cc40*/  HADD2.F32 R5, -RZ, R5.H0_H0 ;  /* 0x20000005ff057230 */ /* 0x000fe20000004100 */
[----:B------:R-:W-:-:S02]  /*cc50*/  SHF.R.U64 R142, R128, 0x18, R129 ;  /* 0x00000018808e7819 */ /* 0x000fc40000001281 */
[----:B------:R-:W-:Y:S02]  /*cc60*/  F2FP.F16.E4M3.UNPACK_B R130, R75 ;  /* 0x0000004bff82723e */ /* 0x000fe400020006ff */
[----:B------:R-:W-:Y:S02]  /*cc70*/  F2FP.F16.E4M3.UNPACK_B R8, R8 ;  /* 0x00000008ff08723e */ /* 0x000fe400020006ff */
[----:B------:R-:W-:Y:S01]  /*cc80*/  LOP3.LUT R132, R142, 0xff, RZ, 0xc0, !PT ;  /* 0x000000ff8e847812 */ /* 0x000fe200078ec0ff */
[----:B------:R-:W-:Y:S02]  /*cc90*/  HADD2.F32 R130, -RZ, R130.H0_H0 ;  /* 0x20000082ff827230 */ /* 0x000fe40000004100 */
[----:B------:R-:W-:Y:S01]  /*cca0*/  FFMA R5, R5, R74, RZ ;  /* 0x0000004a05057223 */ /* 0x000fe200000000ff */
[----:B------:R-:W-:Y:S01]  /*ccb0*/  HADD2.F32 R75, -RZ, R8.H0_H0 ;  /* 0x20000008ff4b7230 */ /* 0x000fe20000004100 */
[----:B------:R-:W-:Y:S02]  /*ccc0*/  F2FP.F16.E4M3.UNPACK_B R132, R132 ;  /* 0x00000084ff84723e */ /* 0x000fe400020006ff */
[----:B------:R-:W-:Y:S01]  /*ccd0*/  FFMA R149, R130, R74, R5 ;  /* 0x0000004a82957223 */ /* 0x000fe20000000005 */
[----:B------:R-:W-:Y:S01]  /*cce0*/  SHF.R.U64 R130, R126, 0x10, R127 ;  /* 0x000000107e827819 */ /* 0x000fe2000000127f */
[----:B------:R0:W4:Y:S01]  /*ccf0*/  SHFL.IDX PT, R150, R150, R148, 0x1f ;  /* 0x00001f9496967589 */ /* 0x00012200000e0000 */
[----:B------:R-:W-:-:S02]  /*cd00*/  HADD2.F32 R132, -RZ, R132.H0_H0 ;  /* 0x20000084ff847230 */ /* 0x000fc40000004100 */
[----:B------:R-:W-:Y:S01]  /*cd10*/  FFMA R75, R75, R74, RZ ;  /* 0x0000004a4b4b7223 */ /* 0x000fe200000000ff */
[----:B------:R-:W-:Y:S02]  /*cd20*/  SHF.R.U32.HI R8, RZ, 0x8, R127 ;  /* 0x00000008ff087819 */ /* 0x000fe4000001167f */
[----:B------:R-:W-:Y:S02]  /*cd30*/  LOP3.LUT R5, R130, 0xff, RZ, 0xc0, !PT ;  /* 0x000000ff82057812 */ /* 0x000fe400078ec0ff */
[----:B------:R-:W-:Y:S01]  /*cd40*/  LOP3.LUT R119, R119, R156, RZ, 0xfc, !PT ;  /* 0x0000009c77777212 */ /* 0x000fe200078efcff */
[----:B------:R-:W-:Y:S01]  /*cd50*/  IMAD.SHL.U32 R156, R143, 0x1000000, RZ ;  /* 0x010000008f9c7824 */ /* 0x000fe200078e00ff */
[----:B0-----:R-:W-:Y:S01]  /*cd60*/  SHF.R.U64 R148, R128, 0x10, R129 ;  /* 0x0000001080947819 */ /* 0x001fe20000001281 */
[----:B-1----:R-:W-:Y:S01]  /*cd70*/  FADD R160, R160, R133 ;  /* 0x00000085a0a07221 */ /* 0x002fe20000000000 */
[----:B------:R-:W-:Y:S01]  /*cd80*/  FFMA R143, R132, R74, R75 ;  /* 0x0000004a848f7223 */ /* 0x000fe2000000004b */
[----:B------:R-:W-:-:S02]  /*cd90*/  LOP3.LUT R75, R8, 0xff, RZ, 0xc0, !PT ;  /* 0x000000ff084b7812 */ /* 0x000fc400078ec0ff */
[----:B------:R-:W-:Y:S02]  /*cda0*/  F2FP.F16.E4M3.UNPACK_B R5, R5 ;  /* 0x00000005ff05723e */ /* 0x000fe400020006ff */
[----:B------:R-:W-:Y:S02]  /*cdb0*/  SHF.R.U32.HI R133, RZ, 0x8, R129 ;  /* 0x00000008ff857819 */ /* 0x000fe40000011681 */
[----:B------:R-:W-:Y:S01]  /*cdc0*/  LOP3.LUT R132, R148, 0xff, RZ, 0xc0, !PT ;  /* 0x000000ff94847812 */ /* 0x000fe200078ec0ff */
[----:B------:R-:W-:Y:S01]  /*cdd0*/  HADD2.F32 R5, -RZ, R5.H0_H0 ;  /* 0x20000005ff057230 */ /* 0x000fe20000004100 */
[----:B------:R-:W-:Y:S02]  /*cde0*/  F2FP.F16.E4M3.UNPACK_B R75, R75 ;  /* 0x0000004bff4b723e */ /* 0x000fe400020006ff */
[----:B------:R-:W-:Y:S02]  /*cdf0*/  LOP3.LUT R144, R133, 0xff, RZ, 0xc0, !PT ;  /* 0x000000ff85907812 */ /* 0x000fe400078ec0ff */
[----:B------:R-:W-:Y:S01]  /*ce00*/  F2FP.F16.E4M3.UNPACK_B R132, R132 ;  /* 0x00000084ff84723e */ /* 0x000fe200020006ff */
[----:B------:R-:W-:Y:S01]  /*ce10*/  HADD2.F32 R75, -RZ, R75.H0_H0 ;  /* 0x2000004bff4b7230 */ /* 0x000fe20000004100 */
[----:B------:R-:W-:Y:S01]  /*ce20*/  F2FP.F16.E4M3.UNPACK_B R144, R144 ;  /* 0x00000090ff90723e */ /* 0x000fe200020006ff */
[----:B------:R-:W-:-:S02]  /*ce30*/  FFMA R5, R5, R74, RZ ;  /* 0x0000004a05057223 */ /* 0x000fc400000000ff */
[----:B------:R-:W-:Y:S02]  /*ce40*/  HADD2.F32 R132, -RZ, R132.H0_H0 ;  /* 0x20000084ff847230 */ /* 0x000fe40000004100 */
[-C--:B------:R-:W-:Y:S01]  /*ce50*/  FFMA R75, R75, R74.reuse, RZ ;  /* 0x0000004a4b4b7223 */ /* 0x080fe200000000ff */
[----:B------:R-:W-:Y:S02]  /*ce60*/  HADD2.F32 R144, -RZ, R144.H0_H0 ;  /* 0x20000090ff907230 */ /* 0x000fe40000004100 */
[-C--:B------:R-:W-:Y:S01]  /*ce70*/  FFMA R161, R132, R74.reuse, R5 ;  /* 0x0000004a84a17223 */ /* 0x080fe20000000005 */
[----:B------:R-:W-:Y:S02]  /*ce80*/  SHF.R.U32.HI R132, RZ, 0x10, R127 ;  /* 0x00000010ff847819 */ /* 0x000fe4000001167f */
[----:B------:R-:W-:Y:S01]  /*ce90*/  FFMA R5, R144, R74, R75 ;  /* 0x0000004a90057223 */ /* 0x000fe2000000004b */
[----:B------:R-:W-:Y:S02]  /*cea0*/  SHF.R.U32.HI R151, RZ, 0x10, R129 ;  /* 0x00000010ff977819 */ /* 0x000fe40000011681 */
[----:B------:R-:W-:-:S02]  /*ceb0*/  LOP3.LUT R75, R132, 0xff, RZ, 0xc0, !PT ;  /* 0x000000ff844b7812 */ /* 0x000fc400078ec0ff */
[----:B------:R-:W-:Y:S02]  /*cec0*/  LOP3.LUT R151, R151, 0xff, RZ, 0xc0, !PT ;  /* 0x000000ff97977812 */ /* 0x000fe400078ec0ff */
[----:B------:R-:W-:Y:S02]  /*ced0*/  F2FP.F16.E4M3.UNPACK_B R75, R75 ;  /* 0x0000004bff4b723e */ /* 0x000fe400020006ff */
[----:B------:R-:W-:-:S03]  /*cee0*/  F2FP.F16.E4M3.UNPACK_B R151, R151 ;  /* 0x00000097ff97723e */ /* 0x000fc600020006ff */
[----:B------:R-:W-:Y:S02]  /*cef0*/  HADD2.F32 R75, -RZ, R75.H0_H0 ;  /* 0x2000004bff4b7230 */ /* 0x000fe40000004100 */
[----:B------:R-:W-:-:S03]  /*cf00*/  HADD2.F32 R152, -RZ, R151.H0_H0 ;  /* 0x20000097ff987230 */ /* 0x000fc60000004100 */
[----:B------:R-:W-:Y:S01]  /*cf10*/  FFMA R75, R75, R74, RZ ;  /* 0x0000004a4b4b7223 */ /* 0x000fe200000000ff */
[----:B------:R-:W-:-:S03]  /*cf20*/  LOP3.LUT R129, R129, 0xff, RZ, 0xc0, !PT ;  /* 0x000000ff81817812 */ /* 0x000fc600078ec0ff */
[----:B------:R-:W-:Y:S01]  /*cf30*/  FFMA R151, R152, R74, R75 ;  /* 0x0000004a98977223 */ /* 0x000fe2000000004b */
[----:B------:R-:W-:Y:S02]  /*cf40*/  LOP3.LUT R75, R140, 0xff, RZ, 0xc0, !PT ;  /* 0x000000ff8c4b7812 */ /* 0x000fe400078ec0ff */
[----:B------:R-:W-:Y:S01]  /*cf50*/  LOP3.LUT R140, R127, 0xff, RZ, 0xc0, !PT ;  /* 0x000000ff7f8c7812 */ /* 0x000fe200078ec0ff */
[----:B------:R-:W-:Y:S01]  /*cf60*/  IMAD.SHL.U32 R127, R129, 0x100, RZ ;  /* 0x00000100817f7824 */ /* 0x000fe200078e00ff */
[----:B------:R-:W-:Y:S02]  /*cf70*/  LOP3.LUT R121, R121, R156, RZ, 0xfc, !PT ;  /* 0x0000009c79797212 */ /* 0x000fe400078efcff */
[----:B------:R-:W-:Y:S02]  /*cf80*/  LOP3.LUT R156, R75, 0xff00, R128, 0xf8, !PT ;  /* 0x0000ff004b9c7812 */ /* 0x000fe400078ef880 */
[----:B------:R-:W-:Y:S02]  /*cf90*/  LOP3.LUT R75, R128, 0xff, RZ, 0xc0, !PT ;  /* 0x000000ff804b7812 */ /* 0x000fe400078ec0ff */
[----:B------:R-:W-:-:S02]  /*cfa0*/  LOP3.LUT R128, R127, 0xffff00ff, R140, 0xf8, !PT ;  /* 0xffff00ff7f807812 */ /* 0x000fc400078ef88c */
[----:B------:R-:W-:Y:S01]  /*cfb0*/  LOP3.LUT R127, R126, 0xff, RZ, 0xc0, !PT ;  /* 0x000000ff7e7f7812 */ /* 0x000fe200078ec0ff */
[----:B------:R-:W-:Y:S02]  /*cfc0*/  IMAD.SHL.U32 R126, R75, 0x100, RZ ;  /* 0x000001004b7e7824 */ /* 0x000fe400078e00ff */
[----:B--2---:R-:W-:-:S03]  /*cfd0*/  IMAD.U32 R153, R12, 0x10000, RZ ;  /* 0x000100000c997824 */ /* 0x004fc600078e00ff */
[----:B------:R-:W-:Y:S01]  /*cfe0*/  LOP3.LUT R126, R126, 0xffff00ff, R127, 0xf8, !PT ;  /* 0xffff00ff7e7e7812 */ /* 0x000fe200078ef87f */
[----:B------:R-:W-:Y:S01]  /*cff0*/  IMAD.SHL.U32 R127, R12, 0x100, RZ ;  /* 0x000001000c7f7824 */ /* 0x000fe200078e00ff */
[----:B------:R-:W-:Y:S02]  /*d000*/  LOP3.LUT R148, R148, 0xff, RZ, 0xc0, !PT ;  /* 0x000000ff94947812 */ /* 0x000fe400078ec0ff */
[----:B------:R-:W-:Y:S02]  /*d010*/  LOP3.LUT R142, R142, 0xff, RZ, 0xc0, !PT ;  /* 0x000000ff8e8e7812 */ /* 0x000fe400078ec0ff */
[----:B------:R-:W-:Y:S02]  /*d020*/  LOP3.LUT R132, R132, 0xff, RZ, 0xc0, !PT ;  /* 0x000000ff84847812 */ /* 0x000fe400078ec0ff */
[----:B------:R-:W-:Y:S02]  /*d030*/  LOP3.LUT R156, R156, 0xff0000, R127, 0xf8, !PT ;  /* 0x00ff00009c9c7812 */ /* 0x000fe400078ef87f */
[----:B------:R-:W-:-:S02]  /*d040*/  LOP3.LUT R153, R126, 0xff0000, R153, 0xf8, !PT ;  /* 0x00ff00007e997812 */ /* 0x000fc400078ef899 */
[----:B------:R-:W-:Y:S02]  /*d050*/  PRMT R126, R130, 0x6540, R148 ;  /* 0x00006540827e7816 */ /* 0x000fe40000000094 */
[----:B------:R-:W-:Y:S02]  /*d060*/  PRMT R127, R165, 0x6540, R142 ;  /* 0x00006540a57f7816 */ /* 0x000fe4000000008e */
[----:B------:R-:W-:Y:S02]  /*d070*/  SHF.R.U64 R165, R12, 0x10, R13 ;  /* 0x000000100ca57819 */ /* 0x000fe4000000120d */
[----:B------:R-:W-:Y:S02]  /*d080*/  LOP3.LUT R130, R132, 0xff00, R133, 0xf8, !PT ;  /* 0x0000ff0084827812 */ /* 0x000fe400078ef885 */
[----:B------:R-:W-:Y:S02]  /*d090*/  LOP3.LUT R133, R133, 0xff, RZ, 0xc0, !PT ;  /* 0x000000ff85857812 */ /* 0x000fe400078ec0ff */
[----:B------:R-:W-:-:S02]  /*d0a0*/  LOP3.LUT R132, R126, 0xff0000, R12, 0xf8, !PT ;  /* 0x00ff00007e847812 */ /* 0x000fc400078ef80c */
[----:B------:R-:W-:Y:S02]  /*d0b0*/  LOP3.LUT R126, R128, 0xff0000, R165, 0xf8, !PT ;  /* 0x00ff0000807e7812 */ /* 0x000fe400078ef8a5 */
[C---:B------:R-:W-:Y:S02]  /*d0c0*/  LOP3.LUT R144, R12.reuse, 0xff, RZ, 0xc0, !PT ;  /* 0x000000ff0c907812 */ /* 0x040fe400078ec0ff */
[C-C-:B------:R-:W-:Y:S02]  /*d0d0*/  SHF.R.U64 R140, R12.reuse, 0x8, R13.reuse ;  /* 0x000000080c8c7819 */ /* 0x140fe4000000120d */
[----:B------:R-:W-:Y:S02]  /*d0e0*/  LOP3.LUT R128, R165, 0xff, RZ, 0xc0, !PT ;  /* 0x000000ffa5807812 */ /* 0x000fe400078ec0ff */
[----:B------:R-:W-:Y:S02]  /*d0f0*/  SHF.R.U64 R12, R12, 0x18, R13 ;  /* 0x000000180c0c7819 */ /* 0x000fe4000000120d */
[----:B------:R-:W-:-:S02]  /*d100*/  PRMT R165, R8, 0x6540, R133 ;  /* 0x0000654008a57816 */ /* 0x000fc40000000085 */
[----:B------:R-:W-:Y:S02]  /*d110*/  F2FP.F16.E4M3.UNPACK_B R8, R128 ;  /* 0x00000080ff08723e */ /* 0x000fe400020006ff */
[----:B------:R-:W-:Y:S02]  /*d120*/  F2FP.F16.E4M3.UNPACK_B R144, R144 ;  /* 0x00000090ff90723e */ /* 0x000fe400020006ff */
[----:B------:R-:W-:Y:S02]  /*d130*/  LOP3.LUT R128, R165, 0xff0000, R12, 0xf8, !PT ;  /* 0x00ff0000a5807812 */ /* 0x000fe400078ef80c */
[----:B------:R-:W-:Y:S02]  /*d140*/  LOP3.LUT R127, R127, 0xff0000, R140, 0xf8, !PT ;  /* 0x00ff00007f7f7812 */ /* 0x000fe400078ef88c */
[----:B------:R-:W-:Y:S02]  /*d150*/  LOP3.LUT R12, R12, 0xff, RZ, 0xc0, !PT ;  /* 0x000000ff0c0c7812 */ /* 0x000fe400078ec0ff */
[----:B------:R-:W-:Y:S01]  /*d160*/  LOP3.LUT R140, R140, 0xff, RZ, 0xc0, !PT ;  /* 0x000000ff8c8c7812 */ /* 0x000fe200078ec0ff */
[----:B------:R-:W-:Y:S01]  /*d170*/  HADD2.F32 R144, -RZ, R144.H0_H0 ;  /* 0x20000090ff907230 */ /* 0x000fe20000004100 */
[----:B------:R-:W-:Y:S01]  /*d180*/  F2FP.F16.E4M3.UNPACK_B R12, R12 ;  /* 0x0000000cff0c723e */ /* 0x000fe200020006ff */
[----:B----4-:R-:W-:Y:S01]  /*d190*/  FADD R72, R72, R150 ;  /* 0x0000009648487221 */ /* 0x010fe20000000000 */
[----:B------:R-:W-:-:S02]  /*d1a0*/  F2FP.F16.E4M3.UNPACK_B R140, R140 ;  /* 0x0000008cff8c723e */ /* 0x000fc400020006ff */
[----:B------:R-:W-:Y:S01]  /*d1b0*/  LOP3.LUT R150, R13, 0xff, RZ, 0xc0, !PT ;  /* 0x000000ff0d967812 */ /* 0x000fe200078ec0ff */
[----:B------:R-:W-:Y:S01]  /*d1c0*/  FFMA R131, R144, R74, R131 ;  /* 0x0000004a90837223 */ /* 0x000fe20000000083 */
[----:B------:R-:W-:Y:S01]  /*d1d0*/  HADD2.F32 R12, -RZ, R12.H0_H0 ;  /* 0x2000000cff0c7230 */ /* 0x000fe20000004100 */
[----:B------:R-:W-:Y:S01]  /*d1e0*/  SHF.R.U32.HI R144, RZ, 0x8, R13 ;  /* 0x00000008ff907819 */ /* 0x000fe2000001160d */
[----:B------:R-:W-:Y:S01]  /*d1f0*/  HADD2.F32 R140, -RZ, R140.H0_H0 ;  /* 0x2000008cff8c7230 */ /* 0x000fe20000004100 */
[----:B------:R-:W-:Y:S02]  /*d200*/  F2FP.F16.E4M3.UNPACK_B R150, R150 ;  /* 0x00000096ff96723e */ /* 0x000fe400020006ff */
[----:B------:R-:W-:Y:S01]  /*d210*/  LOP3.LUT R144, R144, 0xff, RZ, 0xc0, !PT ;  /* 0x000000ff90907812 */ /* 0x000fe200078ec0ff */
[-C--:B------:R-:W-:Y:S01]  /*d220*/  FFMA R152, R12, R74.reuse, R143 ;  /* 0x0000004a0c987223 */ /* 0x080fe2000000008f */
[----:B------:R-:W-:Y:S01]  /*d230*/  FFMA R149, R140, R74, R149 ;  /* 0x0000004a8c957223 */ /* 0x000fe20000000095 */
[----:B------:R-:W-:Y:S01]  /*d240*/  SHF.R.U32.HI R12, RZ, 0x10, R13 ;  /* 0x00000010ff0c7819 */ /* 0x000fe2000001160d */
[----:B------:R-:W-:Y:S01]  /*d250*/  HADD2.F32 R150, -RZ, R150.H0_H0 ;  /* 0x20000096ff967230 */ /* 0x000fe20000004100 */
[----:B---3--:R-:W-:-:S02]  /*d260*/  SHF.R.U32.HI R140, RZ, 0x8, R7 ;  /* 0x00000008ff8c7819 */ /* 0x008fc40000011607 */
[----:B------:R-:W-:Y:S02]  /*d270*/  F2FP.F16.E4M3.UNPACK_B R144, R144 ;  /* 0x00000090ff90723e */ /* 0x000fe400020006ff */
[----:B------:R-:W-:Y:S01]  /*d280*/  LOP3.LUT R12, R12, 0xff, RZ, 0xc0, !PT ;  /* 0x000000ff0c0c7812 */ /* 0x000fe200078ec0ff */
[----:B------:R-:W-:Y:S01]  /*d290*/  FFMA R159, R150, R74, R159 ;  /* 0x0000004a969f7223 */ /* 0x000fe2000000009f */
[----:B------:R-:W-:Y:S01]  /*d2a0*/  LOP3.LUT R140, R140, 0xff, RZ, 0xc0, !PT ;  /* 0x000000ff8c8c7812 */ /* 0x000fe200078ec0ff */
[----:B------:R-:W-:Y:S01]  /*d2b0*/  HADD2.F32 R144, -RZ, R144.H0_H0 ;  /* 0x20000090ff907230 */ /* 0x000fe20000004100 */
[----:B------:R-:W-:Y:S02]  /*d2c0*/  SHF.R.U32.HI R150, RZ, 0x10, R7 ;  /* 0x00000010ff967819 */ /* 0x000fe40000011607 */
[----:B------:R-:W-:Y:S02]  /*d2d0*/  F2FP.F16.E4M3.UNPACK_B R143, R12 ;  /* 0x0000000cff8f723e */ /* 0x000fe400020006ff */
[----:B------:R-:W-:-:S02]  /*d2e0*/  F2FP.F16.E4M3.UNPACK_B R12, R140 ;  /* 0x0000008cff0c723e */ /* 0x000fc400020006ff */
[----:B------:R-:W-:Y:S02]  /*d2f0*/  LOP3.LUT R140, R7, 0xff, RZ, 0xc0, !PT ;  /* 0x000000ff078c7812 */ /* 0x000fe400078ec0ff */
        /* <DEDUP_REMOVED lines=10> */
[--C-:B------:R-:W-:Y:S02]  /*d3a0*/  LOP3.LUT R12, R130, 0xff0000, R13.reuse, 0xf8, !PT ;  /* 0x00ff0000820c7812 */ /* 0x100fe400078ef80d */
[----:B------:R-:W-:Y:S02]  /*d3b0*/  SHF.R.U32.HI R13, RZ, 0x18, R13 ;  /* 0x00000018ff0d7819 */ /* 0x000fe4000001160d */
[----:B------:R-:W-:Y:S01]  /*d3c0*/  SHF.R.U32.HI R130, RZ, 0x18, R7 ;  /* 0x00000018ff827819 */ /* 0x000fe20000011607 */
[-C--:B------:R-:W-:Y:S01]  /*d3d0*/  FFMA R151, R140, R74.reuse, R159 ;  /* 0x0000004a8c977223 */ /* 0x080fe2000000009f */
[----:B------:R-:W-:Y:S01]  /*d3e0*/  FFMA R143, R150, R74, R143 ;  /* 0x0000004a968f7223 */ /* 0x000fe2000000008f */
[----:B------:R-:W-:Y:S02]  /*d3f0*/  PRMT R140, R4, 0x6540, R141 ;  /* 0x00006540048c7816 */ /* 0x000fe4000000008d */
[----:B------:R-:W-:-:S02]  /*d400*/  SHF.L.U64.HI R141, R141, 0x8, RZ ;  /* 0x000000088d8d7819 */ /* 0x000fc400000102ff */
[C---:B------:R-:W-:Y:S02]  /*d410*/  SHF.L.U64.HI R5, R13.reuse, 0x10, RZ ;  /* 0x000000100d057819 */ /* 0x040fe400000102ff */
[----:B------:R-:W-:Y:S02]  /*d420*/  SHF.L.U64.HI R150, R130, 0x18, RZ ;  /* 0x0000001882967819 */ /* 0x000fe400000102ff */
[----:B------:R-:W-:Y:S02]  /*d430*/  IADD3 R4, P0, R14, UR4, RZ ;  /* 0x000000040e047c10 */ /* 0x000fe4000ff1e0ff */
[----:B------:R-:W-:Y:S01]  /*d440*/  LOP3.LUT R150, R150, R141, R5, 0xfe, !PT ;  /* 0x0000008d96967212 */ /* 0x000fe200078efe05 */
[----:B------:R-:W-:Y:S01]  /*d450*/  IMAD.U32 R14, R13, 0x10000, RZ ;  /* 0x000100000d0e7824 */ /* 0x000fe200078e00ff */
[----:B------:R-:W-:Y:S01]  /*d460*/  IADD3.X R5, R15, UR9, RZ, P0, !PT ;  /* 0x000000090f057c10 */ /* 0x000fe200087fe4ff */
[----:B------:R-:W-:-:S05]  /*d470*/  IMAD.SHL.U32 R15, R130, 0x1000000, RZ ;  /* 0x01000000820f7824 */ /* 0x000fca00078e00ff */
[----:B------:R-:W-:Y:S02]  /*d480*/  LOP3.LUT R14, R15, R140, R14, 0xfe, !PT ;  /* 0x0000008c0f0e7212 */ /* 0x000fe400078efe0e */
[----:B------:R-:W2:Y:S01]  /*d490*/  LDG.E.64 R140, desc[UR10][R4.64] ;  /* 0x0000000a048c7981 */ /* 0x000ea2000c1e1b00 */
[----:B------:R-:W-:Y:S02]  /*d4a0*/  F2FP.F16.E4M3.UNPACK_B R13, R13 ;  /* 0x0000000dff0d723e */ /* 0x000fe400020006ff */
[----:B------:R-:W-:-:S03]  /*d4b0*/  F2FP.F16.E4M3.UNPACK_B R15, R130 ;  /* 0x00000082ff0f723e */ /* 0x000fc600020006ff */
[----:B------:R-:W-:Y:S01]  /*d4c0*/  HADD2.F32 R130, -RZ, R13.H0_H0 ;  /* 0x2000000dff827230 */ /* 0x000fe20000004100 */
[----:B------:R-:W-:-:S04]  /*d4d0*/  SHF.R.U64 R13, R6, 0x10, R7 ;  /* 0x00000010060d7819 */ /* 0x000fc80000001207 */
[----:B------:R-:W-:Y:S01]  /*d4e0*/  FFMA R9, R130, R74, R9 ;  /* 0x0000004a82097223 */ /* 0x000fe20000000009 */
[----:B------:R-:W-:Y:S01]  /*d4f0*/  HADD2.F32 R130, -RZ, R15.H0_H0 ;  /* 0x2000000fff827230 */ /* 0x000fe20000004100 */
[----:B------:R-:W-:-:S04]  /*d500*/  LOP3.LUT R128, R128, 0xff000000, R13, 0xf8, !PT ;  /* 0xff00000080807812 */ /* 0x000fc800078ef80d */
[----:B------:R-:W-:Y:S01]  /*d510*/  FFMA R130, R130, R74, R9 ;  /* 0x0000004a82827223 */ /* 0x000fe20000000009 */
[----:B------:R-:W-:Y:S02]  /*d520*/  SHF.R.U64 R9, R6, 0x8, R7 ;  /* 0x0000000806097819 */ /* 0x000fe40000001207 */
[----:B------:R-:W-:Y:S02]  /*d530*/  LOP3.LUT R13, R13, 0xff, RZ, 0xc0, !PT ;  /* 0x000000ff0d0d7812 */ /* 0x000fe400078ec0ff */
[----:B------:R-:W-:Y:S02]  /*d540*/  LOP3.LUT R126, R126, 0xff000000, R9, 0xf8, !PT ;  /* 0xff0000007e7e7812 */ /* 0x000fe400078ef809 */
[----:B------:R-:W-:Y:S01]  /*d550*/  LOP3.LUT R9, R9, 0xff, RZ, 0xc0, !PT ;  /* 0x000000ff09097812 */ /* 0x000fe200078ec0ff */
[----:B------:R-:W-:Y:S01]  /*d560*/  HADD2.F32 R8, -RZ, R8.H0_H0 ;  /* 0x20000008ff087230 */ /* 0x000fe20000004100 */
[----:B------:R-:W-:Y:S02]  /*d570*/  F2FP.F16.E4M3.UNPACK_B R13, R13 ;  /* 0x0000000dff0d723e */ /* 0x000fe400020006ff */
[----:B------:R-:W-:-:S02]  /*d580*/  F2FP.F16.E4M3.UNPACK_B R9, R9 ;  /* 0x00000009ff09723e */ /* 0x000fc400020006ff */
[----:B------:R-:W-:Y:S01]  /*d590*/  FFMA R8, R8, R74, R161 ;  /* 0x0000004a08087223 */ /* 0x000fe200000000a1 */
[----:B------:R-:W-:Y:S01]  /*d5a0*/  HADD2.F32 R13, -RZ, R13.H0_H0 ;  /* 0x2000000dff0d7230 */ /* 0x000fe20000004100 */
[----:B------:R-:W-:Y:S01]  /*d5b0*/  LOP3.LUT R117, R117, R158, RZ, 0xfc, !PT ;  /* 0x0000009e75757212 */ /* 0x000fe200078efcff */
[----:B------:R-:W-:Y:S01]  /*d5c0*/  HADD2.F32 R158, -RZ, R9.H0_H0 ;  /* 0x20000009ff9e7230 */ /* 0x000fe20000004100 */
[----:B------:R-:W-:Y:S02]  /*d5d0*/  SHF.R.U64 R9, R6, 0x18, R7 ;  /* 0x0000001806097819 */ /* 0x000fe40000001207 */
[-C--:B------:R-:W-:Y:S02]  /*d5e0*/  FFMA R7, R13, R74.reuse, R8 ;  /* 0x0000004a0d077223 */ /* 0x080fe40000000008 */
[----:B------:R-:W-:Y:S01]  /*d5f0*/  FFMA R15, R158, R74, R149 ;  /* 0x0000004a9e0f7223 */ /* 0x000fe20000000095 */
[----:B------:R-:W-:Y:S02]  /*d600*/  LOP3.LUT R12, R12, 0xff000000, R9, 0xf8, !PT ;  /* 0xff0000000c0c7812 */ /* 0x000fe400078ef809 */
[----:B------:R-:W-:-:S02]  /*d610*/  LOP3.LUT R149, R9, 0xff, RZ, 0xc0, !PT ;  /* 0x000000ff09957812 */ /* 0x000fc400078ec0ff */
[----:B------:R-:W-:Y:S02]  /*d620*/  IADD3 R8, P0, R4, UR4, RZ ;  /* 0x0000000404087c10 */ /* 0x000fe4000ff1e0ff */
[----:B--2---:R-:W-:-:S04]  /*d630*/  SHF.R.U32.HI R13, RZ, 0x18, R141 ;  /* 0x00000018ff0d7819 */ /* 0x004fc8000001168d */
[----:B------:R-:W-:-:S05]  /*d640*/  F2FP.F16.E4M3.UNPACK_B R9, R13 ;  /* 0x0000000dff09723e */ /* 0x000fca00020006ff */
[----:B------:R-:W-:Y:S01]  /*d650*/  HADD2.F32 R4, -RZ, R9.H0_H0 ;  /* 0x20000009ff047230 */ /* 0x000fe20000004100 */
[----:B------:R-:W-:-:S04]  /*d660*/  IADD3.X R9, R5, UR9, RZ, P0, !PT ;  /* 0x0000000905097c10 */ /* 0x000fc800087fe4ff */
[----:B------:R-:W-:Y:S02]  /*d670*/  FFMA R130, R4, R74, R130 ;  /* 0x0000004a04827223 */ /* 0x000fe40000000082 */
[----:B------:R0:W2:Y:S01]  /*d680*/  LDG.E.64 R4, desc[UR10][R8.64] ;  /* 0x0000000a08047981 */ /* 0x0000a2000c1e1b00 */
[----:B------:R-:W-:-:S05]  /*d690*/  F2FP.F16.E4M3.UNPACK_B R149, R149 ;  /* 0x00000095ff95723e */ /* 0x000fca00020006ff */
[----:B------:R-:W-:-:S05]  /*d6a0*/  HADD2.F32 R149, -RZ, R149.H0_H0 ;  /* 0x20000095ff957230 */ /* 0x000fca0000004100 */
[----:B------:R-:W-:Y:S01]  /*d6b0*/  FFMA R152, R149, R74, R152 ;  /* 0x0000004a95987223 */ /* 0x000fe20000000098 */
[----:B------:R-:W-:Y:S02]  /*d6c0*/  SHF.L.U64.HI R148, R148, 0x8, RZ ;  /* 0x0000000894947819 */ /* 0x000fe400000102ff */
[----:B------:R-:W-:-:S04]  /*d6d0*/  SHF.L.U64.HI R75, R75, 0x8, RZ ;  /* 0x000000084b4b7819 */ /* 0x000fc800000102ff */
[----:B------:R-:W-:Y:S02]  /*d6e0*/  LOP3.LUT R75, R75, 0xff, R140, 0xf8, !PT ;  /* 0x000000ff4b4b7812 */ /* 0x000fe400078ef88c */
[----:B0-----:R-:W-:-:S04]  /*d6f0*/  IADD3 R8, P0, R8, UR4, RZ ;  /* 0x0000000408087c10 */ /* 0x001fc8000ff1e0ff */
[----:B------:R-:W-:Y:S02]  /*d700*/  IADD3.X R9, R9, UR9, RZ, P0, !PT ;  /* 0x0000000909097c10 */ /* 0x000fe400087fe4ff */
[----:B--2---:R-:W-:-:S04]  /*d710*/  SHF.R.U32.HI R149, RZ, 0x18, R5 ;  /* 0x00000018ff957819 */ /* 0x004fc80000011605 */
[----:B------:R-:W-:Y:S01]  /*d720*/  F2FP.F16.E4M3.UNPACK_B R158, R149 ;  /* 0x00000095ff9e723e */ /* 0x000fe200020006ff */
[----:B------:R-:W-:-:S05]  /*d730*/  IMAD.SHL.U32 R149, R149, 0x100, RZ ;  /* 0x0000010095957824 */ /* 0x000fca00078e00ff */
[----:B------:R-:W-:Y:S02]  /*d740*/  LOP3.LUT R150, R149, R150, R13, 0xfe, !PT ;  /* 0x0000009695967212 */ /* 0x000fe400078efe0d */
[----:B------:R-:W-:Y:S01]  /*d750*/  LOP3.LUT R13, R6, 0xff, RZ, 0xc0, !PT ;  /* 0x000000ff060d7812 */ /* 0x000fe200078ec0ff */
[----:B------:R-:W-:-:S03]  /*d760*/  HADD2.F32 R158, -RZ, R158.H0_H0 ;  /* 0x2000009eff9e7230 */ /* 0x000fc60000004100 */
[----:B------:R-:W-:Y:S02]  /*d770*/  F2FP.F16.E4M3.UNPACK_B R13, R13 ;  /* 0x0000000dff0d723e */ /* 0x000fe400020006ff */
[----:B------:R-:W-:-:S03]  /*d780*/  FFMA R130, R158, R74, R130 ;  /* 0x0000004a9e827223 */ /* 0x000fc60000000082 */
[----:B------:R-:W-:Y:S01]  /*d790*/  HADD2.F32 R158, -RZ, R13.H0_H0 ;  /* 0x2000000dff9e7230 */ /* 0x000fe20000004100 */
[----:B------:R-:W-:-:S04]  /*d7a0*/  LOP3.LUT R13, R140, 0xff, RZ, 0xc0, !PT ;  /* 0x000000ff8c0d7812 */ /* 0x000fc800078ec0ff */
[----:B------:R-:W-:Y:S01]  /*d7b0*/  F2FP.F16.E4M3.UNPACK_B R13, R13 ;  /* 0x0000000dff0d723e */ /* 0x000fe200020006ff */
[----:B------:R-:W-:-:S04]  /*d7c0*/  FFMA R131, R158, R74, R131 ;  /* 0x0000004a9e837223 */ /* 0x000fc80000000083 */
[----:B------:R-:W-:Y:S01]  /*d7d0*/  HADD2.F32 R158, -RZ, R13.H0_H0 ;  /* 0x2000000dff9e7230 */ /* 0x000fe20000004100 */
[----:B------:R-:W-:-:S04]  /*d7e0*/  SHF.R.U64 R13, R140, 0x8, R141 ;  /* 0x000000088c0d7819 */ /* 0x000fc8000000128d */
[----:B------:R-:W-:Y:S01]  /*d7f0*/  LOP3.LUT R13, R13, 0xff, RZ, 0xc0, !PT ;  /* 0x000000ff0d0d7812 */ /* 0x000fe200078ec0ff */
[----:B------:R-:W-:Y:S01]  /*d800*/  FFMA R149, R158, R74, R131 ;  /* 0x0000004a9e957223 */ /* 0x000fe20000000083 */
[----:B------:R-:W-:Y:S02]  /*d810*/  SHF.L.U64.HI R158, R133, 0x8, RZ ;  /* 0x00000008859e7819 */ /* 0x000fe400000102ff */
[----:B------:R-:W-:Y:S02]  /*d820*/  SHF.R.U32.HI R133, RZ, 0x8, R141 ;  /* 0x00000008ff857819 */ /* 0x000fe4000001168d */
[----:B------:R-:W-:Y:S02]  /*d830*/  F2FP.F16.E4M3.UNPACK_B R13, R13 ;  /* 0x0000000dff0d723e */ /* 0x000fe400020006ff */
[----:B------:R-:W-:-:S03]  /*d840*/  LOP3.LUT R133, R158, 0xff, R133, 0xf8, !PT ;  /* 0x000000ff9e857812 */ /* 0x000fc600078ef885 */
[----:B------:R-:W-:Y:S01]  /*d850*/  HADD2.F32 R158, -RZ, R13.H0_H0 ;  /* 0x2000000dff9e7230 */ /* 0x000fe20000004100 */
[----:B------:R-:W-:-:S04]  /*d860*/  SHF.R.U64 R13, R140, 0x10, R141 ;  /* 0x000000108c0d7819 */ /* 0x000fc8000000128d */
[----:B------:R-:W-:-:S04]  /*d870*/  LOP3.LUT R13, R13, 0xff, RZ, 0xc0, !PT ;  /* 0x000000ff0d0d7812 */ /* 0x000fc800078ec0ff */
[----:B------:R-:W-:Y:S01]  /*d880*/  F2FP.F16.E4M3.UNPACK_B R13, R13 ;  /* 0x0000000dff0d723e */ /* 0x000fe200020006ff */
[----:B------:R-:W-:-:S04]  /*d890*/  FFMA R15, R158, R74, R15 ;  /* 0x0000004a9e0f7223 */ /* 0x000fc8000000000f */
[----:B------:R-:W-:Y:S01]  /*d8a0*/  HADD2.F32 R158, -RZ, R13.H0_H0 ;  /* 0x2000000dff9e7230 */ /* 0x000fe20000004100 */
[----:B------:R-:W-:-:S04]  /*d8b0*/  SHF.R.U64 R13, R140, 0x18, R141 ;  /* 0x000000188c0d7819 */ /* 0x000fc8000000128d */
[----:B------:R-:W-:-:S04]  /*d8c0*/  LOP3.LUT R13, R13, 0xff, RZ, 0xc0, !PT ;  /* 0x000000ff0d0d7812 */ /* 0x000fc800078ec0ff */
[----:B------:R-:W-:-:S05]  /*d8d0*/  F2FP.F16.E4M3.UNPACK_B R13, R13 ;  /* 0x0000000dff0d723e */ /* 0x000fca00020006ff */
[----:B------:R-:W-:-:S05]  /*d8e0*/  HADD2.F32 R13, -RZ, R13.H0_H0 ;  /* 0x2000000dff0d7230 */ /* 0x000fca0000004100 */
[----:B------:R-:W-:Y:S01]  /*d8f0*/  FFMA R152, R13, R74, R152 ;  /* 0x0000004a0d987223 */ /* 0x000fe20000000098 */
[----:B------:R-:W-:Y:S02]  /*d900*/  SHF.L.U64.HI R13, R142, 0x8, RZ ;  /* 0x000000088e0d7819 */ /* 0x000fe400000102ff */
[----:B------:R-:W-:-:S04]  /*d910*/  SHF.L.U64.HI R142, R140, 0x8, R141 ;  /* 0x000000088c8e7819 */ /* 0x000fc8000001028d */
[----:B------:R-:W-:Y:S02]  /*d920*/  LOP3.LUT R142, R13, 0xff, R142, 0xf8, !PT ;  /* 0x000000ff0d8e7812 */ /* 0x000fe400078ef88e */
[----:B------:R-:W-:Y:S01]  /*d930*/  LOP3.LUT R13, R141, 0xff, RZ, 0xc0, !PT ;  /* 0x000000ff8d0d7812 */ /* 0x000fe200078ec0ff */
[----:B------:R-:W-:Y:S01]  /*d940*/  FFMA R131, R158, R74, R7 ;  /* 0x0000004a9e837223 */ /* 0x000fe20000000007 */
[----:B------:R-:W-:Y:S02]  /*d950*/  SHF.L.U64.HI R7, R140, 0x10, R141 ;  /* 0x000000108c077819 */ /* 0x000fe4000001028d */
[----:B------:R-:W-:Y:S02]  /*d960*/  F2FP.F16.E4M3.UNPACK_B R13, R13 ;  /* 0x0000000dff0d723e */ /* 0x000fe400020006ff */
[----:B------:R-:W-:-:S03]  /*d970*/  LOP3.LUT R7, R148, 0xff, R7, 0xf8, !PT ;  /* 0x000000ff94077812 */ /* 0x000fc600078ef807 */
[----:B------:R-:W-:Y:S01]  /*d980*/  HADD2.F32 R148, -RZ, R13.H0_H0 ;  /* 0x2000000dff947230 */ /* 0x000fe20000004100 */
[----:B------:R-:W-:-:S04]  /*d990*/  SHF.R.U32.HI R13, RZ, 0x8, R141 ;  /* 0x00000008ff0d7819 */ /* 0x000fc8000001168d */
[----:B------:R-:W-:-:S04]  /*d9a0*/  LOP3.LUT R13, R13, 0xff, RZ, 0xc0, !PT ;  /* 0x000000ff0d0d7812 */ /* 0x000fc800078ec0ff */
[----:B------:R-:W-:-:S05]  /*d9b0*/  F2FP.F16.E4M3.UNPACK_B R13, R13 ;  /* 0x0000000dff0d723e */ /* 0x000fca00020006ff */
[----:B------:R-:W-:-:S05]  /*d9c0*/  HADD2.F32 R13, -RZ, R13.H0_H0 ;  /* 0x2000000dff0d7230 */ /* 0x000fca0000004100 */
[----:B------:R-:W-:Y:S01]  /*d9d0*/  FFMA R13, R13, R74, R144 ;  /* 0x0000004a0d0d7223 */ /* 0x000fe20000000090 */
[----:B------:R-:W-:-:S04]  /*d9e0*/  LOP3.LUT R144, R4, 0xff, RZ, 0xc0, !PT ;  /* 0x000000ff04907812 */ /* 0x000fc800078ec0ff */
[----:B------:R-:W-:-:S05]  /*d9f0*/  F2FP.F16.E4M3.UNPACK_B R144, R144 ;  /* 0x00000090ff90723e */ /* 0x000fca00020006ff */
[----:B------:R-:W-:-:S05]  /*da00*/  HADD2.F32 R144, -RZ, R144.H0_H0 ;  /* 0x20000090ff907230 */ /* 0x000fca0000004100 */
[----:B------:R-:W-:Y:S01]  /*da10*/  FFMA R149, R144, R74, R149 ;  /* 0x0000004a90957223 */ /* 0x000fe20000000095 */
[----:B------:R-:W-:-:S05]  /*da20*/  IMAD.SHL.U32 R144, R4, 0x100, RZ ;  /* 0x0000010004907824 */ /* 0x000fca00078e00ff */
[----:B------:R-:W-:Y:S02]  /*da30*/  LOP3.LUT R75, R75, 0xff00, R144, 0xf8, !PT ;  /* 0x0000ff004b4b7812 */ /* 0x000fe400078ef890 */
[----:B------:R-:W-:-:S04]  /*da40*/  SHF.R.U64 R144, R4, 0x8, R5 ;  /* 0x0000000804907819 */ /* 0x000fc80000001205 */
[----:B------:R-:W-:-:S04]  /*da50*/  LOP3.LUT R144, R144, 0xff, RZ, 0xc0, !PT ;  /* 0x000000ff90907812 */ /* 0x000fc800078ec0ff */
[----:B------:R-:W-:-:S05]  /*da60*/  F2FP.F16.E4M3.UNPACK_B R144, R144 ;  /* 0x00000090ff90723e */ /* 0x000fca00020006ff */
[----:B------:R-:W-:-:S05]  /*da70*/  HADD2.F32 R144, -RZ, R144.H0_H0 ;  /* 0x20000090ff907230 */ /* 0x000fca0000004100 */
[----:B------:R-:W-:Y:S01]  /*da80*/  FFMA R15, R144, R74, R15 ;  /* 0x0000004a900f7223 */ /* 0x000fe2000000000f */
[----:B------:R-:W-:-:S04]  /*da90*/  SHF.R.U64 R144, R4, 0x10, R5 ;  /* 0x0000001004907819 */ /* 0x000fc80000001205 */
[----:B------:R-:W-:-:S04]  /*daa0*/  LOP3.LUT R144, R144, 0xff, RZ, 0xc0, !PT ;  /* 0x000000ff90907812 */ /* 0x000fc800078ec0ff */
[----:B------:R-:W-:-:S05]  /*dab0*/  F2FP.F16.E4M3.UNPACK_B R144, R144 ;  /* 0x00000090ff90723e */ /* 0x000fca00020006ff */
[----:B------:R-:W-:-:S05]  /*dac0*/  HADD2.F32 R144, -RZ, R144.H0_H0 ;  /* 0x20000090ff907230 */ /* 0x000fca0000004100 */
[----:B------:R-:W-:Y:S01]  /*dad0*/  FFMA R131, R144, R74, R131 ;  /* 0x0000004a90837223 */ /* 0x000fe20000000083 */
[----:B------:R-:W-:-:S04]  /*dae0*/  SHF.L.U64.HI R144, R4, 0x18, R5 ;  /* 0x0000001804907819 */ /* 0x000fc80000010205 */
[----:B------:R-:W-:Y:S02]  /*daf0*/  LOP3.LUT R7, R7, 0xff00, R144, 0xf8, !PT ;  /* 0x0000ff0007077812 */ /* 0x000fe400078ef890 */
[----:B------:R-:W-:-:S04]  /*db00*/  SHF.R.U64 R144, R4, 0x18, R5 ;  /* 0x0000001804907819 */ /* 0x000fc80000001205 */
[----:B------:R-:W-:-:S04]  /*db10*/  LOP3.LUT R144, R144, 0xff, RZ, 0xc0, !PT ;  /* 0x000000ff90907812 */ /* 0x000fc800078ec0ff */
[----:B------:R-:W-:-:S05]  /*db20*/  F2FP.F16.E4M3.UNPACK_B R144, R144 ;  /* 0x00000090ff90723e */ /* 0x000fca00020006ff */
[----:B------:R-:W-:Y:S01]  /*db30*/  HADD2.F32 R159, -RZ, R144.H0_H0 ;  /* 0x20000090ff9f7230 */ /* 0x000fe20000004100 */
[----:B------:R-:W-:Y:S01]  /*db40*/  SHF.L.U64.HI R144, R129, 0x8, RZ ;  /* 0x0000000881907819 */ /* 0x000fe200000102ff */
[----:B------:R-:W-:-:S03]  /*db50*/  FFMA R151, R148, R74, R151 ;  /* 0x0000004a94977223 */ /* 0x000fc60000000097 */
[--C-:B------:R-:W-:Y:S02]  /*db60*/  LOP3.LUT R129, R144, 0xff, R141.reuse, 0xf8, !PT ;  /* 0x000000ff90817812 */ /* 0x100fe400078ef88d */
[--C-:B------:R-:W-:Y:S02]  /*db70*/  SHF.R.U32.HI R144, RZ, 0x10, R141.reuse ;  /* 0x00000010ff907819 */ /* 0x100fe4000001168d */
[----:B------:R-:W-:Y:S02]  /*db80*/  SHF.L.U64.HI R148, R140, 0x18, R141 ;  /* 0x000000188c947819 */ /* 0x000fe4000001028d */
[----:B------:R-:W-:Y:S02]  /*db90*/  LOP3.LUT R140, R144, 0xff, RZ, 0xc0, !PT ;  /* 0x000000ff908c7812 */ /* 0x000fe400078ec0ff */
[----:B------:R-:W-:Y:S02]  /*dba0*/  SHF.L.U64.HI R141, R4, 0x10, R5 ;  /* 0x00000010048d7819 */ /* 0x000fe40000010205 */
[----:B------:R-:W-:-:S02]  /*dbb0*/  F2FP.F16.E4M3.UNPACK_B R140, R140 ;  /* 0x0000008cff8c723e */ /* 0x000fc400020006ff */
[----:B------:R-:W-:-:S03]  /*dbc0*/  LOP3.LUT R142, R142, 0xff00, R141, 0xf8, !PT ;  /* 0x0000ff008e8e7812 */ /* 0x000fc600078ef88d */
[----:B------:R-:W-:Y:S01]  /*dbd0*/  HADD2.F32 R140, -RZ, R140.H0_H0 ;  /* 0x2000008cff8c7230 */ /* 0x000fe20000004100 */
[----:B------:R-:W-:-:S04]  /*dbe0*/  LOP3.LUT R141, R5, 0xff, RZ, 0xc0, !PT ;  /* 0x000000ff058d7812 */ /* 0x000fc800078ec0ff */
[----:B------:R-:W-:Y:S01]  /*dbf0*/  FFMA R140, R140, R74, R143 ;  /* 0x0000004a8c8c7223 */ /* 0x000fe2000000008f */
[----:B------:R-:W-:Y:S02]  /*dc00*/  F2FP.F16.E4M3.UNPACK_B R141, R141 ;  /* 0x0000008dff8d723e */ /* 0x000fe400020006ff */
[----:B------:R-:W-:-:S03]  /*dc10*/  LOP3.LUT R143, R148, 0xff, RZ, 0xc0, !PT ;  /* 0x000000ff948f7812 */ /* 0x000fc600078ec0ff */
[----:B------:R-:W-:Y:S01]  /*dc20*/  HADD2.F32 R141, -RZ, R141.H0_H0 ;  /* 0x2000008dff8d7230 */ /* 0x000fe20000004100 */
[----:B------:R-:W-:Y:S02]  /*dc30*/  LOP3.LUT R143, R143, 0xff00, R4, 0xf8, !PT ;  /* 0x0000ff008f8f7812 */ /* 0x000fe400078ef804 */
[----:B------:R-:W-:Y:S02]  /*dc40*/  SHF.L.U64.HI R4, R4, 0x8, R5 ;  /* 0x0000000804047819 */ /* 0x000fe40000010205 */
[----:B------:R-:W-:Y:S02]  /*dc50*/  FFMA R151, R141, R74, R151 ;  /* 0x0000004a8d977223 */ /* 0x000fe40000000097 */
[----:B------:R-:W-:Y:S02]  /*dc60*/  LOP3.LUT R4, R129, 0xff00, R4, 0xf8, !PT ;  /* 0x0000ff0081047812 */ /* 0x000fe400078ef804 */
[--C-:B------:R-:W-:Y:S02]  /*dc70*/  SHF.R.U32.HI R129, RZ, 0x8, R5.reuse ;  /* 0x00000008ff817819 */ /* 0x100fe40000011605 */
[----:B------:R-:W-:-:S02]  /*dc80*/  SHF.R.U32.HI R141, RZ, 0x10, R5 ;  /* 0x00000010ff8d7819 */ /* 0x000fc40000011605 */
[----:B------:R-:W-:Y:S02]  /*dc90*/  LOP3.LUT R129, R129, 0xff, RZ, 0xc0, !PT ;  /* 0x000000ff81817812 */ /* 0x000fe400078ec0ff */
[----:B------:R-:W-:Y:S02]  /*dca0*/  LOP3.LUT R141, R141, 0xff, RZ, 0xc0, !PT ;  /* 0x000000ff8d8d7812 */ /* 0x000fe400078ec0ff */
[----:B------:R-:W-:Y:S02]  /*dcb0*/  F2FP.F16.E4M3.UNPACK_B R129, R129 ;  /* 0x00000081ff81723e */ /* 0x000fe400020006ff */
[----:B------:R-:W-:-:S03]  /*dcc0*/  F2FP.F16.E4M3.UNPACK_B R141, R141 ;  /* 0x0000008dff8d723e */ /* 0x000fc600020006ff */
[----:B------:R-:W-:Y:S02]  /*dcd0*/  HADD2.F32 R129, -RZ, R129.H0_H0 ;  /* 0x20000081ff817230 */ /* 0x000fe40000004100 */
[----:B------:R-:W-:-:S03]  /*dce0*/  HADD2.F32 R141, -RZ, R141.H0_H0 ;  /* 0x2000008dff8d7230 */ /* 0x000fc60000004100 */
[-C--:B------:R-:W-:Y:S02]  /*dcf0*/  FFMA R129, R129, R74.reuse, R13 ;  /* 0x0000004a81817223 */ /* 0x080fe4000000000d */
[----:B------:R-:W-:Y:S02]  /*dd00*/  FFMA R13, R141, R74, R140 ;  /* 0x0000004a8d0d7223 */ /* 0x000fe4000000008c */
[----:B------:R0:W2:Y:S02]  /*dd10*/  LDG.E.64 R140, desc[UR10][R8.64] ;  /* 0x0000000a088c7981 */ /* 0x0000a4000c1e1b00 */
[----:B0-----:R-:W-:-:S04]  /*dd20*/  IADD3 R8, P0, R8, UR4, RZ ;  /* 0x0000000408087c10 */ /* 0x001fc8000ff1e0ff */
[----:B------:R-:W-:-:S06]  /*dd30*/  IADD3.X R9, R9, UR9, RZ, P0, !PT ;  /* 0x0000000909097c10 */ /* 0x000fcc00087fe4ff */
[----:B------:R-:W3:Y:S01]  /*dd40*/  LDG.E.64 R8, desc[UR10][R8.64] ;  /* 0x0000000a08087981 */ /* 0x000ee2000c1e1b00 */
[----:B------:R-:W-:Y:S02]  /*dd50*/  LOP3.LUT R144, R144, 0xffffff00, R17, 0xf8, !PT ;  /* 0xffffff0090907812 */ /* 0x000fe400078ef811 */
[--C-:B------:R-:W-:Y:S02]  /*dd60*/  LOP3.LUT R133, R133, 0xff00, R5.reuse, 0xf8, !PT ;  /* 0x0000ff0085857812 */ /* 0x100fe400078ef805 */
[----:B------:R-:W-:Y:S02]  /*dd70*/  SHF.R.U32.HI R158, RZ, 0x8, R5 ;  /* 0x00000008ff9e7819 */ /* 0x000fe40000011605 */
[----:B------:R-:W-:-:S04]  /*dd80*/  LOP3.LUT R5, R144, 0xff, RZ, 0xc0, !PT ;  /* 0x000000ff90057812 */ /* 0x000fc800078ec0ff */
[----:B------:R-:W-:Y:S01]  /*dd90*/  LOP3.LUT R158, R5, 0xff00, R158, 0xf8, !PT ;  /* 0x0000ff00059e7812 */ /* 0x000fe200078ef89e */
[----:B------:R-:W-:Y:S01]  /*dda0*/  FFMA R152, R159, R74, R152 ;  /* 0x0000004a9f987223 */ /* 0x000fe20000000098 */
[----:B------:R-:W0:Y:S01]  /*ddb0*/  S2UR UR5, SR_CgaCtaId ;  /* 0x00000000000579c3 */ /* 0x000e220000008800 */
[----:B------:R-:W-:Y:S02]  /*ddc0*/  UMOV UR4, 0x400 ;  /* 0x0000040000047882 */ /* 0x000fe40000000000 */
[----:B0-----:R-:W-:Y:S01]  /*ddd0*/  ULEA UR4, UR5, UR4, 0x18 ;  /* 0x0000000405047291 */ /* 0x001fe2000f8ec03f */
[----:B--2---:R-:W-:-:S04]  /*dde0*/  LOP3.LUT R5, R140, 0xff, RZ, 0xc0, !PT ;  /* 0x000000ff8c057812 */ /* 0x004fc800078ec0ff */
[----:B------:R-:W-:-:S05]  /*ddf0*/  F2FP.F16.E4M3.UNPACK_B R5, R5 ;  /* 0x00000005ff05723e */ /* 0x000fca00020006ff */
[----:B------:R-:W-:Y:S01]  /*de00*/  HADD2.F32 R144, -RZ, R5.H0_H0 ;  /* 0x20000005ff907230 */ /* 0x000fe20000004100 */
[----:B------:R-:W-:-:S04]  /*de10*/  LOP3.LUT R5, R140, 0xffff, RZ, 0xc0, !PT ;  /* 0x0000ffff8c057812 */ /* 0x000fc800078ec0ff */
[----:B------:R-:W-:Y:S01]  /*de20*/  SHF.R.U32.HI R5, RZ, 0x8, R5 ;  /* 0x00000008ff057819 */ /* 0x000fe20000011605 */
[----:B------:R-:W-:Y:S01]  /*de30*/  FFMA R149, R144, R74, R149 ;  /* 0x0000004a90957223 */ /* 0x000fe20000000095 */
[----:B------:R-:W-:Y:S02]  /*de40*/  IMAD.U32 R144, R140, 0x10000, RZ ;  /* 0x000100008c907824 */ /* 0x000fe400078e00ff */
[----:B------:R-:W-:-:S03]  /*de50*/  F2FP.F16.E4M3.UNPACK_B R5, R5 ;  /* 0x00000005ff05723e */ /* 0x000fc600020006ff */
[----:B------:R-:W-:Y:S02]  /*de60*/  LOP3.LUT R75, R75, 0xff0000, R144, 0xf8, !PT ;  /* 0x00ff00004b4b7812 */ /* 0x000fe400078ef890 */
[----:B------:R-:W-:-:S05]  /*de70*/  HADD2.F32 R144, -RZ, R5.H0_H0 ;  /* 0x20000005ff907230 */ /* 0x000fca0000004100 */
[----:B------:R-:W-:Y:S01]  /*de80*/  FFMA R5, R144, R74, R15 ;  /* 0x0000004a90057223 */ /* 0x000fe2000000000f */
[----:B------:R-:W-:-:S04]  /*de90*/  SHF.R.U64 R15, R140, 0x10, R141 ;  /* 0x000000108c0f7819 */ /* 0x000fc8000000128d */
[----:B------:R-:W-:-:S04]  /*dea0*/  LOP3.LUT R15, R15, 0xff, RZ, 0xc0, !PT ;  /* 0x000000ff0f0f7812 */ /* 0x000fc800078ec0ff */
[----:B------:R-:W-:-:S05]  /*deb0*/  F2FP.F16.E4M3.UNPACK_B R15, R15 ;  /* 0x0000000fff0f723e */ /* 0x000fca00020006ff */
[----:B------:R-:W-:Y:S01]  /*dec0*/  HADD2.F32 R148, -RZ, R15.H0_H0 ;  /* 0x2000000fff947230 */ /* 0x000fe20000004100 */
[----:B------:R-:W-:-:S04]  /*ded0*/  SHF.R.U64 R15, R140, 0x18, R141 ;  /* 0x000000188c0f7819 */ /* 0x000fc8000000128d */
[----:B------:R-:W-:-:S04]  /*dee0*/  LOP3.LUT R15, R15, 0xff, RZ, 0xc0, !PT ;  /* 0x000000ff0f0f7812 */ /* 0x000fc800078ec0ff */
[----:B------:R-:W-:-:S05]  /*def0*/  F2FP.F16.E4M3.UNPACK_B R15, R15 ;  /* 0x0000000fff0f723e */ /* 0x000fca00020006ff */
[----:B------:R-:W-:-:S05]  /*df00*/  HADD2.F32 R15, -RZ, R15.H0_H0 ;  /* 0x2000000fff0f7230 */ /* 0x000fca0000004100 */
[----:B------:R-:W-:Y:S01]  /*df10*/  FFMA R152, R15, R74, R152 ;  /* 0x0000004a0f987223 */ /* 0x000fe20000000098 */
[C---:B------:R-:W-:Y:S01]  /*df20*/  SHF.L.U64.HI R15, R140.reuse, 0x18, R141 ;  /* 0x000000188c0f7819 */ /* 0x040fe2000001028d */
[----:B------:R-:W-:-:S03]  /*df30*/  IMAD.SHL.U32 R144, R140, 0x100, RZ ;  /* 0x000001008c907824 */ /* 0x000fc600078e00ff */
[----:B------:R-:W-:Y:S02]  /*df40*/  LOP3.LUT R142, R142, 0xff0000, R15, 0xf8, !PT ;  /* 0x00ff00008e8e7812 */ /* 0x000fe400078ef80f */
[----:B------:R-:W-:Y:S02]  /*df50*/  SHF.L.U64.HI R15, R140, 0x10, R141 ;  /* 0x000000108c0f7819 */ /* 0x000fe4000001028d */
[----:B------:R-:W-:Y:S02]  /*df60*/  LOP3.LUT R143, R143, 0xff0000, R144, 0xf8, !PT ;  /* 0x00ff00008f8f7812 */ /* 0x000fe400078ef890 */
[----:B------:R-:W-:Y:S02]  /*df70*/  LOP3.LUT R15, R4, 0xff0000, R15, 0xf8, !PT ;  /* 0x00ff0000040f7812 */ /* 0x000fe400078ef80f */
[----:B------:R-:W-:Y:S02]  /*df80*/  SHF.L.U64.HI R4, R140, 0x8, R141 ;  /* 0x000000088c047819 */ /* 0x000fe4000001028d */
[----:B------:R-:W-:-:S02]  /*df90*/  LOP3.LUT R144, R7, 0xff0000, R140, 0xf8, !PT ;  /* 0x00ff000007907812 */ /* 0x000fc400078ef88c */
[----:B---3--:R-:W-:Y:S02]  /*dfa0*/  SHF.R.U64 R7, R8, 0x8, R9 ;  /* 0x0000000808077819 */ /* 0x008fe40000001209 */
[----:B------:R-:W-:Y:S02]  /*dfb0*/  LOP3.LUT R140, R133, 0xff0000, R4, 0xf8, !PT ;  /* 0x00ff0000858c7812 */ /* 0x000fe400078ef804 */
[C---:B------:R-:W-:Y:S01]  /*dfc0*/  LOP3.LUT R4, R7.reuse, 0xff, RZ, 0xc0, !PT ;  /* 0x000000ff07047812 */ /* 0x040fe200078ec0ff */
[----:B------:R-:W-:-:S03]  /*dfd0*/  IMAD.SHL.U32 R7, R7, 0x1000000, RZ ;  /* 0x0100000007077824 */ /* 0x000fc600078e00ff */
[----:B------:R-:W-:Y:S01]  /*dfe0*/  F2FP.F16.E4M3.UNPACK_B R4, R4 ;  /* 0x00000004ff04723e */ /* 0x000fe200020006ff */
[----:B------:R-:W-:Y:S01]  /*dff0*/  FFMA R148, R148, R74, R131 ;  /* 0x0000004a94947223 */ /* 0x000fe20000000083 */
[----:B------:R-:W-:Y:S01]  /*e000*/  LOP3.LUT R131, R143, R7, RZ, 0xfc, !PT ;  /* 0x000000078f837212 */ /* 0x000fe200078efcff */
[----:B------:R-:W-:Y:S02]  /*e010*/  IMAD.SHL.U32 R143, R44, 0x8, RZ ;  /* 0x000000082c8f7824 */ /* 0x000fe400078e00ff */
[----:B------:R-:W-:-:S05]  /*e020*/  HADD2.F32 R4, -RZ, R4.H0_H0 ;  /* 0x20000004ff047230 */ /* 0x000fca0000004100 */
[----:B------:R-:W-:Y:S01]  /*e030*/  FFMA R5, R4, R74, R5 ;  /* 0x0000004a04057223 */ /* 0x000fe20000000005 */
[----:B------:R-:W-:-:S04]  /*e040*/  IMAD.IADD R4, R143, 0x1, R3 ;  /* 0x000000018f047824 */ /* 0x000fc800078e0203 */
[----:B------:R-:W-:-:S05]  /*e050*/  VIADD R4, R4, 0x7 ;  /* 0x0000000704047836 */ /* 0x000fca0000000000 */
[----:B------:R-:W-:-:S05]  /*e060*/  LOP3.LUT R4, R4, 0x1f, RZ, 0xc0, !PT ;  /* 0x0000001f04047812 */ /* 0x000fca00078ec0ff */
[----:B------:R-:W0:Y:S01]  /*e070*/  SHFL.IDX PT, R5, R5, R4, 0x1f ;  /* 0x00001f0405057589 */ /* 0x000e2200000e0000 */
[----:B------:R-:W-:Y:S01]  /*e080*/  SHF.R.U32.HI R7, RZ, 0x7, R3 ;  /* 0x00000007ff077819 */ /* 0x000fe20000011603 */
[----:B------:R-:W-:Y:S01]  /*e090*/  IMAD.IADD R143, R3, 0x1, -R143 ;  /* 0x00000001038f7824 */ /* 0x000fe200078e0a8f */
[----:B------:R-:W-:Y:S01]  /*e0a0*/  SHF.R.U64 R133, R8, 0x10, R9 ;  /* 0x0000001008857819 */ /* 0x000fe20000001209 */
[----:B0-----:R-:W-:Y:S02]  /*e0b0*/  FADD R73, R73, R5 ;  /* 0x0000000549497221 */ /* 0x001fe40000000000 */
[----:B------:R-:W-:Y:S01]  /*e0c0*/  IMAD.SHL.U32 R5, R7, 0x20, RZ ;  /* 0x0000002007057824 */ /* 0x000fe200078e00ff */
[----:B------:R-:W-:-:S04]  /*e0d0*/  LOP3.LUT R7, R143, 0x1f, RZ, 0xc0, !PT ;  /* 0x0000001f8f077812 */ /* 0x000fc800078ec0ff */
[----:B------:R-:W-:-:S05]  /*e0e0*/  LOP3.LUT R5, R5, 0xffffffe0, R3, 0xe2, !PT ;  /* 0xffffffe005057812 */ /* 0x000fca00078ee203 */
[----:B------:R-:W-:-:S05]  /*e0f0*/  IMAD R7, R5, 0x21, R7 ;  /* 0x0000002105077824 */ /* 0x000fca00078e0207 */
[----:B------:R-:W-:-:S05]  /*e100*/  LEA R7, R7, UR4, 0x3 ;  /* 0x0000000407077c11 */ /* 0x000fca000f8e18ff */
[----:B------:R0:W-:Y:S02]  /*e110*/  STS.64 [R7], R134 ;  /* 0x0000008607007388 */ /* 0x0001e40000000a00 */
[----:B0-----:R-:W-:-:S04]  /*e120*/  LOP3.LUT R134, R133, 0xff, RZ, 0xc0, !PT ;  /* 0x000000ff85867812 */ /* 0x001fc800078ec0ff */
[----:B------:R-:W-:-:S05]  /*e130*/  F2FP.F16.E4M3.UNPACK_B R134, R134 ;  /* 0x00000086ff86723e */ /* 0x000fca00020006ff */
[----:B------:R-:W-:-:S05]  /*e140*/  HADD2.F32 R134, -RZ, R134.H0_H0 ;  /* 0x20000086ff867230 */ /* 0x000fca0000004100 */
[----:B------:R-:W-:Y:S01]  /*e150*/  FFMA R148, R134, R74, R148 ;  /* 0x0000004a86947223 */ /* 0x000fe20000000094 */
[----:B------:R-:W-:-:S04]  /*e160*/  LOP3.LUT R134, R8, 0xff, RZ, 0xc0, !PT ;  /* 0x000000ff08867812 */ /* 0x000fc800078ec0ff */
[----:B------:R-:W-:-:S05]  /*e170*/  F2FP.F16.E4M3.UNPACK_B R134, R134 ;  /* 0x00000086ff86723e */ /* 0x000fca00020006ff */
[----:B------:R-:W-:-:S05]  /*e180*/  HADD2.F32 R134, -RZ, R134.H0_H0 ;  /* 0x20000086ff867230 */ /* 0x000fca0000004100 */
[----:B------:R-:W-:Y:S01]  /*e190*/  FFMA R149, R134, R74, R149 ;  /* 0x0000004a86957223 */ /* 0x000fe20000000095 */
[C---:B------:R-:W-:Y:S01]  /*e1a0*/  IMAD.SHL.U32 R134, R8.reuse, 0x1000000, RZ ;  /* 0x0100000008867824 */ /* 0x040fe200078e00ff */
[----:B------:R-:W-:-:S04]  /*e1b0*/  SHF.R.U64 R8, R8, 0x18, R9 ;  /* 0x0000001808087819 */ /* 0x000fc80000001209 */
[----:B------:R-:W-:Y:S01]  /*e1c0*/  LOP3.LUT R75, R75, R134, RZ, 0xfc, !PT ;  /* 0x000000864b4b7212 */ /* 0x000fe200078efcff */
[C---:B------:R-:W-:Y:S01]  /*e1d0*/  IMAD.SHL.U32 R134, R8.reuse, 0x1000000, RZ ;  /* 0x0100000008867824 */ /* 0x040fe200078e00ff */
[----:B------:R-:W-:-:S04]  /*e1e0*/  LOP3.LUT R8, R8, 0xff, RZ, 0xc0, !PT ;  /* 0x000000ff08087812 */ /* 0x000fc800078ec0ff */
[----:B------:R-:W-:Y:S02]  /*e1f0*/  LOP3.LUT R135, R142, R134, RZ, 0xfc, !PT ;  /* 0x000000868e877212 */ /* 0x000fe400078efcff */
[----:B------:R-:W-:Y:S02]  /*e200*/  SHF.R.U32.HI R134, RZ, 0x8, R141 ;  /* 0x00000008ff867819 */ /* 0x000fe4000001168d */
[----:B------:R-:W-:Y:S02]  /*e210*/  F2FP.F16.E4M3.UNPACK_B R8, R8 ;  /* 0x00000008ff08723e */ /* 0x000fe400020006ff */
[----:B------:R-:W-:-:S03]  /*e220*/  LOP3.LUT R134, R134, 0xff, RZ, 0xc0, !PT ;  /* 0x000000ff86867812 */ /* 0x000fc600078ec0ff */
[----:B------:R-:W-:Y:S01]  /*e230*/  HADD2.F32 R8, -RZ, R8.H0_H0 ;  /* 0x20000008ff087230 */ /* 0x000fe20000004100 */
[----:B------:R-:W-:-:S04]  /*e240*/  F2FP.F16.E4M3.UNPACK_B R134, R134 ;  /* 0x00000086ff86723e */ /* 0x000fc800020006ff */
[----:B------:R-:W-:Y:S01]  /*e250*/  FFMA R152, R8, R74, R152 ;  /* 0x0000004a08987223 */ /* 0x000fe20000000098 */
[----:B------:R-:W-:Y:S01]  /*e260*/  HADD2.F32 R134, -RZ, R134.H0_H0 ;  /* 0x20000086ff867230 */ /* 0x000fe20000004100 */
[----:B------:R-:W-:-:S04]  /*e270*/  SHF.R.U32.HI R8, RZ, 0x8, R9 ;  /* 0x00000008ff087819 */ /* 0x000fc80000011609 */
[----:B------:R-:W-:Y:S01]  /*e280*/  FFMA R134, R134, R74, R129 ;  /* 0x0000004a86867223 */ /* 0x000fe20000000081 */
[C---:B------:R-:W-:Y:S01]  /*e290*/  IMAD.SHL.U32 R129, R8.reuse, 0x1000000, RZ ;  /* 0x0100000008817824 */ /* 0x040fe200078e00ff */
[----:B------:R-:W-:-:S04]  /*e2a0*/  LOP3.LUT R8, R8, 0xff, RZ, 0xc0, !PT ;  /* 0x000000ff08087812 */ /* 0x000fc800078ec0ff */
[----:B------:R-:W-:Y:S02]  /*e2b0*/  F2FP.F16.E4M3.UNPACK_B R8, R8 ;  /* 0x00000008ff08723e */ /* 0x000fe400020006ff */
[----:B------:R-:W-:Y:S01]  /*e2c0*/  LOP3.LUT R129, R140, R129, RZ, 0xfc, !PT ;  /* 0x000000818c817212 */ /* 0x000fe200078efcff */
[----:B------:R-:W-:Y:S01]  /*e2d0*/  IMAD.SHL.U32 R133, R133, 0x1000000, RZ ;  /* 0x0100000085857824 */ /* 0x000fe200078e00ff */
[----:B------:R-:W-:Y:S01]  /*e2e0*/  SHF.R.U32.HI R140, RZ, 0x10, R141 ;  /* 0x00000010ff8c7819 */ /* 0x000fe2000001168d */
[----:B------:R-:W-:Y:S01]  /*e2f0*/  HADD2.F32 R8, -RZ, R8.H0_H0 ;  /* 0x20000008ff087230 */ /* 0x000fe20000004100 */
[----:B------:R-:W-:Y:S02]  /*e300*/  SHF.R.U32.HI R161, RZ, 0x10, R9 ;  /* 0x00000010ffa17819 */ /* 0x000fe40000011609 */
[----:B------:R-:W-:Y:S02]  /*e310*/  LOP3.LUT R140, R140, 0xff, RZ, 0xc0, !PT ;  /* 0x000000ff8c8c7812 */ /* 0x000fe400078ec0ff */
[----:B------:R-:W-:Y:S01]  /*e320*/  LOP3.LUT R133, R144, R133, RZ, 0xfc, !PT ;  /* 0x0000008590857212 */ /* 0x000fe200078efcff */
[----:B------:R-:W-:Y:S01]  /*e330*/  FFMA R144, R8, R74, R134 ;  /* 0x0000004a08907223 */ /* 0x000fe20000000086 */
[----:B------:R-:W-:-:S02]  /*e340*/  F2FP.F16.E4M3.UNPACK_B R140, R140 ;  /* 0x0000008cff8c723e */ /* 0x000fc400020006ff */
[----:B------:R-:W-:-:S03]  /*e350*/  LOP3.LUT R8, R161, 0xff, RZ, 0xc0, !PT ;  /* 0x000000ffa1087812 */ /* 0x000fc600078ec0ff */
[----:B------:R-:W-:Y:S01]  /*e360*/  HADD2.F32 R140, -RZ, R140.H0_H0 ;  /* 0x2000008cff8c7230 */ /* 0x000fe20000004100 */
[----:B------:R-:W-:-:S04]  /*e370*/  F2FP.F16.E4M3.UNPACK_B R8, R8 ;  /* 0x00000008ff08723e */ /* 0x000fc800020006ff */
[----:B------:R-:W-:Y:S01]  /*e380*/  FFMA R13, R140, R74, R13 ;  /* 0x0000004a8c0d7223 */ /* 0x000fe2000000000d */
[----:B------:R-:W-:-:S05]  /*e390*/  HADD2.F32 R8, -RZ, R8.H0_H0 ;  /* 0x20000008ff087230 */ /* 0x000fca0000004100 */
[----:B------:R-:W-:Y:S01]  /*e3a0*/  FFMA R142, R8, R74, R13 ;  /* 0x0000004a088e7223 */ /* 0x000fe2000000000d */
[----:B------:R-:W-:-:S04]  /*e3b0*/  LOP3.LUT R8, R141, 0xff, RZ, 0xc0, !PT ;  /* 0x000000ff8d087812 */ /* 0x000fc800078ec0ff */
[----:B------:R-:W-:Y:S02]  /*e3c0*/  F2FP.F16.E4M3.UNPACK_B R8, R8 ;  /* 0x00000008ff08723e */ /* 0x000fe400020006ff */
[----:B------:R-:W-:-:S03]  /*e3d0*/  LOP3.LUT R13, R158, 0xff0000, R141, 0xf8, !PT ;  /* 0x00ff00009e0d7812 */ /* 0x000fc600078ef88d */
[----:B------:R-:W-:Y:S01]  /*e3e0*/  HADD2.F32 R8, -RZ, R8.H0_H0 ;  /* 0x20000008ff087230 */ /* 0x000fe20000004100 */
[----:B------:R-:W-:-:S04]  /*e3f0*/  SHF.R.U32.HI R141, RZ, 0x18, R141 ;  /* 0x00000018ff8d7819 */ /* 0x000fc8000001168d */
[----:B------:R-:W-:Y:S01]  /*e400*/  FFMA R151, R8, R74, R151 ;  /* 0x0000004a08977223 */ /* 0x000fe20000000097 */
[----:B------:R-:W-:-:S05]  /*e410*/  F2FP.F16.E4M3.UNPACK_B R8, R141 ;  /* 0x0000008dff08723e */ /* 0x000fca00020006ff */
[----:B------:R-:W-:-:S05]  /*e420*/  HADD2.F32 R8, -RZ, R8.H0_H0 ;  /* 0x20000008ff087230 */ /* 0x000fca0000004100 */
[----:B------:R-:W-:Y:S01]  /*e430*/  FFMA R130, R8, R74, R130 ;  /* 0x0000004a08827223 */ /* 0x000fe20000000082 */
[----:B------:R-:W-:-:S04]  /*e440*/  LOP3.LUT R8, R9, 0xff, RZ, 0xc0, !PT ;  /* 0x000000ff09087812 */ /* 0x000fc800078ec0ff */
[----:B------:R-:W-:-:S05]  /*e450*/  F2FP.F16.E4M3.UNPACK_B R8, R8 ;  /* 0x00000008ff08723e */ /* 0x000fca00020006ff */
[----:B------:R-:W-:-:S05]  /*e460*/  HADD2.F32 R8, -RZ, R8.H0_H0 ;  /* 0x20000008ff087230 */ /* 0x000fca0000004100 */
[----:B------:R-:W-:Y:S01]  /*e470*/  FFMA R151, R8, R74, R151 ;  /* 0x0000004a08977223 */ /* 0x000fe20000000097 */
[----:B------:R-:W-:-:S04]  /*e480*/  SHF.R.U32.HI R8, RZ, 0x18, R9 ;  /* 0x00000018ff087819 */ /* 0x000fc80000011609 */
[----:B------:R-:W-:-:S05]  /*e490*/  F2FP.F16.E4M3.UNPACK_B R8, R8 ;  /* 0x00000008ff08723e */ /* 0x000fca00020006ff */
[----:B------:R-:W-:-:S05]  /*e4a0*/  HADD2.F32 R8, -RZ, R8.H0_H0 ;  /* 0x20000008ff087230 */ /* 0x000fca0000004100 */
[----:B------:R-:W-:Y:S01]  /*e4b0*/  FFMA R159, R8, R74, R130 ;  /* 0x0000004a089f7223 */ /* 0x000fe20000000082 */
[----:B------:R-:W-:-:S05]  /*e4c0*/  IMAD.U32 R8, R6, 0x10000, RZ ;  /* 0x0001000006087824 */ /* 0x000fca00078e00ff */
[----:B------:R-:W-:Y:S01]  /*e4d0*/  LOP3.LUT R130, R156, 0xff000000, R8, 0xf8, !PT ;  /* 0xff0000009c827812 */ /* 0x000fe200078ef808 */
[----:B------:R-:W-:Y:S02]  /*e4e0*/  IMAD.SHL.U32 R8, R6, 0x1000000, RZ ;  /* 0x0100000006087824 */ /* 0x000fe400078e00ff */
[----:B------:R-:W-:Y:S01]  /*e4f0*/  IMAD.SHL.U32 R158, R44, 0x8, RZ ;  /* 0x000000082c9e7824 */ /* 0x000fe200078e00ff */
[----:B------:R-:W-:Y:S01]  /*e500*/  LOP3.LUT R134, R127, 0xff000000, R6, 0xf8, !PT ;  /* 0xff0000007f867812 */ /* 0x000fe200078ef806 */
[----:B------:R-:W-:Y:S01]  /*e510*/  IMAD.U32 R141, R141, 0x10000, RZ ;  /* 0x000100008d8d7824 */ /* 0x000fe200078e00ff */
[----:B------:R-:W-:Y:S01]  /*e520*/  LOP3.LUT R74, R153, 0xff000000, R8, 0xf8, !PT ;  /* 0xff000000994a7812 */ /* 0x000fe200078ef808 */
[----:B------:R-:W-:Y:S02]  /*e530*/  IMAD.SHL.U32 R153, R6, 0x100, RZ ;  /* 0x0000010006997824 */ /* 0x000fe400078e00ff */
[----:B------:R-:W-:Y:S01]  /*e540*/  IMAD.IADD R6, R3, 0x1, -R158 ;  /* 0x0000000103067824 */ /* 0x000fe200078e0a9e */
[----:B------:R-:W-:-:S03]  /*e550*/  LOP3.LUT R150, R150, R141, RZ, 0xfc, !PT ;  /* 0x0000008d96967212 */ /* 0x000fc600078efcff */
[C---:B------:R-:W-:Y:S02]  /*e560*/  VIADD R141, R6.reuse, 0xffffffff ;  /* 0xffffffff068d7836 */ /* 0x040fe40000000000 */
[----:B------:R-:W-:Y:S02]  /*e570*/  VIADD R140, R6, 0x1e ;  /* 0x0000001e068c7836 */ /* 0x000fe40000000000 */
[----:B------:R-:W-:Y:S01]  /*e580*/  IMAD.SHL.U32 R8, R9, 0x1000000, RZ ;  /* 0x0100000009087824 */ /* 0x000fe200078e00ff */
[----:B------:R-:W-:Y:S02]  /*e590*/  LOP3.LUT R141, R141, 0x1f, RZ, 0xc0, !PT ;  /* 0x0000001f8d8d7812 */ /* 0x000fe400078ec0ff */
[----:B------:R-:W-:Y:S02]  /*e5a0*/  LOP3.LUT R140, R140, 0x1f, RZ, 0xc0, !PT ;  /* 0x0000001f8c8c7812 */ /* 0x000fe400078ec0ff */
[----:B------:R-:W-:Y:S01]  /*e5b0*/  LOP3.LUT R127, R15, R8, RZ, 0xfc, !PT ;  /* 0x000000080f7f7212 */ /* 0x000fe200078efcff */
[C---:B------:R-:W-:Y:S01]  /*e5c0*/  IMAD R8, R5.reuse, 0x21, R141 ;  /* 0x0000002105087824 */ /* 0x040fe200078e028d */
[----:B------:R-:W-:Y:S01]  /*e5d0*/  LOP3.LUT R15, R150, 0xff000000, R9, 0xf8, !PT ;  /* 0xff000000960f7812 */ /* 0x000fe200078ef809 */
[----:B------:R-:W-:-:S03]  /*e5e0*/  IMAD R9, R5, 0x21, R140 ;  /* 0x0000002105097824 */ /* 0x000fc600078e028c */
[----:B------:R-:W-:Y:S02]  /*e5f0*/  LEA R8, R8, UR4, 0x3 ;  /* 0x0000000408087c11 */ /* 0x000fe4000f8e18ff */
[----:B------:R-:W-:-:S03]  /*e600*/  LEA R9, R9, UR4, 0x3 ;  /* 0x0000000409097c11 */ /* 0x000fc6000f8e18ff */
[----:B------:R0:W-:Y:S04]  /*e610*/  STS.64 [R8], R70 ;  /* 0x0000004608007388 */ /* 0x0001e80000000a00 */
[----:B------:R-:W-:Y:S04]  /*e620*/  STS.64 [R9], R10 ;  /* 0x0000000a09007388 */ /* 0x000fe80000000a00 */
[----:B------:R-:W-:Y:S01]  /*e630*/  SHFL.IDX PT, R149, R149, R4, 0x1f ;  /* 0x00001f0495957589 */ /* 0x000fe200000e0000 */
[----:B0-----:R-:W-:-:S03]  /*e640*/  VIADD R70, R6, 0x1d ;  /* 0x0000001d06467836 */ /* 0x001fc60000000000 */
[----:B------:R-:W0:Y:S04]  /*e650*/  SHFL.IDX PT, R151, R151, R4, 0x1f ;  /* 0x00001f0497977589 */ /* 0x000e2800000e0000 */
[----:B------:R-:W1:Y:S04]  /*e660*/  SHFL.IDX PT, R71, R159, R4, 0x1f ;  /* 0x00001f049f477589 */ /* 0x000e6800000e0000 */
[----:B------:R-:W-:Y:S04]  /*e670*/  SHFL.IDX PT, R148, R148, R4, 0x1f ;  /* 0x00001f0494947589 */ /* 0x000fe800000e0000 */
[----:B------:R-:W-:Y:S04]  /*e680*/  SHFL.IDX PT, R152, R152, R4, 0x1f ;  /* 0x00001f0498987589 */ /* 0x000fe800000e0000 */
[----:B------:R-:W-:Y:S04]  /*e690*/  SHFL.IDX PT, R10, R144, R4, 0x1f ;  /* 0x00001f04900a7589 */ /* 0x000fe800000e0000 */
[----:B------:R2:W-:Y:S02]  /*e6a0*/  SHFL.IDX PT, R4, R142, R4, 0x1f ;  /* 0x00001f048e047589 */ /* 0x0005e400000e0000 */
[----:B--2---:R-:W-:-:S05]  /*e6b0*/  LOP3.LUT R142, R70, 0x1f, RZ, 0xc0, !PT ;  /* 0x0000001f468e7812 */ /* 0x004fca00078ec0ff */
[----:B------:R-:W-:-:S05]  /*e6c0*/  IMAD R70, R5, 0x21, R142 ;  /* 0x0000002105467824 */ /* 0x000fca00078e028e */
[----:B------:R-:W-:Y:S01]  /*e6d0*/  LEA R11, R70, UR4, 0x3 ;  /* 0x00000004460b7c11 */ /* 0x000fe2000f8e18ff */
[----:B------:R-:W-:-:S05]  /*e6e0*/  IMAD.SHL.U32 R70, R161, 0x1000000, RZ ;  /* 0x01000000a1467824 */ /* 0x000fca00078e00ff */
[----:B------:R-:W-:Y:S01]  /*e6f0*/  LOP3.LUT R13, R13, R70, RZ, 0xfc, !PT ;  /* 0x000000460d0d7212 */ /* 0x000fe200078efcff */
[----:B------:R-:W-:Y:S01]  /*e700*/  VIADD R70, R6, 0x1c ;  /* 0x0000001c06467836 */ /* 0x000fe20000000000 */
[----:B------:R-:W-:Y:S01]  /*e710*/  LOP3.LUT R132, R132, 0xff000000, R153, 0xf8, !PT ;  /* 0xff00000084847812 */ /* 0x000fe200078ef899 */
[----:B------:R0:W-:Y:S01]  /*e720*/  STS.64 [R11], R68 ;  /* 0x000000440b007388 */ /* 0x0001e20000000a00 */
[----:B------:R-:W-:Y:S02]  /*e730*/  VIADD R153, R6, 0x1b ;  /* 0x0000001b06997836 */ /* 0x000fe40000000000 */
[----:B------:R-:W-:Y:S01]  /*e740*/  LOP3.LUT R144, R70, 0x1f, RZ, 0xc0, !PT ;  /* 0x0000001f46907812 */ /* 0x000fe200078ec0ff */
[----:B------:R-:W-:Y:S02]  /*e750*/  VIADD R150, R6, 0x1a ;  /* 0x0000001a06967836 */ /* 0x000fe40000000000 */
[----:B------:R-:W-:Y:S02]  /*e760*/  LOP3.LUT R153, R153, 0x1f, RZ, 0xc0, !PT ;  /* 0x0000001f99997812 */ /* 0x000fe400078ec0ff */
[----:B------:R-:W-:-:S02]  /*e770*/  IMAD R70, R5, 0x21, R144 ;  /* 0x0000002105467824 */ /* 0x000fc400078e0290 */
[----:B0-----:R-:W-:Y:S01]  /*e780*/  FADD R68, R145, R151 ;  /* 0x0000009791447221 */ /* 0x001fe20000000000 */
[----:B------:R-:W-:Y:S01]  /*e790*/  VIADD R151, R6, 0x19 ;  /* 0x0000001906977836 */ /* 0x000fe20000000000 */
[----:B------:R-:W-:Y:S02]  /*e7a0*/  LOP3.LUT R150, R150, 0x1f, RZ, 0xc0, !PT ;  /* 0x0000001f96967812 */ /* 0x000fe400078ec0ff */
[----:B------:R-:W-:Y:S02]  /*e7b0*/  LEA R69, R70, UR4, 0x3 ;  /* 0x0000000446457c11 */ /* 0x000fe4000f8e18ff */
[----:B------:R-:W-:Y:S01]  /*e7c0*/  LOP3.LUT R151, R151, 0x1f, RZ, 0xc0, !PT ;  /* 0x0000001f97977812 */ /* 0x000fe200078ec0ff */
[C---:B------:R-:W-:Y:S02]  /*e7d0*/  IMAD R70, R5.reuse, 0x21, R153 ;  /* 0x0000002105467824 */ /* 0x040fe400078e0299 */
[C---:B------:R-:W-:Y:S02]  /*e7e0*/  IMAD R156, R5.reuse, 0x21, R150 ;  /* 0x00000021059c7824 */ /* 0x040fe400078e0296 */
[----:B------:R-:W-:Y:S01]  /*e7f0*/  IMAD R6, R5, 0x21, R151 ;  /* 0x0000002105067824 */ /* 0x000fe200078e0297 */
[----:B------:R-:W-:-:S02]  /*e800*/  LEA R70, R70, UR4, 0x3 ;  /* 0x0000000446467c11 */ /* 0x000fc4000f8e18ff */
[----:B------:R-:W-:Y:S02]  /*e810*/  LEA R156, R156, UR4, 0x3 ;  /* 0x000000049c9c7c11 */ /* 0x000fe4000f8e18ff */
[----:B------:R-:W-:Y:S01]  /*e820*/  LEA R6, R6, UR4, 0x3 ;  /* 0x0000000406067c11 */ /* 0x000fe2000f8e18ff */
[----:B------:R-:W-:Y:S04]  /*e830*/  STS.64 [R69], R146 ;  /* 0x0000009245007388 */ /* 0x000fe80000000a00 */
[----:B------:R-:W-:Y:S04]  /*e840*/  STS.64 [R70], R138 ;  /* 0x0000008a46007388 */ /* 0x000fe80000000a00 */
[----:B------:R0:W-:Y:S04]  /*e850*/  STS.64 [R156], R136 ;  /* 0x000000889c007388 */ /* 0x0001e80000000a00 */
[----:B------:R-:W-:Y:S01]  /*e860*/  STS.64 [R6], R74 ;  /* 0x0000004a06007388 */ /* 0x000fe20000000a00 */
[----:B------:R-:W-:-:S05]  /*e870*/  LOP3.LUT R158, R158, 0x18, RZ, 0xc0, !PT ;  /* 0x000000189e9e7812 */ /* 0x000fca00078ec0ff */
[----:B------:R-:W-:-:S05]  /*e880*/  IMAD R5, R5, 0x21, R158 ;  /* 0x0000002105057824 */ /* 0x000fca00078e029e */
[----:B------:R-:W-:Y:S01]  /*e890*/  LEA R5, R5, UR4, 0x3 ;  /* 0x0000000405057c11 */ /* 0x000fe2000f8e18ff */
[----:B------:R-:W-:Y:S01]  /*e8a0*/  BAR.SYNC.DEFER_BLOCKING 0x0 ;  /* 0x0000000000007b1d */ /* 0x000fe20000010000 */
[----:B0-----:R-:W-:Y:S01]  /*e8b0*/  IMAD.SHL.U32 R136, R3, 0x2, RZ ;  /* 0x0000000203887824 */ /* 0x001fe200078e00ff */
[----:B------:R-:W-:-:S04]  /*e8c0*/  USHF.R.U64 UR5, UR6, 0x3, UR7 ;  /* 0x0000000306057899 */ /* 0x000fc80008001207 */
[----:B------:R-:W-:Y:S01]  /*e8d0*/  LOP3.LUT R136, R136, 0xc0, RZ, 0xc0, !PT ;  /* 0x000000c088887812 */ /* 0x000fe200078ec0ff */
[----:B------:R-:W0:Y:S01]  /*e8e0*/  LDS.64 R74, [R5] ;  /* 0x00000000054a7984 */ /* 0x000e220000000a00 */
[----:B------:R-:W-:-:S03]  /*e8f0*/  USHF.R.U32.HI UR8, URZ, 0x3, UR7 ;  /* 0x000000033f087899 */ /* 0x000fc60008011607 */
[----:B------:R-:W-:-:S04]  /*e900*/  IMAD.WIDE.U32 R138, R136, UR5, RZ ;  /* 0x00000005888a7c25 */ /* 0x000fc8000f8e00ff */
[----:B------:R-:W-:Y:S01]  /*e910*/  IMAD R137, R136, UR8, RZ ;  /* 0x0000000888897c24 */ /* 0x000fe2000f8e02ff */
[----:B------:R-:W-:Y:S01]  /*e920*/  LOP3.LUT R143, R138, 0x1f, R143, 0xf8, !PT ;  /* 0x0000001f8a8f7812 */ /* 0x000fe200078ef88f */
[----:B------:R-:W-:Y:S02]  /*e930*/  ULOP3.LUT UR5, UR6, 0xfffffff8, URZ, 0xc0, !UPT ;  /* 0xfffffff806057892 */ /* 0x000fe4000f8ec03f */
[----:B------:R-:W-:Y:S01]  /*e940*/  IMAD.IADD R146, R139, 0x1, R137 ;  /* 0x000000018b927824 */ /* 0x000fe200078e0289 */
[----:B------:R-:W-:Y:S01]  /*e950*/  LEA R136, P0, R143, R154, 0x3 ;  /* 0x0000009a8f887211 */ /* 0x000fe200078018ff */
[----:B-1----:R-:W-:Y:S01]  /*e960*/  FADD R71, R157, R71 ;  /* 0x000000479d477221 */ /* 0x002fe20000000000 */
[----:B------:R-:W-:Y:S01]  /*e970*/  FADD R72, R72, R149 ;  /* 0x0000009548487221 */ /* 0x000fe20000000000 */
[----:B------:R-:W-:Y:S01]  /*e980*/  ULDC UR6, c[0x0][0x23c] ;  /* 0x00008f0000067ab9 */ /* 0x000fe20000000800 */
[----:B------:R-:W-:Y:S01]  /*e990*/  LEA.HI.X R137, R143, R155, R146, 0x3, P0 ;  /* 0x0000009b8f897211 */ /* 0x000fe200000f1c92 */
[----:B------:R-:W-:Y:S01]  /*e9a0*/  ULDC UR8, c[0x0][0x23c] ;  /* 0x00008f0000087ab9 */ /* 0x000fe20000000800 */
[----:B------:R-:W-:-:S03]  /*e9b0*/  IADD3 R158, P0, R138, UR5, RZ ;  /* 0x000000058a9e7c10 */ /* 0x000fc6000ff1e0ff */
[----:B0-----:R-:W-:Y:S04]  /*e9c0*/  STG.E.64 desc[UR10][R136.64], R74 ;  /* 0x0000004a88007986 */ /* 0x001fe8000c101b0a */
[----:B------:R-:W0:Y:S01]  /*e9d0*/  LDS.64 R74, [R5+0x8] ;  /* 0x00000800054a7984 */ /* 0x000e220000000a00 */
[----:B------:R-:W-:Y:S02]  /*e9e0*/  IADD3.X R143, R146, UR7, RZ, P0, !PT ;  /* 0x00000007928f7c10 */ /* 0x000fe400087fe4ff */
[----:B------:R-:W-:-:S05]  /*e9f0*/  IADD3 R141, P0, R141, R158, RZ ;  /* 0x0000009e8d8d7210 */ /* 0x000fca0007f1e0ff */
[----:B------:R-:W-:Y:S01]  /*ea00*/  IMAD.X R146, RZ, RZ, R143, P0 ;  /* 0x000000ffff927224 */ /* 0x000fe200000e068f */
[----:B------:R-:W-:-:S04]  /*ea10*/  LEA R138, P0, R141, R154, 0x3 ;  /* 0x0000009a8d8a7211 */ /* 0x000fc800078018ff */
[----:B------:R-:W-:Y:S02]  /*ea20*/  LEA.HI.X R139, R141, R155, R146, 0x3, P0 ;  /* 0x0000009b8d8b7211 */ /* 0x000fe400000f1c92 */
        /* <DEDUP_REMOVED lines=8> */
[----:B------:R-:W-:-:S04]  /*eab0*/  IADD3 R145, P0, R145, UR5, RZ ;  /* 0x0000000591917c10 */ /* 0x000fc8000ff1e0ff */
[----:B------:R-:W-:Y:S02]  /*eac0*/  IADD3.X R158, R158, UR7, RZ, P0, !PT ;  /* 0x000000079e9e7c10 */ /* 0x000fe400087fe4ff */
[----:B------:R-:W-:Y:S01]  /*ead0*/  IADD3 R143, P0, R142, R145, RZ ;  /* 0x000000918e8f7210 */ /* 0x000fe20007f1e0ff */
[----:B0-----:R-:W-:Y:S04]  /*eae0*/  STG.E.64 desc[UR10][R140.64], R74 ;  /* 0x0000004a8c007986 */ /* 0x001fe8000c101b0a */
[----:B------:R-:W0:Y:S01]  /*eaf0*/  LDS.64 R74, [R5+0x18] ;  /* 0x00001800054a7984 */ /* 0x000e220000000a00 */
[----:B------:R-:W-:Y:S01]  /*eb00*/  IMAD.X R146, RZ, RZ, R158, P0 ;  /* 0x000000ffff927224 */ /* 0x000fe200000e069e */
[----:B------:R-:W-:-:S04]  /*eb10*/  LEA R142, P0, R143, R154, 0x3 ;  /* 0x0000009a8f8e7211 */ /* 0x000fc800078018ff */
[----:B------:R-:W-:Y:S02]  /*eb20*/  LEA.HI.X R143, R143, R155, R146, 0x3, P0 ;  /* 0x0000009b8f8f7211 */ /* 0x000fe400000f1c92 */
[----:B------:R-:W1:Y:S01]  /*eb30*/  LDS.64 R146, [R5+0x20] ;  /* 0x0000200005927984 */ /* 0x000e620000000a00 */
[----:B------:R-:W-:-:S04]  /*eb40*/  IADD3 R157, P0, R145, UR5, RZ ;  /* 0x00000005919d7c10 */ /* 0x000fc8000ff1e0ff */
[----:B------:R-:W-:Y:S02]  /*eb50*/  IADD3.X R158, R158, UR7, RZ, P0, !PT ;  /* 0x000000079e9e7c10 */ /* 0x000fe400087fe4ff */
[----:B------:R-:W-:-:S05]  /*eb60*/  IADD3 R145, P0, R144, R157, RZ ;  /* 0x0000009d90917210 */ /* 0x000fca0007f1e0ff */
[----:B------:R-:W-:Y:S01]  /*eb70*/  IMAD.X R149, RZ, RZ, R158, P0 ;  /* 0x000000ffff957224 */ /* 0x000fe200000e069e */
[----:B------:R-:W-:-:S04]  /*eb80*/  LEA R144, P0, R145, R154, 0x3 ;  /* 0x0000009a91907211 */ /* 0x000fc800078018ff */
[----:B------:R-:W-:Y:S01]  /*eb90*/  LEA.HI.X R145, R145, R155, R149, 0x3, P0 ;  /* 0x0000009b91917211 */ /* 0x000fe200000f1c95 */
[----:B0-----:R0:W-:Y:S02]  /*eba0*/  STG.E.64 desc[UR10][R142.64], R74 ;  /* 0x0000004a8e007986 */ /* 0x0011e4000c101b0a */
[----:B0-----:R-:W-:Y:S02]  /*ebb0*/  FADD R74, R160, R148 ;  /* 0x00000094a04a7221 */ /* 0x001fe40000000000 */
[----:B------:R-:W0:Y:S01]  /*ebc0*/  LDS.64 R148, [R5+0x28] ;  /* 0x0000280005947984 */ /* 0x000e220000000a00 */
[----:B------:R-:W-:-:S04]  /*ebd0*/  IADD3 R160, P0, R157, UR5, RZ ;  /* 0x000000059da07c10 */ /* 0x000fc8000ff1e0ff */
[----:B------:R-:W-:Y:S02]  /*ebe0*/  IADD3.X R159, R158, UR7, RZ, P0, !PT ;  /* 0x000000079e9f7c10 */ /* 0x000fe400087fe4ff */
[----:B------:R-:W-:Y:S01]  /*ebf0*/  IADD3 R153, P0, R153, R160, RZ ;  /* 0x000000a099997210 */ /* 0x000fe20007f1e0ff */
[----:B-1----:R1:W-:Y:S04]  /*ec00*/  STG.E.64 desc[UR10][R144.64], R146 ;  /* 0x0000009290007986 */ /* 0x0023e8000c101b0a */
[----:B------:R-:W-:Y:S01]  /*ec10*/  IMAD.X R158, RZ, RZ, R159, P0 ;  /* 0x000000ffff9e7224 */ /* 0x000fe200000e069f */
[----:B-1----:R-:W-:-:S04]  /*ec20*/  LEA R146, P0, R153, R154, 0x3 ;  /* 0x0000009a99927211 */ /* 0x002fc800078018ff */
[----:B------:R-:W-:Y:S02]  /*ec30*/  LEA.HI.X R147, R153, R155, R158, 0x3, P0 ;  /* 0x0000009b99937211 */ /* 0x000fe400000f1c9e */
[----:B------:R-:W-:-:S04]  /*ec40*/  IADD3 R157, P0, R160, UR5, RZ ;  /* 0x00000005a09d7c10 */ /* 0x000fc8000ff1e0ff */
[----:B------:R-:W-:Y:S02]  /*ec50*/  IADD3.X R158, R159, UR7, RZ, P0, !PT ;  /* 0x000000079f9e7c10 */ /* 0x000fe400087fe4ff */
[----:B------:R-:W-:Y:S02]  /*ec60*/  IADD3 R150, P0, R150, R157, RZ ;  /* 0x0000009d96967210 */ /* 0x000fe40007f1e0ff */
[----:B------:R-:W-:-:S03]  /*ec70*/  IADD3 R157, P1, P2, R151, UR5, R157 ;  /* 0x00000005979d7c10 */ /* 0x000fc6000fa3e09d */
[----:B------:R-:W-:Y:S01]  /*ec80*/  IMAD.X R151, RZ, RZ, R158, P0 ;  /* 0x000000ffff977224 */ /* 0x000fe200000e069e */
[----:B0-----:R0:W-:Y:S01]  /*ec90*/  STG.E.64 desc[UR10][R146.64], R148 ;  /* 0x0000009492007986 */ /* 0x0011e2000c101b0a */
[----:B------:R-:W-:-:S03]  /*eca0*/  FADD R75, R162, R152 ;  /* 0x00000098a24b7221 */ /* 0x000fc60000000000 */
[----:B------:R-:W-:Y:S01]  /*ecb0*/  LDS.64 R152, [R5+0x38] ;  /* 0x0000380005987984 */ /* 0x000fe20000000a00 */
[----:B0-----:R-:W-:-:S04]  /*ecc0*/  LEA R148, P0, R150, R154, 0x3 ;  /* 0x0000009a96947211 */ /* 0x001fc800078018ff */
[----:B------:R-:W-:Y:S02]  /*ecd0*/  LEA.HI.X R149, R150, R155, R151, 0x3, P0 ;  /* 0x0000009b96957211 */ /* 0x000fe400000f1c97 */
[----:B------:R-:W0:Y:S01]  /*ece0*/  LDS.64 R150, [R5+0x30] ;  /* 0x0000300005967984 */ /* 0x000e220000000a00 */
[----:B------:R-:W-:Y:S02]  /*ecf0*/  IADD3.X R158, RZ, UR7, R158, P1, P2 ;  /* 0x00000007ff9e7c10 */ /* 0x000fe40008fe449e */
[----:B------:R-:W-:-:S04]  /*ed00*/  LEA R154, P0, R157, R154, 0x3 ;  /* 0x0000009a9d9a7211 */ /* 0x000fc800078018ff */
[----:B------:R-:W-:Y:S01]  /*ed10*/  LEA.HI.X R155, R157, R155, R158, 0x3, P0 ;  /* 0x0000009b9d9b7211 */ /* 0x000fe200000f1c9e */
[----:B0-----:R-:W-:Y:S04]  /*ed20*/  STG.E.64 desc[UR10][R148.64], R150 ;  /* 0x0000009694007986 */ /* 0x001fe8000c101b0a */
[----:B------:R-:W-:Y:S01]  /*ed30*/  STG.E.64 desc[UR10][R154.64], R152 ;  /* 0x000000989a007986 */ /* 0x000fe2000c101b0a */
[----:B------:R-:W-:Y:S06]  /*ed40*/  BAR.SYNC.DEFER_BLOCKING 0x0 ;  /* 0x0000000000007b1d */ /* 0x000fec0000010000 */
[----:B------:R-:W-:Y:S04]  /*ed50*/  STS.64 [R7], R48 ;  /* 0x0000003007007388 */ /* 0x000fe80000000a00 */
[----:B------:R-:W-:Y:S04]  /*ed60*/  STS.64 [R8], R58 ;  /* 0x0000003a08007388 */ /* 0x000fe80000000a00 */
[----:B------:R-:W-:Y:S04]  /*ed70*/  STS.64 [R9], R76 ;  /* 0x0000004c09007388 */ /* 0x000fe80000000a00 */
[----:B------:R-:W-:Y:S04]  /*ed80*/  STS.64 [R11], R86 ;  /* 0x000000560b007388 */ /* 0x000fe80000000a00 */
[----:B------:R0:W-:Y:S04]  /*ed90*/  STS.64 [R69], R96 ;  /* 0x0000006045007388 */ /* 0x0001e80000000a00 */
[----:B------:R1:W-:Y:S04]  /*eda0*/  STS.64 [R70], R106 ;  /* 0x0000006a46007388 */ /* 0x0003e80000000a00 */
[----:B------:R-:W-:Y:S04]  /*edb0*/  STS.64 [R156], R116 ;  /* 0x000000749c007388 */ /* 0x000fe80000000a00 */
[----:B------:R-:W-:Y:S01]  /*edc0*/  STS.64 [R6], R130 ;  /* 0x0000008206007388 */ /* 0x000fe20000000a00 */
[----:B------:R-:W-:Y:S06]  /*edd0*/  BAR.SYNC.DEFER_BLOCKING 0x0 ;  /* 0x0000000000007b1d */ /* 0x000fec0000010000 */
[----:B------:R-:W2:Y:S04]  /*ede0*/  LDS.64 R76, [R5] ;  /* 0x00000000054c7984 */ /* 0x000ea80000000a00 */
[----:B------:R-:W3:Y:S04]  /*edf0*/  LDS.64 R58, [R5+0x8] ;  /* 0x00000800053a7984 */ /* 0x000ee80000000a00 */
[----:B------:R-:W4:Y:S01]  /*ee00*/  LDS.64 R48, [R5+0x10] ;  /* 0x0000100005307984 */ /* 0x000f220000000a00 */
[----:B0-----:R-:W-:-:S03]  /*ee10*/  IADD3 R96, P0, R136, UR5, RZ ;  /* 0x0000000588607c10 */ /* 0x001fc6000ff1e0ff */
[----:B------:R-:W0:Y:S01]  /*ee20*/  LDS.64 R86, [R5+0x18] ;  /* 0x0000180005567984 */ /* 0x000e220000000a00 */
[----:B------:R-:W-:Y:S02]  /*ee30*/  IADD3.X R97, R137, UR7, RZ, P0, !PT ;  /* 0x0000000789617c10 */ /* 0x000fe400087fe4ff */
[----:B-1----:R-:W-:Y:S01]  /*ee40*/  IADD3 R106, P0, R138, UR5, RZ ;  /* 0x000000058a6a7c10 */ /* 0x002fe2000ff1e0ff */
[----:B------:R-:W1:Y:S03]  /*ee50*/  LDS.64 R116, [R5+0x20] ;  /* 0x0000200005747984 */ /* 0x000e660000000a00 */
[----:B------:R-:W-:Y:S01]  /*ee60*/  IADD3.X R107, R139, UR7, RZ, P0, !PT ;  /* 0x000000078b6b7c10 */ /* 0x000fe200087fe4ff */
[----:B------:R-:W-:Y:S01]  /*ee70*/  LDS.64 R130, [R5+0x30] ;  /* 0x0000300005827984 */ /* 0x000fe20000000a00 */
[----:B------:R-:W-:-:S03]  /*ee80*/  IADD3 R136, P0, R140, UR5, RZ ;  /* 0x000000058c887c10 */ /* 0x000fc6000ff1e0ff */
[----:B--2---:R-:W-:Y:S04]  /*ee90*/  STG.E.64 desc[UR10][R96.64], R76 ;  /* 0x0000004c60007986 */ /* 0x004fe8000c101b0a */
[----:B------:R-:W2:Y:S04]  /*eea0*/  LDS.64 R76, [R5+0x28] ;  /* 0x00002800054c7984 */ /* 0x000ea80000000a00 */
[----:B---3--:R-:W-:Y:S04]  /*eeb0*/  STG.E.64 desc[UR10][R106.64], R58 ;  /* 0x0000003a6a007986 */ /* 0x008fe8000c101b0a */
[----:B------:R-:W3:Y:S01]  /*eec0*/  LDS.64 R58, [R5+0x38] ;  /* 0x00003800053a7984 */ /* 0x000ee20000000a00 */
[----:B------:R-:W-:-:S05]  /*eed0*/  IADD3.X R137, R141, UR7, RZ, P0, !PT ;  /* 0x000000078d897c10 */ /* 0x000fca00087fe4ff */
[----:B----4-:R4:W-:Y:S01]  /*eee0*/  STG.E.64 desc[UR10][R136.64], R48 ;  /* 0x0000003088007986 */ /* 0x0109e2000c101b0a */
[----:B------:R-:W-:-:S04]  /*eef0*/  IADD3 R138, P1, R144, UR5, RZ ;  /* 0x00000005908a7c10 */ /* 0x000fc8000ff3e0ff */
[----:B------:R-:W-:Y:S02]  /*ef00*/  IADD3.X R139, R145, UR7, RZ, P1, !PT ;  /* 0x00000007918b7c10 */ /* 0x000fe40008ffe4ff */
[----:B----4-:R-:W-:-:S04]  /*ef10*/  IADD3 R48, P0, R142, UR5, RZ ;  /* 0x000000058e307c10 */ /* 0x010fc8000ff1e0ff */
[----:B------:R-:W-:Y:S02]  /*ef20*/  IADD3.X R49, R143, UR7, RZ, P0, !PT ;  /* 0x000000078f317c10 */ /* 0x000fe400087fe4ff */
[----:B------:R-:W-:-:S03]  /*ef30*/  IADD3 R140, P0, R146, UR5, RZ ;  /* 0x00000005928c7c10 */ /* 0x000fc6000ff1e0ff */
[----:B0-----:R0:W-:Y:S01]  /*ef40*/  STG.E.64 desc[UR10][R48.64], R86 ;  /* 0x0000005630007986 */ /* 0x0011e2000c101b0a */
[----:B------:R-:W-:Y:S02]  /*ef50*/  IADD3.X R141, R147, UR7, RZ, P0, !PT ;  /* 0x00000007938d7c10 */ /* 0x000fe400087fe4ff */
[----:B------:R-:W-:Y:S01]  /*ef60*/  IADD3 R142, P0, R154, UR5, RZ ;  /* 0x000000059a8e7c10 */ /* 0x000fe2000ff1e0ff */
[----:B-1----:R-:W-:Y:S03]  /*ef70*/  STG.E.64 desc[UR10][R138.64], R116 ;  /* 0x000000748a007986 */ /* 0x002fe6000c101b0a */
[----:B------:R-:W-:Y:S02]  /*ef80*/  IADD3.X R143, R155, UR7, RZ, P0, !PT ;  /* 0x000000079b8f7c10 */ /* 0x000fe400087fe4ff */
[----:B0-----:R-:W-:-:S04]  /*ef90*/  IADD3 R86, P1, R148, UR5, RZ ;  /* 0x0000000594567c10 */ /* 0x001fc8000ff3e0ff */
[----:B------:R-:W-:Y:S01]  /*efa0*/  IADD3.X R87, R149, UR7, RZ, P1, !PT ;  /* 0x0000000795577c10 */ /* 0x000fe20008ffe4ff */
[----:B--2---:R-:W-:Y:S04]  /*efb0*/  STG.E.64 desc[UR10][R140.64], R76 ;  /* 0x0000004c8c007986 */ /* 0x004fe8000c101b0a */
[----:B------:R-:W-:Y:S04]  /*efc0*/  STG.E.64 desc[UR10][R86.64], R130 ;  /* 0x0000008256007986 */ /* 0x000fe8000c101b0a */
[----:B---3--:R-:W-:Y:S01]  /*efd0*/  STG.E.64 desc[UR10][R142.64], R58 ;  /* 0x0000003a8e007986 */ /* 0x008fe2000c101b0a */
[----:B------:R-:W-:Y:S06]  /*efe0*/  BAR.SYNC.DEFER_BLOCKING 0x0 ;  /* 0x0000000000007b1d */ /* 0x000fec0000010000 */
[----:B------:R-:W-:Y:S04]  /*eff0*/  STS.64 [R7], R50 ;  /* 0x0000003207007388 */ /* 0x000fe80000000a00 */
[----:B------:R-:W-:Y:S04]  /*f000*/  STS.64 [R8], R60 ;  /* 0x0000003c08007388 */ /* 0x000fe80000000a00 */
[----:B------:R0:W-:Y:S04]  /*f010*/  STS.64 [R9], R78 ;  /* 0x0000004e09007388 */ /* 0x0001e80000000a00 */
[----:B------:R1:W-:Y:S04]  /*f020*/  STS.64 [R11], R88 ;  /* 0x000000580b007388 */ /* 0x0003e80000000a00 */
[----:B------:R2:W-:Y:S04]  /*f030*/  STS.64 [R69], R98 ;  /* 0x0000006245007388 */ /* 0x0005e80000000a00 */
[----:B------:R3:W-:Y:S04]  /*f040*/  STS.64 [R70], R108 ;  /* 0x0000006c46007388 */ /* 0x0007e80000000a00 */
[----:B------:R-:W-:Y:S04]  /*f050*/  STS.64 [R156], R118 ;  /* 0x000000769c007388 */ /* 0x000fe80000000a00 */
[----:B------:R-:W-:Y:S01]  /*f060*/  STS.64 [R6], R132 ;  /* 0x0000008406007388 */ /* 0x000fe20000000a00 */
[----:B------:R-:W-:Y:S01]  /*f070*/  BAR.SYNC.DEFER_BLOCKING 0x0 ;  /* 0x0000000000007b1d */ /* 0x000fe20000010000 */
[----:B0-----:R-:W-:-:S05]  /*f080*/  IADD3 R78, P0, R96, UR5, RZ ;  /* 0x00000005604e7c10 */ /* 0x001fca000ff1e0ff */
[----:B------:R-:W0:Y:S04]  /*f090*/  LDS.64 R146, [R5] ;  /* 0x0000000005927984 */ /* 0x000e280000000a00 */
[----:B------:R-:W4:Y:S04]  /*f0a0*/  LDS.64 R144, [R5+0x8] ;  /* 0x0000080005907984 */ /* 0x000f280000000a00 */
[----:B------:R-:W5:Y:S04]  /*f0b0*/  LDS.64 R130, [R5+0x10] ;  /* 0x0000100005827984 */ /* 0x000f680000000a00 */
[----:B------:R-:W5:Y:S04]  /*f0c0*/  LDS.64 R116, [R5+0x18] ;  /* 0x0000180005747984 */ /* 0x000f680000000a00 */
[----:B------:R-:W5:Y:S04]  /*f0d0*/  LDS.64 R76, [R5+0x20] ;  /* 0x00002000054c7984 */ /* 0x000f680000000a00 */
[----:B------:R-:W5:Y:S04]  /*f0e0*/  LDS.64 R60, [R5+0x28] ;  /* 0x00002800053c7984 */ /* 0x000f680000000a00 */
[----:B------:R-:W5:Y:S04]  /*f0f0*/  LDS.64 R58, [R5+0x30] ;  /* 0x00003000053a7984 */ /* 0x000f680000000a00 */
[----:B------:R-:W5:Y:S01]  /*f100*/  LDS.64 R50, [R5+0x38] ;  /* 0x0000380005327984 */ /* 0x000f620000000a00 */
[----:B------:R-:W-:-:S02]  /*f110*/  IADD3.X R79, R97, UR7, RZ, P0, !PT ;  /* 0x00000007614f7c10 */ /* 0x000fc400087fe4ff */
[----:B-1----:R-:W-:Y:S02]  /*f120*/  IADD3 R88, P0, R106, UR5, RZ ;  /* 0x000000056a587c10 */ /* 0x002fe4000ff1e0ff */
[----:B------:R-:W-:Y:S02]  /*f130*/  IADD3 R96, P1, R136, UR5, RZ ;  /* 0x0000000588607c10 */ /* 0x000fe4000ff3e0ff */
[----:B------:R-:W-:Y:S02]  /*f140*/  IADD3.X R89, R107, UR7, RZ, P0, !PT ;  /* 0x000000076b597c10 */ /* 0x000fe400087fe4ff */
[----:B------:R-:W-:Y:S02]  /*f150*/  IADD3 R48, P0, R48, UR5, RZ ;  /* 0x0000000530307c10 */ /* 0x000fe4000ff1e0ff */
[----:B------:R-:W-:Y:S02]  /*f160*/  IADD3.X R97, R137, UR7, RZ, P1, !PT ;  /* 0x0000000789617c10 */ /* 0x000fe40008ffe4ff */
[----:B--2---:R-:W-:-:S02]  /*f170*/  IADD3 R98, P1, R138, UR5, RZ ;  /* 0x000000058a627c10 */ /* 0x004fc4000ff3e0ff */
[----:B------:R-:W-:Y:S02]  /*f180*/  IADD3.X R49, R49, UR7, RZ, P0, !PT ;  /* 0x0000000731317c10 */ /* 0x000fe400087fe4ff */
[----:B------:R-:W-:Y:S02]  /*f190*/  IADD3 R106, P0, R140, UR5, RZ ;  /* 0x000000058c6a7c10 */ /* 0x000fe4000ff1e0ff */
[----:B------:R-:W-:Y:S02]  /*f1a0*/  IADD3.X R99, R139, UR7, RZ, P1, !PT ;  /* 0x000000078b637c10 */ /* 0x000fe40008ffe4ff */
[----:B------:R-:W-:Y:S02]  /*f1b0*/  IADD3 R86, P1, R86, UR5, RZ ;  /* 0x0000000556567c10 */ /* 0x000fe4000ff3e0ff */
[----:B------:R-:W-:Y:S02]  /*f1c0*/  IADD3.X R107, R141, UR7, RZ, P0, !PT ;  /* 0x000000078d6b7c10 */ /* 0x000fe400087fe4ff */
[----:B---3--:R-:W-:Y:S01]  /*f1d0*/  IADD3 R108, P0, R142, UR5, RZ ;  /* 0x000000058e6c7c10 */ /* 0x008fe2000ff1e0ff */
[----:B0-----:R-:W-:Y:S01]  /*f1e0*/  STG.E.64 desc[UR10][R78.64], R146 ;  /* 0x000000924e007986 */ /* 0x001fe2000c101b0a */
[----:B------:R-:W-:-:S02]  /*f1f0*/  IADD3.X R87, R87, UR7, RZ, P1, !PT ;  /* 0x0000000757577c10 */ /* 0x000fc40008ffe4ff */
[----:B------:R-:W-:Y:S01]  /*f200*/  IADD3.X R109, R143, UR7, RZ, P0, !PT ;  /* 0x000000078f6d7c10 */ /* 0x000fe200087fe4ff */
[----:B----4-:R-:W-:Y:S04]  /*f210*/  STG.E.64 desc[UR10][R88.64], R144 ;  /* 0x0000009058007986 */ /* 0x010fe8000c101b0a */
[----:B-----5:R-:W-:Y:S04]  /*f220*/  STG.E.64 desc[UR10][R96.64], R130 ;  /* 0x0000008260007986 */ /* 0x020fe8000c101b0a */
[----:B------:R-:W-:Y:S04]  /*f230*/  STG.E.64 desc[UR10][R48.64], R116 ;  /* 0x0000007430007986 */ /* 0x000fe8000c101b0a */
[----:B------:R-:W-:Y:S04]  /*f240*/  STG.E.64 desc[UR10][R98.64], R76 ;  /* 0x0000004c62007986 */ /* 0x000fe8000c101b0a */
[----:B------:R-:W-:Y:S04]  /*f250*/  STG.E.64 desc[UR10][R106.64], R60 ;  /* 0x0000003c6a007986 */ /* 0x000fe8000c101b0a */
[----:B------:R-:W-:Y:S04]  /*f260*/  STG.E.64 desc[UR10][R86.64], R58 ;  /* 0x0000003a56007986 */ /* 0x000fe8000c101b0a */
[----:B------:R0:W-:Y:S01]  /*f270*/  STG.E.64 desc[UR10][R108.64], R50 ;  /* 0x000000326c007986 */ /* 0x0001e2000c101b0a */
[----:B------:R-:W-:Y:S06]  /*f280*/  BAR.SYNC.DEFER_BLOCKING 0x0 ;  /* 0x0000000000007b1d */ /* 0x000fec0000010000 */
[----:B------:R1:W-:Y:S04]  /*f290*/  STS.64 [R7], R52 ;  /* 0x0000003407007388 */ /* 0x0003e80000000a00 */
[----:B------:R2:W-:Y:S04]  /*f2a0*/  STS.64 [R8], R62 ;  /* 0x0000003e08007388 */ /* 0x0005e80000000a00 */
[----:B------:R-:W-:Y:S04]  /*f2b0*/  STS.64 [R9], R80 ;  /* 0x0000005009007388 */ /* 0x000fe80000000a00 */
[----:B------:R-:W-:Y:S04]  /*f2c0*/  STS.64 [R11], R90 ;  /* 0x0000005a0b007388 */ /* 0x000fe80000000a00 */
[----:B------:R-:W-:Y:S04]  /*f2d0*/  STS.64 [R69], R100 ;  /* 0x0000006445007388 */ /* 0x000fe80000000a00 */
[----:B------:R-:W-:Y:S04]  /*f2e0*/  STS.64 [R70], R110 ;  /* 0x0000006e46007388 */ /* 0x000fe80000000a00 */
[----:B------:R-:W-:Y:S04]  /*f2f0*/  STS.64 [R156], R120 ;  /* 0x000000789c007388 */ /* 0x000fe80000000a00 */
[----:B------:R-:W-:Y:S01]  /*f300*/  STS.64 [R6], R134 ;  /* 0x0000008606007388 */ /* 0x000fe20000000a00 */
[----:B------:R-:W-:Y:S01]  /*f310*/  BAR.SYNC.DEFER_BLOCKING 0x0 ;  /* 0x0000000000007b1d */ /* 0x000fe20000010000 */
[----:B0-----:R-:W-:-:S05]  /*f320*/  IADD3 R50, P0, R78, UR5, RZ ;  /* 0x000000054e327c10 */ /* 0x001fca000ff1e0ff */
[----:B------:R-:W0:Y:S04]  /*f330*/  LDS.64 R76, [R5] ;  /* 0x00000000054c7984 */ /* 0x000e280000000a00 */
[----:B------:R-:W3:Y:S04]  /*f340*/  LDS.64 R116, [R5+0x8] ;  /* 0x0000080005747984 */ /* 0x000ee80000000a00 */
[----:B------:R-:W4:Y:S04]  /*f350*/  LDS.64 R118, [R5+0x10] ;  /* 0x0000100005767984 */ /* 0x000f280000000a00 */
        /* <DEDUP_REMOVED lines=11> */
[----:B------:R-:W-:-:S02]  /*f410*/  IADD3 R60, P1, R98, UR5, RZ ;  /* 0x00000005623c7c10 */ /* 0x000fc4000ff3e0ff */
[----:B------:R-:W-:Y:S02]  /*f420*/  IADD3.X R49, R49, UR7, RZ, P0, !PT ;  /* 0x0000000731317c10 */ /* 0x000fe400087fe4ff */
[----:B--2---:R-:W-:Y:S02]  /*f430*/  IADD3 R62, P0, R106, UR5, RZ ;  /* 0x000000056a3e7c10 */ /* 0x004fe4000ff1e0ff */
[----:B------:R-:W-:Y:S02]  /*f440*/  IADD3.X R61, R99, UR7, RZ, P1, !PT ;  /* 0x00000007633d7c10 */ /* 0x000fe40008ffe4ff */
[----:B------:R-:W-:Y:S02]  /*f450*/  IADD3 R96, P1, R86, UR5, RZ ;  /* 0x0000000556607c10 */ /* 0x000fe4000ff3e0ff */
[----:B------:R-:W-:Y:S02]  /*f460*/  IADD3.X R63, R107, UR7, RZ, P0, !PT ;  /* 0x000000076b3f7c10 */ /* 0x000fe400087fe4ff */
[----:B------:R-:W-:Y:S01]  /*f470*/  IADD3 R98, P0, R108, UR5, RZ ;  /* 0x000000056c627c10 */ /* 0x000fe2000ff1e0ff */
[----:B0-----:R-:W-:Y:S01]  /*f480*/  STG.E.64 desc[UR10][R50.64], R76 ;  /* 0x0000004c32007986 */ /* 0x001fe2000c101b0a */
[----:B------:R-:W-:-:S02]  /*f490*/  IADD3.X R97, R87, UR7, RZ, P1, !PT ;  /* 0x0000000757617c10 */ /* 0x000fc40008ffe4ff */
[----:B------:R-:W-:Y:S01]  /*f4a0*/  IADD3.X R99, R109, UR7, RZ, P0, !PT ;  /* 0x000000076d637c10 */ /* 0x000fe200087fe4ff */
[----:B---3--:R-:W-:Y:S04]  /*f4b0*/  STG.E.64 desc[UR10][R52.64], R116 ;  /* 0x0000007434007986 */ /* 0x008fe8000c101b0a */
[----:B----4-:R-:W-:Y:S04]  /*f4c0*/  STG.E.64 desc[UR10][R58.64], R118 ;  /* 0x000000763a007986 */ /* 0x010fe8000c101b0a */
[----:B-----5:R-:W-:Y:S04]  /*f4d0*/  STG.E.64 desc[UR10][R48.64], R130 ;  /* 0x0000008230007986 */ /* 0x020fe8000c101b0a */
[----:B------:R-:W-:Y:S04]  /*f4e0*/  STG.E.64 desc[UR10][R60.64], R80 ;  /* 0x000000503c007986 */ /* 0x000fe8000c101b0a */
[----:B------:R0:W-:Y:S04]  /*f4f0*/  STG.E.64 desc[UR10][R62.64], R90 ;  /* 0x0000005a3e007986 */ /* 0x0001e8000c101b0a */
[----:B------:R-:W-:Y:S04]  /*f500*/  STG.E.64 desc[UR10][R96.64], R100 ;  /* 0x0000006460007986 */ /* 0x000fe8000c101b0a */
[----:B------:R-:W-:Y:S01]  /*f510*/  STG.E.64 desc[UR10][R98.64], R110 ;  /* 0x0000006e62007986 */ /* 0x000fe2000c101b0a */
[----:B------:R-:W-:Y:S06]  /*f520*/  BAR.SYNC.DEFER_BLOCKING 0x0 ;  /* 0x0000000000007b1d */ /* 0x000fec0000010000 */
[----:B------:R-:W-:Y:S04]  /*f530*/  STS.64 [R7], R54 ;  /* 0x0000003607007388 */ /* 0x000fe80000000a00 */
[----:B------:R-:W-:Y:S04]  /*f540*/  STS.64 [R8], R64 ;  /* 0x0000004008007388 */ /* 0x000fe80000000a00 */
[----:B------:R-:W-:Y:S04]  /*f550*/  STS.64 [R9], R82 ;  /* 0x0000005209007388 */ /* 0x000fe80000000a00 */
[----:B------:R1:W-:Y:S04]  /*f560*/  STS.64 [R11], R92 ;  /* 0x0000005c0b007388 */ /* 0x0003e80000000a00 */
[----:B------:R2:W-:Y:S04]  /*f570*/  STS.64 [R69], R102 ;  /* 0x0000006645007388 */ /* 0x0005e80000000a00 */
        /* <DEDUP_REMOVED lines=17> */
[----:B--2---:R-:W-:Y:S02]  /*f690*/  IADD3 R102, P0, R48, UR5, RZ ;  /* 0x0000000530667c10 */ /* 0x004fe4000ff1e0ff */
[----:B------:R-:W-:Y:S02]  /*f6a0*/  IADD3.X R101, R59, UR7, RZ, P1, !PT ;  /* 0x000000073b657c10 */ /* 0x000fe40008ffe4ff */
[----:B------:R-:W-:-:S02]  /*f6b0*/  IADD3 R106, P1, R60, UR5, RZ ;  /* 0x000000053c6a7c10 */ /* 0x000fc4000ff3e0ff */
[----:B------:R-:W-:Y:S02]  /*f6c0*/  IADD3.X R103, R49, UR7, RZ, P0, !PT ;  /* 0x0000000731677c10 */ /* 0x000fe400087fe4ff */
[----:B------:R-:W-:Y:S01]  /*f6d0*/  IADD3 R108, P0, R62, UR5, RZ ;  /* 0x000000053e6c7c10 */ /* 0x000fe2000ff1e0ff */
[----:B0-----:R0:W-:Y:S01]  /*f6e0*/  STG.E.64 desc[UR10][R90.64], R76 ;  /* 0x0000004c5a007986 */ /* 0x0011e2000c101b0a */
[----:B------:R-:W-:Y:S02]  /*f6f0*/  IADD3.X R107, R61, UR7, RZ, P1, !PT ;  /* 0x000000073d6b7c10 */ /* 0x000fe40008ffe4ff */
[----:B------:R-:W-:Y:S02]  /*f700*/  IADD3 R96, P1, R96, UR5, RZ ;  /* 0x0000000560607c10 */ /* 0x000fe4000ff3e0ff */
[----:B------:R-:W-:Y:S01]  /*f710*/  IADD3.X R109, R63, UR7, RZ, P0, !PT ;  /* 0x000000073f6d7c10 */ /* 0x000fe200087fe4ff */
[----:B---3--:R-:W-:Y:S01]  /*f720*/  STG.E.64 desc[UR10][R92.64], R78 ;  /* 0x0000004e5c007986 */ /* 0x008fe2000c101b0a */
[----:B------:R-:W-:-:S03]  /*f730*/  IADD3.X R97, R97, UR7, RZ, P1, !PT ;  /* 0x0000000761617c10 */ /* 0x000fc60008ffe4ff */
[----:B----4-:R-:W-:Y:S01]  /*f740*/  STG.E.64 desc[UR10][R100.64], R54 ;  /* 0x0000003664007986 */ /* 0x010fe2000c101b0a */
[----:B0-----:R-:W-:-:S03]  /*f750*/  IADD3 R76, P0, R98, UR5, RZ ;  /* 0x00000005624c7c10 */ /* 0x001fc6000ff1e0ff */
[----:B-----5:R0:W-:Y:S01]  /*f760*/  STG.E.64 desc[UR10][R102.64], R64 ;  /* 0x0000004066007986 */ /* 0x0201e2000c101b0a */
[----:B------:R-:W-:-:S03]  /*f770*/  IADD3.X R77, R99, UR7, RZ, P0, !PT ;  /* 0x00000007634d7c10 */ /* 0x000fc600087fe4ff */
[----:B------:R-:W-:Y:S04]  /*f780*/  STG.E.64 desc[UR10][R106.64], R80 ;  /* 0x000000506a007986 */ /* 0x000fe8000c101b0a */
[----:B------:R-:W-:Y:S04]  /*f790*/  STG.E.64 desc[UR10][R108.64], R82 ;  /* 0x000000526c007986 */ /* 0x000fe8000c101b0a */
[----:B------:R-:W-:Y:S04]  /*f7a0*/  STG.E.64 desc[UR10][R96.64], R86 ;  /* 0x0000005660007986 */ /* 0x000fe8000c101b0a */
[----:B------:R-:W-:Y:S01]  /*f7b0*/  STG.E.64 desc[UR10][R76.64], R88 ;  /* 0x000000584c007986 */ /* 0x000fe2000c101b0a */
[----:B------:R-:W-:Y:S06]  /*f7c0*/  BAR.SYNC.DEFER_BLOCKING 0x0 ;  /* 0x0000000000007b1d */ /* 0x000fec0000010000 */
[----:B------:R-:W-:Y:S04]  /*f7d0*/  STS.64 [R7], R56 ;  /* 0x0000003807007388 */ /* 0x000fe80000000a00 */
[----:B------:R1:W-:Y:S04]  /*f7e0*/  STS.64 [R8], R66 ;  /* 0x0000004208007388 */ /* 0x0003e80000000a00 */
[----:B------:R-:W-:Y:S04]  /*f7f0*/  STS.64 [R9], R84 ;  /* 0x0000005409007388 */ /* 0x000fe80000000a00 */
[----:B------:R-:W-:Y:S04]  /*f800*/  STS.64 [R11], R94 ;  /* 0x0000005e0b007388 */ /* 0x000fe80000000a00 */
[----:B------:R-:W-:Y:S04]  /*f810*/  STS.64 [R69], R104 ;  /* 0x0000006845007388 */ /* 0x000fe80000000a00 */
[----:B------:R-:W-:Y:S04]  /*f820*/  STS.64 [R70], R114 ;  /* 0x0000007246007388 */ /* 0x000fe80000000a00 */
[----:B------:R-:W-:Y:S04]  /*f830*/  STS.64 [R156], R124 ;  /* 0x0000007c9c007388 */ /* 0x000fe80000000a00 */
[----:B------:R-:W-:Y:S01]  /*f840*/  STS.64 [R6], R128 ;  /* 0x0000008006007388 */ /* 0x000fe20000000a00 */
[----:B------:R-:W-:Y:S06]  /*f850*/  BAR.SYNC.DEFER_BLOCKING 0x0 ;  /* 0x0000000000007b1d */ /* 0x000fec0000010000 */
[----:B------:R-:W2:Y:S04]  /*f860*/  LDS.64 R48, [R5] ;  /* 0x0000000005307984 */ /* 0x000ea80000000a00 */
[----:B------:R-:W3:Y:S04]  /*f870*/  LDS.64 R50, [R5+0x8] ;  /* 0x0000080005327984 */ /* 0x000ee80000000a00 */
[----:B------:R-:W4:Y:S04]  /*f880*/  LDS.64 R52, [R5+0x10] ;  /* 0x0000100005347984 */ /* 0x000f280000000a00 */
[----:B------:R-:W5:Y:S04]  /*f890*/  LDS.64 R54, [R5+0x18] ;  /* 0x0000180005367984 */ /* 0x000f680000000a00 */
[----:B------:R-:W5:Y:S04]  /*f8a0*/  LDS.64 R56, [R5+0x20] ;  /* 0x0000200005387984 */ /* 0x000f680000000a00 */
[----:B------:R-:W5:Y:S04]  /*f8b0*/  LDS.64 R58, [R5+0x28] ;  /* 0x00002800053a7984 */ /* 0x000f680000000a00 */
[----:B------:R-:W5:Y:S04]  /*f8c0*/  LDS.64 R60, [R5+0x30] ;  /* 0x00003000053c7984 */ /* 0x000f680000000a00 */
[----:B------:R-:W5:Y:S01]  /*f8d0*/  LDS.64 R62, [R5+0x38] ;  /* 0x00003800053e7984 */ /* 0x000f620000000a00 */
[----:B0-----:R-:W-:-:S02]  /*f8e0*/  IADD3 R64, P0, R90, UR5, RZ ;  /* 0x000000055a407c10 */ /* 0x001fc4000ff1e0ff */
[----:B------:R-:W-:Y:S02]  /*f8f0*/  IADD3 R78, P1, R100, UR5, RZ ;  /* 0x00000005644e7c10 */ /* 0x000fe4000ff3e0ff */
[----:B------:R-:W-:Y:S02]  /*f900*/  IADD3.X R65, R91, UR7, RZ, P0, !PT ;  /* 0x000000075b417c10 */ /* 0x000fe400087fe4ff */
[----:B-1----:R-:W-:Y:S02]  /*f910*/  IADD3 R66, P0, R92, UR5, RZ ;  /* 0x000000055c427c10 */ /* 0x002fe4000ff1e0ff */
[----:B------:R-:W-:Y:S02]  /*f920*/  IADD3.X R79, R101, UR7, RZ, P1, !PT ;  /* 0x00000007654f7c10 */ /* 0x000fe40008ffe4ff */
[----:B------:R-:W-:Y:S02]  /*f930*/  IADD3.X R67, R93, UR7, RZ, P0, !PT ;  /* 0x000000075d437c10 */ /* 0x000fe400087fe4ff */
[----:B------:R-:W-:Y:S01]  /*f940*/  IADD3 R80, P0, R102, UR5, RZ ;  /* 0x0000000566507c10 */ /* 0x000fe2000ff1e0ff */
[----:B--2---:R-:W-:Y:S03]  /*f950*/  STG.E.64 desc[UR10][R64.64], R48 ;  /* 0x0000003040007986 */ /* 0x004fe6000c101b0a */
[----:B------:R-:W-:Y:S01]  /*f960*/  IADD3.X R81, R103, UR7, RZ, P0, !PT ;  /* 0x0000000767517c10 */ /* 0x000fe200087fe4ff */
[----:B---3--:R-:W-:Y:S04]  /*f970*/  STG.E.64 desc[UR10][R66.64], R50 ;  /* 0x0000003242007986 */ /* 0x008fe8000c101b0a */
[----:B----4-:R0:W-:Y:S01]  /*f980*/  STG.E.64 desc[UR10][R78.64], R52 ;  /* 0x000000344e007986 */ /* 0x0101e2000c101b0a */
[----:B------:R-:W-:-:S02]  /*f990*/  IADD3 R82, P1, R108, UR5, RZ ;  /* 0x000000056c527c10 */ /* 0x000fc4000ff3e0ff */
[----:B------:R-:W-:Y:S02]  /*f9a0*/  IADD3 R84, P2, R96, UR5, RZ ;  /* 0x0000000560547c10 */ /* 0x000fe4000ff5e0ff */
[----:B------:R-:W-:Y:S02]  /*f9b0*/  IADD3.X R83, R109, UR7, RZ, P1, !PT ;  /* 0x000000076d537c10 */ /* 0x000fe40008ffe4ff */
[----:B0-----:R-:W-:-:S04]  /*f9c0*/  IADD3 R52, P0, R106, UR5, RZ ;  /* 0x000000056a347c10 */ /* 0x001fc8000ff1e0ff */
[----:B------:R-:W-:Y:S02]  /*f9d0*/  IADD3.X R53, R107, UR7, RZ, P0, !PT ;  /* 0x000000076b357c10 */ /* 0x000fe400087fe4ff */
[----:B------:R-:W-:Y:S02]  /*f9e0*/  IADD3 R76, P0, R76, UR5, RZ ;  /* 0x000000054c4c7c10 */ /* 0x000fe4000ff1e0ff */
[----:B------:R-:W-:Y:S01]  /*f9f0*/  IADD3.X R85, R97, UR7, RZ, P2, !PT ;  /* 0x0000000761557c10 */ /* 0x000fe200097fe4ff */
[----:B-----5:R0:W-:Y:S01]  /*fa00*/  STG.E.64 desc[UR10][R80.64], R54 ;  /* 0x0000003650007986 */ /* 0x0201e2000c101b0a */
[----:B------:R-:W-:Y:S01]  /*fa10*/  IADD3.X R77, R77, UR7, RZ, P0, !PT ;  /* 0x000000074d4d7c10 */ /* 0x000fe200087fe4ff */
[----:B------:R-:W-:Y:S02]  /*fa20*/  ULDC UR7, c[0x0][0x23c] ;  /* 0x00008f0000077ab9 */ /* 0x000fe40000000800 */
[----:B------:R-:W-:Y:S04]  /*fa30*/  STG.E.64 desc[UR10][R52.64], R56 ;  /* 0x0000003834007986 */ /* 0x000fe8000c101b0a */
[----:B------:R-:W-:Y:S04]  /*fa40*/  STG.E.64 desc[UR10][R82.64], R58 ;  /* 0x0000003a52007986 */ /* 0x000fe8000c101b0a */
[----:B------:R1:W-:Y:S04]  /*fa50*/  STG.E.64 desc[UR10][R84.64], R60 ;  /* 0x0000003c54007986 */ /* 0x0003e8000c101b0a */
[----:B------:R-:W-:Y:S01]  /*fa60*/  STG.E.64 desc[UR10][R76.64], R62 ;  /* 0x0000003e4c007986 */ /* 0x000fe2000c101b0a */
[----:B------:R-:W-:Y:S06]  /*fa70*/  BAR.SYNC.DEFER_BLOCKING 0x0 ;  /* 0x0000000000007b1d */ /* 0x000fec0000010000 */
[----:B------:R-:W-:Y:S04]  /*fa80*/  STS.64 [R7], R40 ;  /* 0x0000002807007388 */ /* 0x000fe80000000a00 */
[----:B------:R-:W-:Y:S04]  /*fa90*/  STS.64 [R8], R36 ;  /* 0x0000002408007388 */ /* 0x000fe80000000a00 */
        /* <DEDUP_REMOVED lines=15> */
[----:B0-----:R-:W-:-:S04]  /*fb90*/  IADD3 R54, P0, R64, UR5, RZ ;  /* 0x0000000540367c10 */ /* 0x001fc8000ff1e0ff */
[----:B------:R-:W-:Y:S01]  /*fba0*/  IADD3.X R55, R65, UR6, RZ, P0, !PT ;  /* 0x0000000641377c10 */ /* 0x000fe200087fe4ff */
[----:B------:R-:W-:Y:S01]  /*fbb0*/  ULDC UR6, c[0x0][0x23c] ;  /* 0x00008f0000067ab9 */ /* 0x000fe20000000800 */
[----:B-1----:R-:W-:Y:S02]  /*fbc0*/  IADD3 R60, P0, R80, UR5, RZ ;  /* 0x00000005503c7c10 */ /* 0x002fe4000ff1e0ff */
[----:B------:R-:W-:Y:S02]  /*fbd0*/  IADD3 R56, P1, R66, UR5, RZ ;  /* 0x0000000542387c10 */ /* 0x000fe4000ff3e0ff */
[----:B------:R-:W-:Y:S02]  /*fbe0*/  IADD3 R58, P2, R78, UR5, RZ ;  /* 0x000000054e3a7c10 */ /* 0x000fe4000ff5e0ff */
[----:B------:R-:W-:Y:S01]  /*fbf0*/  IADD3.X R61, R81, UR6, RZ, P0, !PT ;  /* 0x00000006513d7c10 */ /* 0x000fe200087fe4ff */
[----:B------:R-:W-:Y:S01]  /*fc00*/  ULDC UR6, c[0x0][0x23c] ;  /* 0x00008f0000067ab9 */ /* 0x000fe20000000800 */
[----:B------:R-:W-:-:S02]  /*fc10*/  IADD3 R52, P0, R52, UR5, RZ ;  /* 0x0000000534347c10 */ /* 0x000fc4000ff1e0ff */
[----:B------:R-:W-:Y:S01]  /*fc20*/  IADD3.X R57, R67, UR7, RZ, P1, !PT ;  /* 0x0000000743397c10 */ /* 0x000fe20008ffe4ff */
[----:B--2---:R0:W-:Y:S01]  /*fc30*/  STG.E.64 desc[UR10][R54.64], R48 ;  /* 0x0000003036007986 */ /* 0x0041e2000c101b0a */
[----:B------:R-:W-:Y:S01]  /*fc40*/  IADD3.X R59, R79, UR8, RZ, P2, !PT ;  /* 0x000000084f3b7c10 */ /* 0x000fe200097fe4ff */
[----:B------:R-:W-:Y:S01]  /*fc50*/  ULDC UR7, c[0x0][0x23c] ;  /* 0x00008f0000077ab9 */ /* 0x000fe20000000800 */
[----:B------:R-:W-:Y:S01]  /*fc60*/  IADD3 R62, P1, R82, UR5, RZ ;  /* 0x00000005523e7c10 */ /* 0x000fe2000ff3e0ff */
[----:B------:R-:W-:Y:S01]  /*fc70*/  ULDC UR8, c[0x0][0x23c] ;  /* 0x00008f0000087ab9 */ /* 0x000fe20000000800 */
[----:B------:R-:W-:Y:S02]  /*fc80*/  IADD3 R64, P2, R84, UR5, RZ ;  /* 0x0000000554407c10 */ /* 0x000fe4000ff5e0ff */
[----:B------:R-:W-:Y:S01]  /*fc90*/  IADD3.X R53, R53, UR6, RZ, P0, !PT ;  /* 0x0000000635357c10 */ /* 0x000fe200087fe4ff */
[----:B------:R-:W-:Y:S01]  /*fca0*/  ULDC UR6, c[0x0][0x23c] ;  /* 0x00008f0000067ab9 */ /* 0x000fe20000000800 */
[----:B------:R-:W-:Y:S01]  /*fcb0*/  IADD3.X R63, R83, UR7, RZ, P1, !PT ;  /* 0x00000007533f7c10 */ /* 0x000fe20008ffe4ff */
[----:B---3--:R-:W-:Y:S01]  /*fcc0*/  STG.E.64 desc[UR10][R56.64], R50 ;  /* 0x0000003238007986 */ /* 0x008fe2000c101b0a */
[----:B------:R-:W-:Y:S01]  /*fcd0*/  IADD3.X R65, R85, UR8, RZ, P2, !PT ;  /* 0x0000000855417c10 */ /* 0x000fe200097fe4ff */
[----:B------:R-:W-:Y:S01]  /*fce0*/  ULDC UR7, c[0x0][0x23c] ;  /* 0x00008f0000077ab9 */ /* 0x000fe20000000800 */
[----:B0-----:R-:W-:Y:S01]  /*fcf0*/  IADD3 R48, P0, R76, UR5, RZ ;  /* 0x000000054c307c10 */ /* 0x001fe2000ff1e0ff */
[----:B----4-:R-:W-:Y:S03]  /*fd00*/  STG.E.64 desc[UR10][R58.64], R40 ;  /* 0x000000283a007986 */ /* 0x010fe6000c101b0a */
[----:B------:R-:W-:Y:S01]  /*fd10*/  IADD3.X R49, R77, UR6, RZ, P0, !PT ;  /* 0x000000064d317c10 */ /* 0x000fe200087fe4ff */
[----:B-----5:R-:W-:Y:S01]  /*fd20*/  STG.E.64 desc[UR10][R60.64], R36 ;  /* 0x000000243c007986 */ /* 0x020fe2000c101b0a */
[----:B------:R-:W-:-:S03]  /*fd30*/  ULDC UR6, c[0x0][0x23c] ;  /* 0x00008f0000067ab9 */ /* 0x000fc60000000800 */
[----:B------:R-:W-:Y:S04]  /*fd40*/  STG.E.64 desc[UR10][R52.64], R32 ;  /* 0x0000002034007986 */ /* 0x000fe8000c101b0a */
[----:B------:R-:W-:Y:S04]  /*fd50*/  STG.E.64 desc[UR10][R62.64], R28 ;  /* 0x0000001c3e007986 */ /* 0x000fe8000c101b0a */
[----:B------:R-:W-:Y:S04]  /*fd60*/  STG.E.64 desc[UR10][R64.64], R24 ;  /* 0x0000001840007986 */ /* 0x000fe8000c101b0a */
        /* <DEDUP_REMOVED lines=9> */
[----:B------:R0:W-:Y:S01]  /*fe00*/  STS.64 [R6], R14 ;  /* 0x0000000e06007388 */ /* 0x0001e20000000a00 */
[----:B------:R-:W-:Y:S06]  /*fe10*/  BAR.SYNC.DEFER_BLOCKING 0x0 ;  /* 0x0000000000007b1d */ /* 0x000fec0000010000 */
[----:B------:R-:W1:Y:S04]  /*fe20*/  LDS.64 R12, [R5] ;  /* 0x00000000050c7984 */ /* 0x000e680000000a00 */
[----:B------:R-:W2:Y:S04]  /*fe30*/  LDS.64 R16, [R5+0x8] ;  /* 0x0000080005107984 */ /* 0x000ea80000000a00 */
[----:B------:R-:W3:Y:S04]  /*fe40*/  LDS.64 R20, [R5+0x10] ;  /* 0x0000100005147984 */ /* 0x000ee80000000a00 */
[----:B------:R-:W4:Y:S04]  /*fe50*/  LDS.64 R24, [R5+0x18] ;  /* 0x0000180005187984 */ /* 0x000f280000000a00 */
[----:B------:R-:W5:Y:S04]  /*fe60*/  LDS.64 R8, [R5+0x20] ;  /* 0x0000200005087984 */ /* 0x000f680000000a00 */
[----:B------:R-:W5:Y:S04]  /*fe70*/  LDS.64 R28, [R5+0x28] ;  /* 0x00002800051c7984 */ /* 0x000f680000000a00 */
[----:B------:R-:W5:Y:S04]  /*fe80*/  LDS.64 R22, [R5+0x30] ;  /* 0x0000300005167984 */ /* 0x000f680000000a00 */
[----:B------:R-:W5:Y:S01]  /*fe90*/  LDS.64 R6, [R5+0x38] ;  /* 0x0000380005067984 */ /* 0x000f620000000a00 */
[----:B0-----:R-:W-:-:S02]  /*fea0*/  IADD3 R14, P1, R56, UR5, RZ ;  /* 0x00000005380e7c10 */ /* 0x001fc4000ff3e0ff */
[----:B------:R-:W-:Y:S02]  /*feb0*/  IADD3 R26, P0, R54, UR5, RZ ;  /* 0x00000005361a7c10 */ /* 0x000fe4000ff1e0ff */
[----:B------:R-:W-:Y:S02]  /*fec0*/  IADD3.X R15, R57, UR7, RZ, P1, !PT ;  /* 0x00000007390f7c10 */ /* 0x000fe40008ffe4ff */
[----:B------:R-:W-:Y:S02]  /*fed0*/  IADD3 R18, P1, R58, UR5, RZ ;  /* 0x000000053a127c10 */ /* 0x000fe4000ff3e0ff */
[----:B------:R-:W-:Y:S01]  /*fee0*/  IADD3.X R27, R55, UR6, RZ, P0, !PT ;  /* 0x00000006371b7c10 */ /* 0x000fe200087fe4ff */
[----:B------:R-:W-:Y:S01]  /*fef0*/  ULDC UR6, c[0x0][0x23c] ;  /* 0x00008f0000067ab9 */ /* 0x000fe20000000800 */
[----:B------:R-:W-:Y:S02]  /*ff00*/  IADD3 R30, P2, R60, UR5, RZ ;  /* 0x000000053c1e7c10 */ /* 0x000fe4000ff5e0ff */
[----:B------:R-:W-:Y:S01]  /*ff10*/  IADD3.X R19, R59, UR6, RZ, P1, !PT ;  /* 0x000000063b137c10 */ /* 0x000fe20008ffe4ff */
[----:B------:R-:W-:Y:S01]  /*ff20*/  ULDC UR6, c[0x0][0x23c] ;  /* 0x00008f0000067ab9 */ /* 0x000fe20000000800 */
[----:B------:R-:W-:-:S02]  /*ff30*/  IADD3 R32, P1, R52, UR5, RZ ;  /* 0x0000000534207c10 */ /* 0x000fc4000ff3e0ff */
[----:B------:R-:W-:Y:S01]  /*ff40*/  IADD3.X R31, R61, UR6, RZ, P2, !PT ;  /* 0x000000063d1f7c10 */ /* 0x000fe200097fe4ff */
[----:B------:R-:W-:Y:S01]  /*ff50*/  ULDC UR6, c[0x0][0x23c] ;  /* 0x00008f0000067ab9 */ /* 0x000fe20000000800 */
[----:B-1----:R0:W-:Y:S01]  /*ff60*/  STG.E.64 desc[UR10][R26.64], R12 ;  /* 0x0000000c1a007986 */ /* 0x0021e2000c101b0a */
[----:B------:R-:W-:Y:S01]  /*ff70*/  IADD3.X R33, R53, UR6, RZ, P1, !PT ;  /* 0x0000000635217c10 */ /* 0x000fe20008ffe4ff */
[----:B------:R-:W-:Y:S02]  /*ff80*/  ULDC UR6, c[0x0][0x23c] ;  /* 0x00008f0000067ab9 */ /* 0x000fe40000000800 */
[----:B--2---:R1:W-:Y:S01]  /*ff90*/  STG.E.64 desc[UR10][R14.64], R16 ;  /* 0x000000100e007986 */ /* 0x0043e2000c101b0a */
[----:B0-----:R-:W-:Y:S02]  /*ffa0*/  IADD3 R12, P1, R62, UR5, RZ ;  /* 0x000000053e0c7c10 */ /* 0x001fe4000ff3e0ff */
[----:B-1----:R-:W-:Y:S02]  /*ffb0*/  IADD3 R14, P2, R64, UR5, RZ ;  /* 0x00000005400e7c10 */ /* 0x002fe4000ff5e0ff */
[----:B------:R-:W-:Y:S01]  /*ffc0*/  IADD3.X R13, R63, UR6, RZ, P1, !PT ;  /* 0x000000063f0d7c10 */ /* 0x000fe20008ffe4ff */
[----:B------:R-:W-:Y:S01]  /*ffd0*/  ULDC UR6, c[0x0][0x23c] ;  /* 0x00008f0000067ab9 */ /* 0x000fe20000000800 */
[----:B------:R-:W-:Y:S01]  /*ffe0*/  IADD3 R16, P1, R48, UR5, RZ ;  /* 0x0000000530107c10 */ /* 0x000fe2000ff3e0ff */
[----:B------:R-:W-:Y:S01]  /*fff0*/  ULDC UR5, c[0x0][0x23c] ;  /* 0x00008f0000057ab9 */ /* 0x000fe20000000800 */
[----:B------:R-:W-:Y:S01]  /*10000*/  IADD3.X R15, R65, UR6, RZ, P2, !PT ;  /* 0x00000006410f7c10 */ /* 0x000fe200097fe4ff */
[----:B---3--:R-:W-:Y:S01]  /*10010*/  STG.E.64 desc[UR10][R18.64], R20 ;  /* 0x0000001412007986 */ /* 0x008fe2000c101b0a */
[----:B------:R-:W-:-:S03]  /*10020*/  IADD3.X R17, R49, UR5, RZ, P1, !PT ;  /* 0x0000000531117c10 */ /* 0x000fc60008ffe4ff */
[----:B----4-:R0:W-:Y:S04]  /*10030*/  STG.E.64 desc[UR10][R30.64], R24 ;  /* 0x000000181e007986 */ /* 0x0101e8000c101b0a */
[----:B-----5:R1:W-:Y:S04]  /*10040*/  STG.E.64 desc[UR10][R32.64], R8 ;  /* 0x0000000820007986 */ /* 0x0203e8000c101b0a */
[----:B------:R1:W-:Y:S04]  /*10050*/  STG.E.64 desc[UR10][R12.64], R28 ;  /* 0x0000001c0c007986 */ /* 0x0003e8000c101b0a */
[----:B------:R1:W-:Y:S04]  /*10060*/  STG.E.64 desc[UR10][R14.64], R22 ;  /* 0x000000160e007986 */ /* 0x0003e8000c101b0a */
[----:B------:R1:W-:Y:S01]  /*10070*/  STG.E.64 desc[UR10][R16.64], R6 ;  /* 0x0000000610007986 */ /* 0x0003e2000c101b0a */
[----:B------:R-:W-:Y:S01]  /*10080*/  FADD R69, R164, R10 ;  /* 0x0000000aa4457221 */ /* 0x000fe20000000000 */
[----:B0-----:R-:W-:Y:S01]  /*10090*/  IMAD.SHL.U32 R30, R3, 0x20, RZ ;  /* 0x00000020031e7824 */ /* 0x001fe200078e00ff */
[----:B------:R-:W-:Y:S01]  /*100a0*/  BAR.SYNC.DEFER_BLOCKING 0x0 ;  /* 0x0000000000007b1d */ /* 0x000fe20000010000 */
[----:B------:R-:W-:Y:S01]  /*100b0*/  FADD R70, R163, R4 ;  /* 0x00000004a3467221 */ /* 0x000fe20000000000 */
[----:B------:R-:W-:-:S04]  /*100c0*/  LOP3.LUT P0, RZ, R44, 0x3, RZ, 0xc0, !PT ;  /* 0x000000032cff7812 */ /* 0x000fc8000780c0ff */
[----:B------:R1:W-:Y:S04]  /*100d0*/  STS.128 [R30+UR4], R72 ;  /* 0x000000481e007988 */ /* 0x0003e80008000c04 */
[----:B------:R1:W-:Y:S01]  /*100e0*/  STS.128 [R30+UR4+0x10], R68 ;  /* 0x000010441e007988 */ /* 0x0003e20008000c04 */
[----:B------:R-:W-:Y:S06]  /*100f0*/  BAR.SYNC.DEFER_BLOCKING 0x0 ;  /* 0x0000000000007b1d */ /* 0x000fec0000010000 */
[----:B------:R-:W-:Y:S05]  /*10100*/  @P0 EXIT ;  /* 0x000000000000094d */ /* 0x000fea0003800000 */
[----:B-1----:R-:W0:Y:S01]  /*10110*/  LDS.128 R4, [R30+UR4+0x400] ;  /* 0x000400041e047984 */ /* 0x002e220008000c00 */
[----:B------:R-:W-:Y:S01]  /*10120*/  IMAD.MOV.U32 R44, RZ, RZ, R46 ;  /* 0x000000ffff2c7224 */ /* 0x000fe200078e002e */
[----:B------:R-:W-:Y:S01]  /*10130*/  ULDC.64 UR6, c[0x0][0x228] ;  /* 0x00008a0000067ab9 */ /* 0x000fe20000000a00 */
[----:B------:R-:W-:Y:S01]  /*10140*/  IMAD R3, R2, 0xff, RZ ;  /* 0x000000ff02037824 */ /* 0x000fe200078e02ff */
[----:B------:R-:W1:Y:S01]  /*10150*/  LDS.128 R8, [R30+UR4+0x410] ;  /* 0x000410041e087984 */ /* 0x000e620008000c00 */
[----:B------:R-:W-:Y:S01]  /*10160*/  IMAD.WIDE.U32 R44, R0, 0xff, R44 ;  /* 0x000000ff002c7825 */ /* 0x000fe200078e002c */
[----:B------:R-:W-:Y:S02]  /*10170*/  LOP3.LUT R2, R30, 0x3e0, RZ, 0xc0, !PT ;  /* 0x000003e01e027812 */ /* 0x000fe400078ec0ff */
[----:B------:R-:W2:Y:S01]  /*10180*/  LDS.128 R12, [R30+UR4+0x800] ;  /* 0x000800041e0c7984 */ /* 0x000ea20008000c00 */
[----:B------:R-:W-:Y:S01]  /*10190*/  IMAD.IADD R29, R45, 0x1, R3 ;  /* 0x000000012d1d7824 */ /* 0x000fe200078e0203 */
[----:B------:R-:W-:-:S02]  /*101a0*/  LEA R3, P0, R44, UR6, 0x2 ;  /* 0x000000062c037c11 */ /* 0x000fc4000f8010ff */
[----:B------:R-:W3:Y:S02]  /*101b0*/  LDS.128 R16, [R30+UR4+0x810] ;  /* 0x000810041e107984 */ /* 0x000ee40008000c00 */
[----:B------:R-:W-:Y:S02]  /*101c0*/  LEA.HI.X R44, R44, UR7, R29, 0x2, P0 ;  /* 0x000000072c2c7c11 */ /* 0x000fe400080f141d */
[----:B------:R-:W4:Y:S01]  /*101d0*/  LDS.128 R20, [R30+UR4+0xc00] ;  /* 0x000c00041e147984 */ /* 0x000f220008000c00 */
[----:B------:R-:W-:-:S03]  /*101e0*/  IADD3 R2, P0, R2, R3, RZ ;  /* 0x0000000302027210 */ /* 0x000fc60007f1e0ff */
[----:B------:R-:W5:Y:S01]  /*101f0*/  LDS.128 R24, [R30+UR4+0xc10] ;  /* 0x000c10041e187984 */ /* 0x000f620008000c00 */
[----:B0-----:R-:W-:Y:S01]  /*10200*/  FADD R3, R72, R4 ;  /* 0x0000000448037221 */ /* 0x001fe20000000000 */
[----:B------:R-:W-:Y:S01]  /*10210*/  FADD R5, R73, R5 ;  /* 0x0000000549057221 */ /* 0x000fe20000000000 */
[----:B------:R-:W-:Y:S01]  /*10220*/  FADD R29, R74, R6 ;  /* 0x000000064a1d7221 */ /* 0x000fe20000000000 */
[----:B------:R-:W-:Y:S01]  /*10230*/  FADD R7, R75, R7 ;  /* 0x000000074b077221 */ /* 0x000fe20000000000 */
[----:B-1----:R-:W-:Y:S01]  /*10240*/  FADD R31, R68, R8 ;  /* 0x00000008441f7221 */ /* 0x002fe20000000000 */
[----:B------:R-:W-:Y:S01]  /*10250*/  FADD R9, R69, R9 ;  /* 0x0000000945097221 */ /* 0x000fe20000000000 */
[----:B------:R-:W-:Y:S01]  /*10260*/  FADD R33, R70, R10 ;  /* 0x0000000a46217221 */ /* 0x000fe20000000000 */
[----:B------:R-:W-:Y:S01]  /*10270*/  FADD R11, R71, R11 ;  /* 0x0000000b470b7221 */ /* 0x000fe20000000000 */
        /* <DEDUP_REMOVED lines=14> */
[----:B------:R-:W-:-:S02]  /*10360*/  IMAD.X R3, RZ, RZ, R44, P0 ;  /* 0x000000ffff037224 */ /* 0x000fc400000e062c */
[----:B------:R-:W-:Y:S01]  /*10370*/  FADD R9, R9, R25 ;  /* 0x0000001909097221 */ /* 0x000fe20000000000 */
[----:B------:R-:W-:Y:S02]  /*10380*/  FADD R8, R31, R24 ;  /* 0x000000181f087221 */ /* 0x000fe40000000000 */
[----:B------:R-:W-:Y:S04]  /*10390*/  STG.E.128 desc[UR10][R2.64], R4 ;  /* 0x0000000402007986 */ /* 0x000fe8000c101d0a */
[----:B------:R-:W-:Y:S01]  /*103a0*/  STG.E.128 desc[UR10][R2.64+0x10], R8 ;  /* 0x0000100802007986 */ /* 0x000fe2000c101d0a */
[----:B------:R-:W-:Y:S05]  /*103b0*/  EXIT ;  /* 0x000000000000794d */ /* 0x000fea0003800000 */
        .weak           $__internal_1_$__cuda_sm20_div_u64
        .type           $__internal_1_$__cuda_sm20_div_u64,@function
        .size           $__internal_1_$__cuda_sm20_div_u64,(.L_x_506 - $__internal_1_$__cuda_sm20_div_u64)
$__internal_1_$__cuda_sm20_div_u64:
        /* <DEDUP_REMOVED lines=45> */
[----:B------:R-:W-:Y:S02]  /*10690*/  IMAD R5, R0, R17, R5 ;  /* 0x0000001100057224 */ /* 0x000fe400078e0205 */
[----:B------:R-:W-:Y:S02]  /*106a0*/  IMAD.X R11, RZ, RZ, R0, P2 ;  /* 0x000000ffff0b7224 */ /* 0x000fe400010e0600 */
[----:B------:R-:W-:Y:S01]  /*106b0*/  IMAD.X R15, RZ, RZ, ~R5, P1 ;  /* 0x000000ffff0f7224 */ /* 0x000fe200008e0e05 */
[----:B------:R-:W-:-:S04]  /*106c0*/  IADD3 R6, P1, -R17, R13, RZ ;  /* 0x0000000d11067210 */ /* 0x000fc80007f3e1ff */
[C---:B------:R-:W-:Y:S01]  /*106d0*/  ISETP.GE.U32.AND.EX P0, PT, R15.reuse, R19, PT, P0 ;  /* 0x000000130f00720c */ /* 0x040fe20003f06100 */
[----:B------:R-:W-:Y:S01]  /*106e0*/  IMAD.X R10, R15, 0x1, ~R19, P1 ;  /* 0x000000010f0a7824 */ /* 0x000fe200008e0e13 */
[----:B------:R-:W-:Y:S02]  /*106f0*/  ISETP.NE.U32.AND P1, PT, R17, RZ, PT ;  /* 0x000000ff1100720c */ /* 0x000fe40003f25070 */
[----:B------:R-:W-:Y:S02]  /*10700*/  SEL R6, R6, R13, P0 ;  /* 0x0000000d06067207 */ /* 0x000fe40000000000 */
[----:B------:R-:W-:Y:S02]  /*10710*/  SEL R5, R4, R7, P0 ;  /* 0x0000000704057207 */ /* 0x000fe40000000000 */
[----:B------:R-:W-:Y:S02]  /*10720*/  SEL R4, R10, R15, P0 ;  /* 0x0000000f0a047207 */ /* 0x000fe40000000000 */
[----:B------:R-:W-:-:S02]  /*10730*/  SEL R0, R11, R0, P0 ;  /* 0x000000000b007207 */ /* 0x000fc40000000000 */
[----:B------:R-:W-:Y:S02]  /*10740*/  ISETP.GE.U32.AND P0, PT, R6, R17, PT ;  /* 0x000000110600720c */ /* 0x000fe40003f06070 */
[----:B------:R-:W-:Y:S02]  /*10750*/  IADD3 R6, P2, R5, 0x1, RZ ;  /* 0x0000000105067810 */ /* 0x000fe40007f5e0ff */
[----:B------:R-:W-:Y:S01]  /*10760*/  ISETP.GE.U32.AND.EX P0, PT, R4, R19, PT, P0 ;  /* 0x000000130400720c */ /* 0x000fe20003f06100 */
[----:B------:R-:W-:Y:S01]  /*10770*/  IMAD.MOV.U32 R4, RZ, RZ, R2 ;  /* 0x000000ffff047224 */ /* 0x000fe200078e0002 */
[----:B------:R-:W-:Y:S01]  /*10780*/  ISETP.NE.AND.EX P1, PT, R19, RZ, PT, P1 ;  /* 0x000000ff1300720c */ /* 0x000fe20003f25310 */
[----:B------:R-:W-:Y:S01]  /*10790*/  IMAD.X R7, RZ, RZ, R0, P2 ;  /* 0x000000ffff077224 */ /* 0x000fe200010e0600 */
[----:B------:R-:W-:Y:S01]  /*107a0*/  SEL R6, R6, R5, P0 ;  /* 0x0000000506067207 */ /* 0x000fe20000000000 */
[----:B------:R-:W-:-:S03]  /*107b0*/  IMAD.MOV.U32 R5, RZ, RZ, 0x0 ;  /* 0x00000000ff057424 */ /* 0x000fc600078e00ff */
[----:B------:R-:W-:Y:S02]  /*107c0*/  SEL R7, R7, R0, P0 ;  /* 0x0000000007077207 */ /* 0x000fe40000000000 */
[----:B------:R-:W-:Y:S02]  /*107d0*/  SEL R6, R6, 0xffffffff, P1 ;  /* 0xffffffff06067807 */ /* 0x000fe40000800000 */
[----:B------:R-:W-:Y:S01]  /*107e0*/  SEL R7, R7, 0xffffffff, P1 ;  /* 0xffffffff07077807 */ /* 0x000fe20000800000 */
[----:B------:R-:W-:Y:S06]  /*107f0*/  RET.REL.NODEC R4 `(_ZN18transformer_engine22transpose_dbias_kernelILi8ELi8ENS_52_GLOBAL__N__21b575c7_19_transpose_fusion_cu_821f04ea11TDBiasParamI13__nv_fp8_e4m3S3_fEEEEvT1_mmm) ;  /* 0xfffffef804007950 */ /* 0x000fec0003c3ffff */
.L_x_263:
        /* <DEDUP_REMOVED lines=16> */
.L_x_506:


//--------------------- .text._ZN18transformer_engine33transpose_dbias_kernel_notalignedILi8ELi8ENS_52_GLOBAL__N__21b575c7_19_transpose_fusion_cu_821f04ea11TDBiasParamI13__nv_fp8_e5m2S3_fEEEEvT1_mmm --------------------------
	.section	.text._ZN18transformer_engine33transpose_dbias_kernel_notalignedILi8ELi8ENS_52_GLOBAL__N__21b575c7_19_transpose_fusion_cu_821f04ea11TDBiasParamI13__nv_fp8_e5m2S3_fEEEEvT1_mmm,"ax",@progbits
	.align	128
.text._ZN18transformer_engine33transpose_dbias_kernel_notalignedILi8ELi8ENS_52_GLOBAL__N__21b575c7_19_transpose_fusion_cu_821f04ea11TDBiasParamI13__nv_fp8_e5m2S3_fEEEEvT1_mmm:
        .type           _ZN18transformer_engine33transpose_dbias_kernel_notalignedILi8ELi8ENS_52_GLOBAL__N__21b575c7_19_transpose_fusion_cu_821f04ea11TDBiasParamI13__nv_fp8_e5m2S3_fEEEEvT1_mmm,@function
        .size           _ZN18transformer_engine33transpose_dbias_kernel_notalignedILi8ELi8ENS_52_GLOBAL__N__21b575c7_19_transpose_fusion_cu_821f04ea11TDBiasParamI13__nv_fp8_e5m2S3_fEEEEvT1_mmm,(.L_x_508 - _ZN18transformer_engine33transpose_dbias_kernel_notalignedILi8ELi8ENS_52_GLOBAL__N__21b575c7_19_transpose_fusion_cu_821f04ea11TDBiasParamI13__nv_fp8_e5m2S3_fEEEEvT1_mmm)
        .other          _ZN18transformer_engine33transpose_dbias_kernel_notalignedILi8ELi8ENS_52_GLOBAL__N__21b575c7_19_transpose_fusion_cu_821f04ea11TDBiasParamI13__nv_fp8_e5m2S3_fEEEEvT1_mmm,@"STO_CUDA_ENTRY STV_DEFAULT"
_ZN18transformer_engine33transpose_dbias_kernel_notalignedILi8ELi8ENS_52_GLOBAL__N__21b575c7_19_transpose_fusion_cu_821f04ea11TDBiasParamI13__nv_fp8_e5m2S3_fEEEEvT1_mmm:
        /* <DEDUP_REMOVED lines=19> */
[----:B------:R-:W-:Y:S05]  /*0130*/  CALL.REL.NOINC `($__internal_2_$__cuda_sm20_div_u64) ;  /* 0x0000019000587944 */ /* 0x000fea0003c00000 */
        /* <DEDUP_REMOVED lines=8> */
.L_x_264:
        /* <DEDUP_REMOVED lines=22> */
.L_x_265:
        /* <DEDUP_REMOVED lines=46> */
[----:B------:R-:W-:Y:S02]  /*0600*/  @!P1 F2FP.SATFINITE.E5M2.F32.PACK_AB_MERGE_C R20, RZ, RZ, RZ ;  /* 0x000000ffff14923e */ /* 0x000fe400048060ff */
[----:B------:R-:W-:Y:S01]  /*0610*/  @P1 LEA R12, P3, R0, R133, 0x3 ;  /* 0x00000085000c1211 */ /* 0x000fe200078618ff */
[----:B------:R-:W-:Y:S01]  /*0620*/  @P1 IMAD.X R13, R9, 0x1, R90, P4 ;  /* 0x00000001090d1824 */ /* 0x000fe200020e065a */
[C---:B------:R-:W-:Y:S02]  /*0630*/  @!P1 LOP3.LUT R25, R20.reuse, 0xffff, RZ, 0xc0, !PT ;  /* 0x0000ffff14199812 */ /* 0x040fe400078ec0ff */
[----:B------:R-:W-:-:S02]  /*0640*/  @!P1 LOP3.LUT R20, R20, 0xff, RZ, 0xc0, !PT ;  /* 0x000000ff14149812 */ /* 0x000fc400078ec0ff */
[----:B------:R-:W-:Y:S01]  /*0650*/  @P1 LEA.HI.X R13, R0, R132, R13, 0x3, P3 ;  /* 0x00000084000d1211 */ /* 0x000fe200018f1c0d */
[----:B------:R-:W-:Y:S01]  /*0660*/  @!P1 IMAD.SHL.U32 R22, R25, 0x100, RZ ;  /* 0x0000010019169824 */ /* 0x000fe200078e00ff */
[----:B------:R-:W-:Y:S02]  /*0670*/  @!P1 F2FP.SATFINITE.E5M2.F32.PACK_AB_MERGE_C R0, RZ, RZ, RZ ;  /* 0x000000ffff00923e */ /* 0x000fe400048060ff */
        /* <DEDUP_REMOVED lines=10> */
[----:B------:R-:W-:Y:S02]  /*0720*/  @!P1 F2FP.SATFINITE.E5M2.F32.PACK_AB_MERGE_C R24, RZ, RZ, RZ ;  /* 0x000000ffff18923e */ /* 0x000fe400048060ff */
        /* <DEDUP_REMOVED lines=39> */
[----:B------:R-:W-:-:S04]  /*09a0*/  F2FP.SATFINITE.E5M2.F32.PACK_AB_MERGE_C R0, RZ, RZ, RZ ;  /* 0x000000ffff00723e */ /* 0x000fc800048060ff */
        /* <DEDUP_REMOVED lines=13> */
.L_x_267:
[----:B------:R-:W-:Y:S02]  /*0a80*/  IMAD R13, R90, 0x3, RZ ;  /* 0x000000035a0d7824 */ /* 0x000fe400078e02ff */
[----:B------:R-:W-:-:S04]  /*0a90*/  IMAD.WIDE.U32 R10, R131, 0x3, R8 ;  /* 0x00000003830a7825 */ /* 0x000fc800078e0008 */
[----:B------:R-:W-:Y:S01]  /*0aa0*/  IMAD.IADD R11, R11, 0x1, R13 ;  /* 0x000000010b0b7824 */ /* 0x000fe200078e020d */
[----:B------:R-:W-:-:S04]  /*0ab0*/  LEA R38, P5, R10, R133, 0x3 ;  /* 0x000000850a267211 */ /* 0x000fc800078a18ff */
[----:B------:R-:W-:-:S06]  /*0ac0*/  LEA.HI.X R39, R10, R132, R11, 0x3, P5 ;  /* 0x000000840a277211 */ /* 0x000fcc00028f1c0b */
[----:B------:R-:W5:Y:S03]  /*0ad0*/  LDG.E.64 R38, desc[UR10][R38.64] ;  /* 0x0000000a26267981 */ /* 0x000f66000c1e1b00 */
.L_x_268:
[----:B------:R-:W-:Y:S05]  /*0ae0*/  BSYNC B0 ;  /* 0x0000000000007941 */ /* 0x000fea0003800000 */
.L_x_266:
[----:B------:R-:W-:-:S04]  /*0af0*/  @!P1 F2FP.SATFINITE.E5M2.F32.PACK_AB_MERGE_C R0, RZ, RZ, RZ ;  /* 0x000000ffff00923e */ /* 0x000fc800048060ff */
        /* <DEDUP_REMOVED lines=33> */
.L_x_270:
        /* <DEDUP_REMOVED lines=8> */
.L_x_271:
[----:B------:R-:W-:Y:S05]  /*0d90*/  BSYNC B0 ;  /* 0x0000000000007941 */ /* 0x000fea0003800000 */
.L_x_269:
        /* <DEDUP_REMOVED lines=16> */
.L_x_273:
        /* <DEDUP_REMOVED lines=8> */
.L_x_274:
[----:B------:R-:W-:Y:S05]  /*0f20*/  BSYNC B0 ;  /* 0x0000000000007941 */ /* 0x000fea0003800000 */
.L_x_272:
        /* <DEDUP_REMOVED lines=16> */
.L_x_276:
[----:B------:R-:W-:Y:S02]  /*1030*/  IMAD R11, R90, 0x7, RZ ;  /* 0x000000075a0b7824 */ /* 0x000fe400078e02ff */
[----:B------:R-:W-:-:S04]  /*1040*/  IMAD.WIDE.U32 R8, R131, 0x7, R8 ;  /* 0x0000000783087825 */ /* 0x000fc800078e0008 */
[----:B------:R-:W-:Y:S01]  /*1050*/  IMAD.IADD R9, R9, 0x1, R11 ;  /* 0x0000000109097824 */ /* 0x000fe200078e020b */
[----:B------:R-:W-:-:S04]  /*1060*/  LEA R22, P0, R8, R133, 0x3 ;  /* 0x0000008508167211 */ /* 0x000fc800078018ff */
[----:B------:R-:W-:-:S06]  /*1070*/  LEA.HI.X R23, R8, R132, R9, 0x3, P0 ;  /* 0x0000008408177211 */ /* 0x000fcc00000f1c09 */
[----:B------:R-:W5:Y:S03]  /*1080*/  LDG.E.64 R22, desc[UR10][R22.64] ;  /* 0x0000000a16167981 */ /* 0x000f66000c1e1b00 */
.L_x_277:
[----:B------:R-:W-:Y:S05]  /*1090*/  BSYNC B0 ;  /* 0x0000000000007941 */ /* 0x000fea0003800000 */
.L_x_275:
        /* <DEDUP_REMOVED lines=9> */
[----:B------:R-:W-:-:S04]  /*1130*/  @!P1 F2FP.SATFINITE.E5M2.F32.PACK_AB_MERGE_C R0, RZ, RZ, RZ ;  /* 0x000000ffff00923e */ /* 0x000fc800048060ff */
        /* <DEDUP_REMOVED lines=41> */
.L_x_279:
[----:B------:R-:W-:Y:S02]  /*13d0*/  IMAD R13, R90, 0x9, RZ ;  /* 0x000000095a0d7824 */ /* 0x000fe400078e02ff */
[----:B------:R-:W-:-:S04]  /*13e0*/  IMAD.WIDE.U32 R10, R131, 0x9, R8 ;  /* 0x00000009830a7825 */ /* 0x000fc800078e0008 */
[----:B------:R-:W-:Y:S01]  /*13f0*/  IMAD.IADD R11, R11, 0x1, R13 ;  /* 0x000000010b0b7824 */ /* 0x000fe200078e020d */
[----:B------:R-:W-:-:S04]  /*1400*/  LEA R42, P5, R10, R133, 0x3 ;  /* 0x000000850a2a7211 */ /* 0x000fc800078a18ff */
[----:B------:R-:W-:-:S06]  /*1410*/  LEA.HI.X R43, R10, R132, R11, 0x3, P5 ;  /* 0x000000840a2b7211 */ /* 0x000fcc00028f1c0b */
[----:B------:R-:W5:Y:S03]  /*1420*/  LDG.E.64 R42, desc[UR10][R42.64] ;  /* 0x0000000a2a2a7981 */ /* 0x000f66000c1e1b00 */
.L_x_280:
[----:B------:R-:W-:Y:S05]  /*1430*/  BSYNC B0 ;  /* 0x0000000000007941 */ /* 0x000fea0003800000 */
.L_x_278:
        /* <DEDUP_REMOVED lines=16> */
.L_x_282:
        /* <DEDUP_REMOVED lines=8> */
.L_x_283:
[----:B------:R-:W-:Y:S05]  /*15c0*/  BSYNC B0 ;  /* 0x0000000000007941 */ /* 0x000fea0003800000 */
.L_x_281:
[----:B------:R-:W-:Y:S01]  /*15d0*/  ISETP.NE.AND P5, PT, R12, RZ, PT ;  /* 0x000000ff0c00720c */ /* 0x000fe20003fa5270 */
[----:B------:R-:W-:-:S12]  /*15e0*/  BSSY B0, `(.L_x_284) ;  /* 0x0000018000007945 */ /* 0x000fd80003800000 */
        /* <DEDUP_REMOVED lines=15> */
.L_x_285:
        /* <DEDUP_REMOVED lines=8> */
.L_x_286:
[----:B------:R-:W-:Y:S05]  /*1760*/  BSYNC B0 ;  /* 0x0000000000007941 */ /* 0x000fea0003800000 */
.L_x_284:
        /* <DEDUP_REMOVED lines=16> */
.L_x_288:
        /* <DEDUP_REMOVED lines=8> */
.L_x_289:
[----:B------:R-:W-:Y:S05]  /*18f0*/  BSYNC B0 ;  /* 0x0000000000007941 */ /* 0x000fea0003800000 */
.L_x_287:
        /* <DEDUP_REMOVED lines=16> */
.L_x_291:
        /* <DEDUP_REMOVED lines=8> */
.L_x_292:
[----:B------:R-:W-:Y:S05]  /*1a80*/  BSYNC B0 ;  /* 0x0000000000007941 */ /* 0x000fea0003800000 */
.L_x_290:
        /* <DEDUP_REMOVED lines=16> */
.L_x_294:
        /* <DEDUP_REMOVED lines=8> */
.L_x_295:
[----:B------:R-:W-:Y:S05]  /*1c10*/  BSYNC B0 ;  /* 0x0000000000007941 */ /* 0x000fea0003800000 */
.L_x_293:
        /* <DEDUP_REMOVED lines=16> */
.L_x_297:
[----:B------:R-:W-:Y:S02]  /*1d20*/  IMAD R11, R90, 0xf, RZ ;  /* 0x0000000f5a0b7824 */ /* 0x000fe400078e02ff */
[----:B------:R-:W-:-:S04]  /*1d30*/  IMAD.WIDE.U32 R8, R131, 0xf, R8 ;  /* 0x0000000f83087825 */ /* 0x000fc800078e0008 */
[----:B------:R-:W-:Y:S01]  /*1d40*/  IMAD.IADD R9, R9, 0x1, R11 ;  /* 0x0000000109097824 */ /* 0x000fe200078e020b */
[----:B------:R-:W-:-:S04]  /*1d50*/  LEA R62, P0, R8, R133, 0x3 ;  /* 0x00000085083e7211 */ /* 0x000fc800078018ff */
[----:B------:R-:W-:-:S06]  /*1d60*/  LEA.HI.X R63, R8, R132, R9, 0x3, P0 ;  /* 0x00000084083f7211 */ /* 0x000fcc00000f1c09 */
[----:B------:R-:W5:Y:S03]  /*1d70*/  LDG.E.64 R62, desc[UR10][R62.64] ;  /* 0x0000000a3e3e7981 */ /* 0x000f66000c1e1b00 */
.L_x_298:
[----:B------:R-:W-:Y:S05]  /*1d80*/  BSYNC B0 ;  /* 0x0000000000007941 */ /* 0x000fea0003800000 */
.L_x_296:
        /* <DEDUP_REMOVED lines=52> */
[----:B------:R-:W-:Y:S02]  /*20d0*/  F2FP.F16.E5M2.UNPACK_B R0, R0 ;  /* 0x00000000ff00723e */ /* 0x000fe400020004ff */
        /* <DEDUP_REMOVED lines=8> */
[----:B------:R-:W-:Y:S01]  /*2160*/  F2FP.F16.E5M2.UNPACK_B R9, R10 ;  /* 0x0000000aff09723e */ /* 0x000fe200020004ff */
[----:B------:R-:W-:Y:S01]  /*2170*/  IMAD.U32 R10, R38, 0x10000, RZ ;  /* 0x00010000260a7824 */ /* 0x000fe200078e00ff */
[----:B------:R-:W-:Y:S02]  /*2180*/  F2FP.F16.E5M2.UNPACK_B R8, R8 ;  /* 0x00000008ff08723e */ /* 0x000fe400020004ff */
[----:B------:R-:W-:-:S02]  /*2190*/  LOP3.LUT R53, R53, 0xff00, R2, 0xf8, !PT ;  /* 0x0000ff0035357812 */ /* 0x000fc400078ef802 */
[----:B------:R-:W-:Y:S02]  /*21a0*/  F2FP.F16.E5M2.UNPACK_B R2, R17 ;  /* 0x00000011ff02723e */ /* 0x000fe400020004ff */
        /* <DEDUP_REMOVED lines=20> */
[----:B------:R-:W-:-:S02]  /*22f0*/  F2FP.F16.E5M2.UNPACK_B R0, R0 ;  /* 0x00000000ff00723e */ /* 0x000fc400020004ff */
[----:B------:R-:W-:Y:S02]  /*2300*/  SHF.R.U32.HI R50, RZ, 0x18, R25 ;  /* 0x00000018ff327819 */ /* 0x000fe40000011619 */
[----:B------:R-:W-:Y:S01]  /*2310*/  SHF.R.U32.HI R52, RZ, 0x18, R31 ;  /* 0x00000018ff347819 */ /* 0x000fe2000001161f */
[----:B------:R-:W-:Y:S01]  /*2320*/  HADD2.F32 R0, -RZ, R0.H0_H0 ;  /* 0x20000000ff007230 */ /* 0x000fe20000004100 */
[----:B------:R-:W-:Y:S02]  /*2330*/  LOP3.LUT R9, R11, 0xff0000, R36, 0xf8, !PT ;  /* 0x00ff00000b097812 */ /* 0x000fe400078ef824 */
[----:B------:R-:W-:Y:S01]  /*2340*/  LOP3.LUT R11, R13, R18, RZ, 0xfc, !PT ;  /* 0x000000120d0b7212 */ /* 0x000fe200078efcff */
[----:B------:R-:W-:Y:S01]  /*2350*/  IMAD.U32 R13, R50, 0x10000, RZ ;  /* 0x00010000320d7824 */ /* 0x000fe200078e00ff */
[----:B------:R-:W-:Y:S02]  /*2360*/  F2FP.F16.E5M2.UNPACK_B R2, R2 ;  /* 0x00000002ff02723e */ /* 0x000fe400020004ff */
        /* <DEDUP_REMOVED lines=14> */
[----:B------:R-:W-:Y:S02]  /*2450*/  F2FP.F16.E5M2.UNPACK_B R0, R0 ;  /* 0x00000000ff00723e */ /* 0x000fe400020004ff */
[----:B------:R-:W-:-:S02]  /*2460*/  SHF.R.U32.HI R2, RZ, 0x8, R13 ;  /* 0x00000008ff027819 */ /* 0x000fc4000001160d */
[----:B------:R-:W-:Y:S01]  /*2470*/  F2FP.F16.E5M2.UNPACK_B R9, R19 ;  /* 0x00000013ff09723e */ /* 0x000fe200020004ff */
[----:B------:R-:W-:Y:S01]  /*2480*/  HADD2.F32 R0, -RZ, R0.H0_H0 ;  /* 0x20000000ff007230 */ /* 0x000fe20000004100 */
[----:B------:R-:W-:Y:S02]  /*2490*/  LOP3.LUT R20, R20, 0xff00, R5, 0xf8, !PT ;  /* 0x0000ff0014147812 */ /* 0x000fe400078ef805 */
[----:B------:R-:W-:Y:S01]  /*24a0*/  SHF.R.U64 R40, R40, 0x18, R41 ;  /* 0x0000001828287819 */ /* 0x000fe20000001229 */
[----:B------:R-:W-:Y:S01]  /*24b0*/  HADD2.F32 R19, -RZ, R9.H0_H0 ;  /* 0x20000009ff137230 */ /* 0x000fe20000004100 */
[----:B------:R-:W-:Y:S01]  /*24c0*/  LOP3.LUT R53, R53, 0xff0000, R18, 0xf8, !PT ;  /* 0x00ff000035357812 */ /* 0x000fe200078ef812 */
[----:B------:R-:W-:Y:S01]  /*24d0*/  IMAD.SHL.U32 R18, R34, 0x1000000, RZ ;  /* 0x0100000022127824 */ /* 0x000fe200078e00ff */
[----:B------:R-:W-:Y:S01]  /*24e0*/  F2FP.F16.E5M2.UNPACK_B R2, R2 ;  /* 0x00000002ff02723e */ /* 0x000fe200020004ff */
[-C--:B------:R-:W-:Y:S01]  /*24f0*/  FFMA R0, R0, R109.reuse, RZ ;  /* 0x0000006d00007223 */ /* 0x080fe200000000ff */
[----:B------:R-:W-:Y:S01]  /*2500*/  LOP3.LUT R13, R20, 0xff0000, R25, 0xf8, !PT ;  /* 0x00ff0000140d7812 */ /* 0x000fe200078ef819 */
[----:B------:R-:W-:Y:S01]  /*2510*/  FFMA R68, R19, R109, R16 ;  /* 0x0000006d13447223 */ /* 0x000fe20000000010 */
[----:B------:R-:W-:Y:S01]  /*2520*/  LOP3.LUT R9, R40, 0xff, RZ, 0xc0, !PT ;  /* 0x000000ff28097812 */ /* 0x000fe200078ec0ff */
[----:B------:R-:W-:Y:S01]  /*2530*/  HADD2.F32 R17, -RZ, R2.H0_H0 ;  /* 0x20000002ff117230 */ /* 0x000fe20000004100 */
[----:B------:R-:W-:-:S02]  /*2540*/  LOP3.LUT R13, R13, R18, RZ, 0xfc, !PT ;  /* 0x000000120d0d7212 */ /* 0x000fc400078efcff */
[----:B------:R-:W-:Y:S02]  /*2550*/  LOP3.LUT R2, R75, 0xff, RZ, 0xc0, !PT ;  /* 0x000000ff4b027812 */ /* 0x000fe400078ec0ff */
[----:B------:R-:W-:Y:S01]  /*2560*/  F2FP.F16.E5M2.UNPACK_B R9, R9 ;  /* 0x00000009ff09723e */ /* 0x000fe200020004ff */
[----:B------:R-:W-:Y:S01]  /*2570*/  FFMA R16, R17, R109, R0 ;  /* 0x0000006d11107223 */ /* 0x000fe20000000000 */
[----:B------:R-:W-:Y:S02]  /*2580*/  LOP3.LUT R18, R57, 0xff, RZ, 0xc0, !PT ;  /* 0x000000ff39127812 */ /* 0x000fe400078ec0ff */
[----:B------:R-:W-:Y:S02]  /*2590*/  LOP3.LUT R19, R36, 0xff, RZ, 0xc0, !PT ;  /* 0x000000ff24137812 */ /* 0x000fe400078ec0ff */
[----:B------:R-:W-:Y:S01]  /*25a0*/  F2FP.F16.E5M2.UNPACK_B R0, R2 ;  /* 0x00000002ff00723e */ /* 0x000fe200020004ff */
[----:B------:R-:W-:Y:S01]  /*25b0*/  HADD2.F32 R2, -RZ, R9.H0_H0 ;  /* 0x20000009ff027230 */ /* 0x000fe20000004100 */
[----:B------:R-:W-:-:S02]  /*25c0*/  LOP3.LUT R17, R66, 0xff, RZ, 0xc0, !PT ;  /* 0x000000ff42117812 */ /* 0x000fc400078ec0ff */
[----:B------:R-:W-:Y:S01]  /*25d0*/  F2FP.F16.E5M2.UNPACK_B R18, R18 ;  /* 0x00000012ff12723e */ /* 0x000fe200020004ff */
[----:B------:R-:W-:Y:S01]  /*25e0*/  HADD2.F32 R0, -RZ, R0.H0_H0 ;  /* 0x20000000ff007230 */ /* 0x000fe20000004100 */
[----:B------:R-:W-:Y:S01]  /*25f0*/  F2FP.F16.E5M2.UNPACK_B R19, R19 ;  /* 0x00000013ff13723e */ /* 0x000fe200020004ff */
[----:B------:R-:W-:Y:S01]  /*2600*/  FFMA R2, R2, R109, RZ ;  /* 0x0000006d02027223 */ /* 0x000fe200000000ff */
[----:B------:R-:W-:Y:S01]  /*2610*/  F2FP.F16.E5M2.UNPACK_B R17, R17 ;  /* 0x00000011ff11723e */ /* 0x000fe200020004ff */
        /* <DEDUP_REMOVED lines=19> */
[----:B------:R-:W-:Y:S02]  /*2750*/  F2FP.F16.E5M2.UNPACK_B R0, R0 ;  /* 0x00000000ff00723e */ /* 0x000fe400020004ff */
[----:B------:R-:W-:-:S02]  /*2760*/  SHF.R.U32.HI R12, RZ, 0x10, R35 ;  /* 0x00000010ff0c7819 */ /* 0x000fc40000011623 */
[----:B------:R-:W-:Y:S01]  /*2770*/  LOP3.LUT R9, R72, 0xff, RZ, 0xc0, !PT ;  /* 0x000000ff48097812 */ /* 0x000fe200078ec0ff */
[----:B------:R-:W-:Y:S01]  /*2780*/  HADD2.F32 R0, -RZ, R0.H0_H0 ;  /* 0x20000000ff007230 */ /* 0x000fe20000004100 */
[----:B------:R-:W-:Y:S01]  /*2790*/  LOP3.LUT R2, R37, 0xff, RZ, 0xc0, !PT ;  /* 0x000000ff25027812 */ /* 0x000fe200078ec0ff */
[----:B------:R-:W-:Y:S01]  /*27a0*/  IMAD.SHL.U32 R72, R23, 0x1000000, RZ ;  /* 0x0100000017487824 */ /* 0x000fe200078e00ff */
[----:B------:R-:W-:Y:S02]  /*27b0*/  LOP3.LUT R12, R12, 0xff, RZ, 0xc0, !PT ;  /* 0x000000ff0c0c7812 */ /* 0x000fe400078ec0ff */
[----:B------:R-:W-:Y:S01]  /*27c0*/  F2FP.F16.E5M2.UNPACK_B R9, R9 ;  /* 0x00000009ff09723e */ /* 0x000fe200020004ff */
[----:B------:R-:W-:Y:S01]  /*27d0*/  FFMA R0, R0, R109, RZ ;  /* 0x0000006d00007223 */ /* 0x000fe200000000ff */
[----:B------:R-:W-:Y:S02]  /*27e0*/  F2FP.F16.E5M2.UNPACK_B R17, R2 ;  /* 0x00000002ff11723e */ /* 0x000fe400020004ff */
[----:B------:R-:W-:Y:S01]  /*27f0*/  LOP3.LUT R2, R19, 0xff, RZ, 0xc0, !PT ;  /* 0x000000ff13027812 */ /* 0x000fe200078ec0ff */
[----:B------:R-:W-:Y:S01]  /*2800*/  HADD2.F32 R9, -RZ, R9.H0_H0 ;  /* 0x20000009ff097230 */ /* 0x000fe20000004100 */
[----:B------:R-:W-:Y:S01]  /*2810*/  F2FP.F16.E5M2.UNPACK_B R12, R12 ;  /* 0x0000000cff0c723e */ /* 0x000fe200020004ff */
[----:B------:R-:W-:Y:S01]  /*2820*/  HADD2.F32 R19, -RZ, R17.H0_H0 ;  /* 0x20000011ff137230 */ /* 0x000fe20000004100 */
[----:B------:R-:W-:-:S02]  /*2830*/  F2FP.F16.E5M2.UNPACK_B R2, R2 ;  /* 0x00000002ff02723e */ /* 0x000fc400020004ff */
[----:B------:R-:W-:Y:S01]  /*2840*/  PRMT R73, R40, 0x6540, R73 ;  /* 0x0000654028497816 */ /* 0x000fe20000000049 */
[----:B------:R-:W-:Y:S02]  /*2850*/  HADD2.F32 R17, -RZ, R12.H0_H0 ;  /* 0x2000000cff117230 */ /* 0x000fe40000004100 */
[-C--:B------:R-:W-:Y:S01]  /*2860*/  FFMA R12, R9, R109.reuse, R0 ;  /* 0x0000006d090c7223 */ /* 0x080fe20000000000 */
[----:B------:R-:W-:Y:S01]  /*2870*/  HADD2.F32 R2, -RZ, R2.H0_H0 ;  /* 0x20000002ff027230 */ /* 0x000fe20000004100 */
[----:B------:R-:W-:Y:S01]  /*2880*/  SHF.R.U64 R0, R36, 0x8, R37 ;  /* 0x0000000824007819 */ /* 0x000fe20000001225 */
[----:B------:R-:W-:Y:S01]  /*2890*/  FFMA R70, R19, R109, R56 ;  /* 0x0000006d13467223 */ /* 0x000fe20000000038 */
[----:B------:R-:W-:Y:S02]  /*28a0*/  F2FP.F16.E5M2.UNPACK_B R21, R71 ;  /* 0x00000047ff15723e */ /* 0x000fe400020004ff */
        /* <DEDUP_REMOVED lines=11> */
[----:B------:R-:W-:Y:S02]  /*2960*/  F2FP.F16.E5M2.UNPACK_B R0, R0 ;  /* 0x00000000ff00723e */ /* 0x000fe400020004ff */
[----:B------:R-:W-:-:S02]  /*2970*/  LOP3.LUT R17, R53, R72, RZ, 0xfc, !PT ;  /* 0x0000004835117212 */ /* 0x000fc400078efcff */
[--C-:B------:R-:W-:Y:S02]  /*2980*/  SHF.R.U64 R2, R36, 0x10, R37.reuse ;  /* 0x0000001024027819 */ /* 0x100fe40000001225 */
[----:B------:R-:W-:Y:S02]  /*2990*/  PRMT R19, R41, 0x6540, R84 ;  /* 0x0000654029137816 */ /* 0x000fe40000000054 */
[----:B------:R-:W-:Y:S02]  /*29a0*/  SHF.R.U32.HI R53, RZ, 0x8, R37 ;  /* 0x00000008ff357819 */ /* 0x000fe40000011625 */
[----:B------:R-:W-:Y:S01]  /*29b0*/  F2FP.F16.E5M2.UNPACK_B R21, R9 ;  /* 0x00000009ff15723e */ /* 0x000fe200020004ff */
[----:B------:R-:W-:Y:S01]  /*29c0*/  HADD2.F32 R9, -RZ, R0.H0_H0 ;  /* 0x20000000ff097230 */ /* 0x000fe20000004100 */
[----:B------:R-:W-:Y:S02]  /*29d0*/  LOP3.LUT R84, R19, 0xff0000, R2, 0xf8, !PT ;  /* 0x00ff000013547812 */ /* 0x000fe400078ef802 */
[----:B------:R-:W-:Y:S01]  /*29e0*/  LOP3.LUT R2, R2, 0xff, RZ, 0xc0, !PT ;  /* 0x000000ff02027812 */ /* 0x000fe200078ec0ff */
[----:B------:R-:W-:Y:S01]  /*29f0*/  HADD2.F32 R21, -RZ, R21.H0_H0 ;  /* 0x20000015ff157230 */ /* 0x000fe20000004100 */
[----:B------:R-:W-:-:S02]  /*2a00*/  LOP3.LUT R19, R38, 0xff, RZ, 0xc0, !PT ;  /* 0x000000ff26137812 */ /* 0x000fc400078ec0ff */
[----:B------:R-:W-:Y:S02]  /*2a10*/  LOP3.LUT R0, R53, 0xff, RZ, 0xc0, !PT ;  /* 0x000000ff35007812 */ /* 0x000fe400078ec0ff */
[----:B------:R-:W-:Y:S01]  /*2a20*/  F2FP.F16.E5M2.UNPACK_B R2, R2 ;  /* 0x00000002ff02723e */ /* 0x000fe200020004ff */
[----:B------:R-:W-:Y:S01]  /*2a30*/  FFMA R68, R21, R109, R20 ;  /* 0x0000006d15447223 */ /* 0x000fe20000000014 */
[----:B------:R-:W-:Y:S02]  /*2a40*/  F2FP.F16.E5M2.UNPACK_B R36, R19 ;  /* 0x00000013ff24723e */ /* 0x000fe400020004ff */
[----:B------:R-:W-:Y:S01]  /*2a50*/  F2FP.F16.E5M2.UNPACK_B R0, R0 ;  /* 0x00000000ff00723e */ /* 0x000fe200020004ff */
        /* <DEDUP_REMOVED lines=14> */
[----:B------:R-:W-:Y:S02]  /*2b40*/  F2FP.F16.E5M2.UNPACK_B R16, R16 ;  /* 0x00000010ff10723e */ /* 0x000fe400020004ff */
[----:B------:R-:W-:Y:S02]  /*2b50*/  LOP3.LUT R19, R67, R18, RZ, 0xfc, !PT ;  /* 0x0000001243137212 */ /* 0x000fe400078efcff */
[----:B------:R-:W-:Y:S01]  /*2b60*/  LOP3.LUT R9, R69, 0xff0000, R24, 0xf8, !PT ;  /* 0x00ff000045097812 */ /* 0x000fe200078ef818 */
[----:B------:R-:W-:Y:S01]  /*2b70*/  HADD2.F32 R53, -RZ, R16.H0_H0 ;  /* 0x20000010ff357230 */ /* 0x000fe20000004100 */
[----:B------:R-:W-:Y:S02]  /*2b80*/  SHF.R.U32.HI R2, RZ, 0x8, R23 ;  /* 0x00000008ff027819 */ /* 0x000fe40000011617 */
[----:B------:R-:W-:Y:S02]  /*2b90*/  SHF.R.U64 R67, R38, 0x8, R39 ;  /* 0x0000000826437819 */ /* 0x000fe40000001227 */
[----:B------:R-:W-:Y:S01]  /*2ba0*/  F2FP.F16.E5M2.UNPACK_B R18, R12 ;  /* 0x0000000cff12723e */ /* 0x000fe200020004ff */
        /* <DEDUP_REMOVED lines=13> */
[----:B------:R-:W-:Y:S02]  /*2c80*/  F2FP.F16.E5M2.UNPACK_B R38, R53 ;  /* 0x00000035ff26723e */ /* 0x000fe400020004ff */
[----:B------:R-:W-:Y:S02]  /*2c90*/  F2FP.F16.E5M2.UNPACK_B R12, R12 ;  /* 0x0000000cff0c723e */ /* 0x000fe400020004ff */
[----:B------:R-:W-:Y:S01]  /*2ca0*/  LOP3.LUT R67, R78, 0xff0000, R37, 0xf8, !PT ;  /* 0x00ff00004e437812 */ /* 0x000fe200078ef825 */
[----:B------:R-:W-:Y:S01]  /*2cb0*/  HADD2.F32 R57, -RZ, R38.H0_H0 ;  /* 0x20000026ff397230 */ /* 0x000fe20000004100 */
[----:B------:R-:W-:Y:S01]  /*2cc0*/  LOP3.LUT R69, R30, 0xff, RZ, 0xc0, !PT ;  /* 0x000000ff1e457812 */ /* 0x000fe200078ec0ff */
[----:B------:R-:W-:Y:S01]  /*2cd0*/  HADD2.F32 R53, -RZ, R12.H0_H0 ;  /* 0x2000000cff357230 */ /* 0x000fe20000004100 */
[----:B------:R-:W-:Y:S02]  /*2ce0*/  SHF.R.U32.HI R38, RZ, 0x8, R39 ;  /* 0x00000008ff267819 */ /* 0x000fe40000011627 */
[----:B------:R-:W-:Y:S01]  /*2cf0*/  LOP3.LUT R12, R67, 0xff000000, R76, 0xf8, !PT ;  /* 0xff000000430c7812 */ /* 0x000fe200078ef84c */
[-C--:B------:R-:W-:Y:S01]  /*2d00*/  FFMA R56, R57, R109.reuse, R56 ;  /* 0x0000006d39387223 */ /* 0x080fe20000000038 */
[----:B------:R-:W-:Y:S01]  /*2d10*/  F2FP.F16.E5M2.UNPACK_B R52, R52 ;  /* 0x00000034ff34723e */ /* 0x000fe200020004ff */
[----:B------:R-:W-:Y:S01]  /*2d20*/  FFMA R36, R53, R109, R36 ;  /* 0x0000006d35247223 */ /* 0x000fe20000000024 */
[----:B------:R-:W-:Y:S01]  /*2d30*/  LOP3.LUT R67, R76, 0xff, RZ, 0xc0, !PT ;  /* 0x000000ff4c437812 */ /* 0x000fe200078ec0ff */
[----:B------:R-:W-:Y:S01]  /*2d40*/  IMAD.X R76, R48, 0x1, R15, P0 ;  /* 0x00000001304c7824 */ /* 0x000fe200000e060f */
[----:B------:R-:W-:Y:S01]  /*2d50*/  F2FP.F16.E5M2.UNPACK_B R69, R69 ;  /* 0x00000045ff45723e */ /* 0x000fe200020004ff */
[----:B------:R-:W-:Y:S01]  /*2d60*/  HADD2.F32 R53, -RZ, R52.H0_H0 ;  /* 0x20000034ff357230 */ /* 0x000fe20000004100 */
[----:B------:R-:W-:-:S02]  /*2d70*/  LOP3.LUT R38, R38, 0xff, RZ, 0xc0, !PT ;  /* 0x000000ff26267812 */ /* 0x000fc400078ec0ff */
[----:B------:R-:W-:Y:S01]  /*2d80*/  F2FP.F16.E5M2.UNPACK_B R67, R67 ;  /* 0x00000043ff43723e */ /* 0x000fe200020004ff */
[----:B------:R-:W-:Y:S01]  /*2d90*/  HADD2.F32 R69, -RZ, R69.H0_H0 ;  /* 0x20000045ff457230 */ /* 0x000fe20000004100 */
[----:B------:R-:W-:Y:S01]  /*2da0*/  F2FP.F16.E5M2.UNPACK_B R38, R38 ;  /* 0x00000026ff26723e */ /* 0x000fe200020004ff */
        /* <DEDUP_REMOVED lines=10> */
[----:B------:R-:W-:-:S02]  /*2e50*/  F2FP.F16.E5M2.UNPACK_B R52, R52 ;  /* 0x00000034ff34723e */ /* 0x000fc400020004ff */
[----:B------:R-:W-:Y:S02]  /*2e60*/  F2FP.F16.E5M2.UNPACK_B R67, R38 ;  /* 0x00000026ff43723e */ /* 0x000fe400020004ff */
[----:B------:R-:W-:Y:S01]  /*2e70*/  LOP3.LUT R38, R69, 0xff, RZ, 0xc0, !PT ;  /* 0x000000ff45267812 */ /* 0x000fe200078ec0ff */
[----:B------:R-:W-:Y:S01]  /*2e80*/  HADD2.F32 R53, -RZ, R52.H0_H0 ;  /* 0x20000034ff357230 */ /* 0x000fe20000004100 */
[C-C-:B------:R-:W-:Y:S01]  /*2e90*/  SHF.R.U64 R57, R30.reuse, 0x10, R31.reuse ;  /* 0x000000101e397819 */ /* 0x140fe2000000121f */
[----:B------:R-:W-:Y:S01]  /*2ea0*/  HADD2.F32 R67, -RZ, R67.H0_H0 ;  /* 0x20000043ff437230 */ /* 0x000fe20000004100 */
[----:B------:R-:W-:Y:S02]  /*2eb0*/  SHF.R.U64 R30, R30, 0x18, R31 ;  /* 0x000000181e1e7819 */ /* 0x000fe4000000121f */
[----:B------:R-:W-:Y:S01]  /*2ec0*/  F2FP.F16.E5M2.UNPACK_B R38, R38 ;  /* 0x00000026ff26723e */ /* 0x000fe200020004ff */
[-C--:B------:R-:W-:Y:S01]  /*2ed0*/  FFMA R40, R53, R109.reuse, R40 ;  /* 0x0000006d35287223 */ /* 0x080fe20000000028 */
[----:B------:R-:W-:Y:S01]  /*2ee0*/  LOP3.LUT R30, R30, 0xff, RZ, 0xc0, !PT ;  /* 0x000000ff1e1e7812 */ /* 0x000fe200078ec0ff */
[----:B------:R-:W-:Y:S01]  /*2ef0*/  FFMA R70, R67, R109, R70 ;  /* 0x0000006d43467223 */ /* 0x000fe20000000046 */
[----:B------:R-:W-:Y:S01]  /*2f00*/  LOP3.LUT R57, R57, 0xff, RZ, 0xc0, !PT ;  /* 0x000000ff39397812 */ /* 0x000fe200078ec0ff */
[----:B------:R-:W-:Y:S01]  /*2f10*/  HADD2.F32 R53, -RZ, R38.H0_H0 ;  /* 0x20000026ff357230 */ /* 0x000fe20000004100 */
[----:B------:R-:W-:-:S02]  /*2f20*/  F2FP.F16.E5M2.UNPACK_B R30, R30 ;  /* 0x0000001eff1e723e */ /* 0x000fc400020004ff */
[----:B------:R-:W-:Y:S02]  /*2f30*/  F2FP.F16.E5M2.UNPACK_B R57, R57 ;  /* 0x00000039ff39723e */ /* 0x000fe400020004ff */
[----:B------:R-:W-:Y:S01]  /*2f40*/  LOP3.LUT R38, R26, 0xff, RZ, 0xc0, !PT ;  /* 0x000000ff1a267812 */ /* 0x000fe200078ec0ff */
[-C--:B------:R-:W-:Y:S01]  /*2f50*/  FFMA R36, R53, R109.reuse, R36 ;  /* 0x0000006d35247223 */ /* 0x080fe20000000024 */
[----:B------:R-:W-:Y:S01]  /*2f60*/  HADD2.F32 R53, -RZ, R30.H0_H0 ;  /* 0x2000001eff357230 */ /* 0x000fe20000004100 */
[--C-:B------:R-:W-:Y:S01]  /*2f70*/  SHF.R.U32.HI R30, RZ, 0x8, R31.reuse ;  /* 0x00000008ff1e7819 */ /* 0x100fe2000001161f */
[----:B------:R-:W-:Y:S01]  /*2f80*/  HADD2.F32 R57, -RZ, R57.H0_H0 ;  /* 0x20000039ff397230 */ /* 0x000fe20000004100 */
[----:B------:R-:W-:Y:S02]  /*2f90*/  F2FP.F16.E5M2.UNPACK_B R52, R38 ;  /* 0x00000026ff34723e */ /* 0x000fe400020004ff */
[----:B------:R-:W-:Y:S01]  /*2fa0*/  LOP3.LUT R30, R30, 0xff, RZ, 0xc0, !PT ;  /* 0x000000ff1e1e7812 */ /* 0x000fe200078ec0ff */
[-C--:B------:R-:W-:Y:S01]  /*2fb0*/  FFMA R68, R53, R109.reuse, R68 ;  /* 0x0000006d35447223 */ /* 0x080fe20000000044 */
[----:B------:R-:W-:Y:S01]  /*2fc0*/  FFMA R56, R57, R109, R56 ;  /* 0x0000006d39387223 */ /* 0x000fe20000000038 */
[----:B------:R-:W-:-:S02]  /*2fd0*/  SHF.R.U32.HI R38, RZ, 0x10, R31 ;  /* 0x00000010ff267819 */ /* 0x000fc4000001161f */
[----:B------:R-:W-:Y:S01]  /*2fe0*/  F2FP.F16.E5M2.UNPACK_B R57, R51 ;  /* 0x00000033ff39723e */ /* 0x000fe200020004ff */
[----:B------:R-:W-:Y:S01]  /*2ff0*/  HADD2.F32 R51, -RZ, R52.H0_H0 ;  /* 0x20000034ff337230 */ /* 0x000fe20000004100 */
[----:B------:R-:W-:Y:S02]  /*3000*/  F2FP.F16.E5M2.UNPACK_B R30, R30 ;  /* 0x0000001eff1e723e */ /* 0x000fe400020004ff */
[----:B------:R-:W-:Y:S01]  /*3010*/  LOP3.LUT R38, R38, 0xff, RZ, 0xc0, !PT ;  /* 0x000000ff26267812 */ /* 0x000fe200078ec0ff */
[----:B------:R-:W-:Y:S01]  /*3020*/  HADD2.F32 R57, -RZ, R57.H0_H0 ;  /* 0x20000039ff397230 */ /* 0x000fe20000004100 */
[----:B------:R-:W-:Y:S01]  /*3030*/  LOP3.LUT R52, R27, 0xff, RZ, 0xc0, !PT ;  /* 0x000000ff1b347812 */ /* 0x000fe200078ec0ff */
[-C--:B------:R-:W-:Y:S01]  /*3040*/  FFMA R72, R51, R109.reuse, R72 ;  /* 0x0000006d33487223 */ /* 0x080fe20000000048 */
[----:B------:R-:W-:Y:S01]  /*3050*/  F2FP.F16.E5M2.UNPACK_B R38, R38 ;  /* 0x00000026ff26723e */ /* 0x000fe200020004ff */
[----:B------:R-:W-:Y:S01]  /*3060*/  HADD2.F32 R51, -RZ, R30.H0_H0 ;  /* 0x2000001eff337230 */ /* 0x000fe20000004100 */
[--C-:B------:R-:W-:Y:S01]  /*3070*/  SHF.R.U64 R30, R26, 0x8, R27.reuse ;  /* 0x000000081a1e7819 */ /* 0x100fe2000000121b */
[-C--:B------:R-:W-:Y:S01]  /*3080*/  FFMA R74, R57, R109.reuse, R74 ;  /* 0x0000006d394a7223 */ /* 0x080fe2000000004a */
[----:B------:R-:W-:Y:S01]  /*3090*/  F2FP.F16.E5M2.UNPACK_B R52, R52 ;  /* 0x00000034ff34723e */ /* 0x000fe200020004ff */
[----:B------:R-:W-:Y:S01]  /*30a0*/  HADD2.F32 R53, -RZ, R38.H0_H0 ;  /* 0x20000026ff357230 */ /* 0x000fe20000004100 */
[----:B------:R-:W-:Y:S01]  /*30b0*/  LOP3.LUT R30, R30, 0xff, RZ, 0xc0, !PT ;  /* 0x000000ff1e1e7812 */ /* 0x000fe200078ec0ff */
[-C--:B------:R-:W-:Y:S01]  /*30c0*/  FFMA R66, R51, R109.reuse, R66 ;  /* 0x0000006d33427223 */ /* 0x080fe20000000042 */
[C-C-:B------:R-:W-:Y:S01]  /*30d0*/  SHF.R.U64 R38, R26.reuse, 0x10, R27.reuse ;  /* 0x000000101a267819 */ /* 0x140fe2000000121b */
[----:B------:R-:W-:Y:S01]  /*30e0*/  HADD2.F32 R51, -RZ, R52.H0_H0 ;  /* 0x20000034ff337230 */ /* 0x000fe20000004100 */
[----:B------:R-:W-:Y:S01]  /*30f0*/  SHF.R.U64 R26, R26, 0x18, R27 ;  /* 0x000000181a1a7819 */ /* 0x000fe2000000121b */
[----:B------:R-:W-:Y:S01]  /*3100*/  FFMA R40, R53, R109, R40 ;  /* 0x0000006d35287223 */ /* 0x000fe20000000028 */
[----:B------:R-:W-:-:S02]  /*3110*/  F2FP.F16.E5M2.UNPACK_B R30, R30 ;  /* 0x0000001eff1e723e */ /* 0x000fc400020004ff */
[----:B------:R-:W-:Y:S01]  /*3120*/  LOP3.LUT R26, R26, 0xff, RZ, 0xc0, !PT ;  /* 0x000000ff1a1a7812 */ /* 0x000fe200078ec0ff */
[-C--:B------:R-:W-:Y:S01]  /*3130*/  FFMA R70, R51, R109.reuse, R70 ;  /* 0x0000006d33467223 */ /* 0x080fe20000000046 */
[----:B------:R-:W-:Y:S01]  /*3140*/  LOP3.LUT R38, R38, 0xff, RZ, 0xc0, !PT ;  /* 0x000000ff26267812 */ /* 0x000fe200078ec0ff */
[----:B------:R-:W-:Y:S01]  /*3150*/  HADD2.F32 R51, -RZ, R30.H0_H0 ;  /* 0x2000001eff337230 */ /* 0x000fe20000004100 */
[----:B------:R-:W-:Y:S02]  /*3160*/  F2FP.F16.E5M2.UNPACK_B R26, R26 ;  /* 0x0000001aff1a723e */ /* 0x000fe400020004ff */
[----:B------:R-:W-:Y:S02]  /*3170*/  SHF.R.U32.HI R30, RZ, 0x8, R27 ;  /* 0x00000008ff1e7819 */ /* 0x000fe4000001161b */
[----:B------:R-:W-:Y:S01]  /*3180*/  FFMA R36, R51, R109, R36 ;  /* 0x0000006d33247223 */ /* 0x000fe20000000024 */
[----:B------:R-:W-:Y:S01]  /*3190*/  HADD2.F32 R51, -RZ, R26.H0_H0 ;  /* 0x2000001aff337230 */ /* 0x000fe20000004100 */
[----:B------:R-:W-:-:S02]  /*31a0*/  F2FP.F16.E5M2.UNPACK_B R38, R38 ;  /* 0x00000026ff26723e */ /* 0x000fc400020004ff */
[----:B------:R-:W-:Y:S02]  /*31b0*/  LOP3.LUT R26, R30, 0xff, RZ, 0xc0, !PT ;  /* 0x000000ff1e1a7812 */ /* 0x000fe400078ec0ff */
[----:B------:R-:W-:Y:S01]  /*31c0*/  LOP3.LUT R52, R24, 0xff, RZ, 0xc0, !PT ;  /* 0x000000ff18347812 */ /* 0x000fe200078ec0ff */
[----:B------:R-:W-:Y:S01]  /*31d0*/  HADD2.F32 R53, -RZ, R38.H0_H0 ;  /* 0x20000026ff357230 */ /* 0x000fe20000004100 */
[----:B------:R-:W-:Y:S01]  /*31e0*/  SHF.R.U32.HI R30, RZ, 0x10, R27 ;  /* 0x00000010ff1e7819 */ /* 0x000fe2000001161b */
[-C--:B------:R-:W-:Y:S01]  /*31f0*/  FFMA R68, R51, R109.reuse, R68 ;  /* 0x0000006d33447223 */ /* 0x080fe20000000044 */
[----:B------:R-:W-:Y:S02]  /*3200*/  F2FP.F16.E5M2.UNPACK_B R26, R26 ;  /* 0x0000001aff1a723e */ /* 0x000fe400020004ff */
[----:B------:R-:W-:Y:S01]  /*3210*/  F2FP.F16.E5M2.UNPACK_B R52, R52 ;  /* 0x00000034ff34723e */ /* 0x000fe200020004ff */
[----:B------:R-:W-:Y:S01]  /*3220*/  FFMA R56, R53, R109, R56 ;  /* 0x0000006d35387223 */ /* 0x000fe20000000038 */
[----:B------:R-:W-:Y:S01]  /*3230*/  LOP3.LUT R30, R30, 0xff, RZ, 0xc0, !PT ;  /* 0x000000ff1e1e7812 */ /* 0x000fe200078ec0ff */
[----:B------:R-:W-:Y:S01]  /*3240*/  HADD2.F32 R51, -RZ, R26.H0_H0 ;  /* 0x2000001aff337230 */ /* 0x000fe20000004100 */
[----:B------:R-:W-:Y:S01]  /*3250*/  F2FP.F16.E5M2.UNPACK_B R50, R50 ;  /* 0x00000032ff32723e */ /* 0x000fe200020004ff */
[----:B------:R-:W-:Y:S01]  /*3260*/  HADD2.F32 R53, -RZ, R52.H0_H0 ;  /* 0x20000034ff357230 */ /* 0x000fe20000004100 */
[----:B------:R-:W-:-:S02]  /*3270*/  F2FP.F16.E5M2.UNPACK_B R30, R30 ;  /* 0x0000001eff1e723e */ /* 0x000fc400020004ff */
        /* <DEDUP_REMOVED lines=9> */
[----:B------:R-:W-:-:S02]  /*3310*/  F2FP.F16.E5M2.UNPACK_B R38, R38 ;  /* 0x00000026ff26723e */ /* 0x000fc400020004ff */
[----:B------:R-:W-:Y:S01]  /*3320*/  F2FP.F16.E5M2.UNPACK_B R26, R26 ;  /* 0x0000001aff1a723e */ /* 0x000fe200020004ff */
[-C--:B------:R-:W-:Y:S01]  /*3330*/  FFMA R74, R53, R109.reuse, R74 ;  /* 0x0000006d354a7223 */ /* 0x080fe2000000004a */
[--C-:B------:R-:W-:Y:S01]  /*3340*/  SHF.R.U64 R50, R24, 0x10, R25.reuse ;  /* 0x0000001018327819 */ /* 0x100fe20000001219 */
[----:B------:R-:W-:Y:S01]  /*3350*/  HADD2.F32 R53, -RZ, R38.H0_H0 ;  /* 0x20000026ff357230 */ /* 0x000fe20000004100 */
[----:B------:R-:W-:Y:S01]  /*3360*/  LOP3.LUT R30, R30, 0xff, RZ, 0xc0, !PT ;  /* 0x000000ff1e1e7812 */ /* 0x000fe200078ec0ff */
[----:B------:R-:W-:Y:S01]  /*3370*/  HADD2.F32 R51, -RZ, R26.H0_H0 ;  /* 0x2000001aff337230 */ /* 0x000fe20000004100 */
[----:B------:R-:W-:Y:S02]  /*3380*/  LOP3.LUT R24, R50, 0xff, RZ, 0xc0, !PT ;  /* 0x000000ff32187812 */ /* 0x000fe400078ec0ff */
[----:B------:R-:W-:Y:S01]  /*3390*/  F2FP.F16.E5M2.UNPACK_B R30, R30 ;  /* 0x0000001eff1e723e */ /* 0x000fe200020004ff */
[-C--:B------:R-:W-:Y:S01]  /*33a0*/  FFMA R70, R53, R109.reuse, R70 ;  /* 0x0000006d35467223 */ /* 0x080fe20000000046 */
[----:B------:R-:W-:Y:S01]  /*33b0*/  LOP3.LUT R26, R22, 0xff, RZ, 0xc0, !PT ;  /* 0x000000ff161a7812 */ /* 0x000fe200078ec0ff */
[----:B------:R-:W-:Y:S01]  /*33c0*/  FFMA R36, R51, R109, R36 ;  /* 0x0000006d33247223 */ /* 0x000fe20000000024 */
[----:B------:R-:W-:Y:S01]  /*33d0*/  F2FP.F16.E5M2.UNPACK_B R24, R24 ;  /* 0x00000018ff18723e */ /* 0x000fe200020004ff */
[----:B------:R-:W-:Y:S01]  /*33e0*/  HADD2.F32 R53, -RZ, R30.H0_H0 ;  /* 0x2000001eff357230 */ /* 0x000fe20000004100 */
[----:B------:R-:W-:-:S02]  /*33f0*/  SHF.R.U32.HI R38, RZ, 0x8, R25 ;  /* 0x00000008ff267819 */ /* 0x000fc40000011619 */
[----:B------:R-:W-:Y:S01]  /*3400*/  F2FP.F16.E5M2.UNPACK_B R26, R26 ;  /* 0x0000001aff1a723e */ /* 0x000fe200020004ff */
[----:B------:R-:W-:Y:S01]  /*3410*/  HADD2.F32 R51, -RZ, R24.H0_H0 ;  /* 0x20000018ff337230 */ /* 0x000fe20000004100 */
[----:B------:R-:W-:Y:S01]  /*3420*/  LOP3.LUT R22, R38, 0xff, RZ, 0xc0, !PT ;  /* 0x000000ff26167812 */ /* 0x000fe200078ec0ff */
[-C--:B------:R-:W-:Y:S01]  /*3430*/  FFMA R68, R53, R109.reuse, R68 ;  /* 0x0000006d35447223 */ /* 0x080fe20000000044 */
[----:B------:R-:W-:Y:S01]  /*3440*/  SHF.R.U32.HI R24, RZ, 0x10, R25 ;  /* 0x00000010ff187819 */ /* 0x000fe20000011619 */
[----:B------:R-:W-:Y:S01]  /*3450*/  HADD2.F32 R53, -RZ, R26.H0_H0 ;  /* 0x2000001aff357230 */ /* 0x000fe20000004100 */
[----:B------:R-:W-:Y:S01]  /*3460*/  F2FP.F16.E5M2.UNPACK_B R22, R22 ;  /* 0x00000016ff16723e */ /* 0x000fe200020004ff */
[-C--:B------:R-:W-:Y:S01]  /*3470*/  FFMA R56, R51, R109.reuse, R56 ;  /* 0x0000006d33387223 */ /* 0x080fe20000000038 */
[----:B------:R-:W-:Y:S02]  /*3480*/  SHF.R.U32.HI R26, RZ, 0x18, R23 ;  /* 0x00000018ff1a7819 */ /* 0x000fe40000011617 */
[----:B------:R-:W-:Y:S01]  /*3490*/  LOP3.LUT R24, R24, 0xff, RZ, 0xc0, !PT ;  /* 0x000000ff18187812 */ /* 0x000fe200078ec0ff */
[----:B------:R-:W-:Y:S01]  /*34a0*/  HADD2.F32 R51, -RZ, R22.H0_H0 ;  /* 0x20000016ff337230 */ /* 0x000fe20000004100 */
[----:B------:R-:W-:Y:S01]  /*34b0*/  F2FP.F16.E5M2.UNPACK_B R26, R26 ;  /* 0x0000001aff1a723e */ /* 0x000fe200020004ff */
[----:B------:R-:W-:Y:S01]  /*34c0*/  FFMA R53, R53, R109, R72 ;  /* 0x0000006d35357223 */ /* 0x000fe20000000048 */
[----:B------:R-:W-:-:S02]  /*34d0*/  F2FP.F16.E5M2.UNPACK_B R24, R24 ;  /* 0x00000018ff18723e */ /* 0x000fc400020004ff */
[----:B------:R-:W-:Y:S01]  /*34e0*/  LOP3.LUT R2, R2, 0xff, RZ, 0xc0, !PT ;  /* 0x000000ff02027812 */ /* 0x000fe200078ec0ff */
[----:B------:R-:W-:Y:S01]  /*34f0*/  HADD2.F32 R67, -RZ, R26.H0_H0 ;  /* 0x2000001aff437230 */ /* 0x000fe20000004100 */
[----:B------:R-:W-:Y:S01]  /*3500*/  LOP3.LUT R34, R34, 0xff, RZ, 0xc0, !PT ;  /* 0x000000ff22227812 */ /* 0x000fe200078ec0ff */
[-C--:B------:R-:W-:Y:S01]  /*3510*/  FFMA R66, R51, R109.reuse, R66 ;  /* 0x0000006d33427223 */ /* 0x080fe20000000042 */
[----:B------:R-:W-:Y:S01]  /*3520*/  F2FP.F16.E5M2.UNPACK_B R2, R2 ;  /* 0x00000002ff02723e */ /* 0x000fe200020004ff */
[----:B------:R-:W-:Y:S01]  /*3530*/  HADD2.F32 R51, -RZ, R24.H0_H0 ;  /* 0x20000018ff337230 */ /* 0x000fe20000004100 */
[----:B------:R-:W-:Y:S01]  /*3540*/  F2FP.F16.E5M2.UNPACK_B R34, R34 ;  /* 0x00000022ff22723e */ /* 0x000fe200020004ff */
[-C--:B------:R-:W-:Y:S01]  /*3550*/  FFMA R74, R67, R109.reuse, R74 ;  /* 0x0000006d434a7223 */ /* 0x080fe2000000004a */
[----:B------:R-:W-:Y:S01]  /*3560*/  LOP3.LUT R22, R23, 0xff, RZ, 0xc0, !PT ;  /* 0x000000ff17167812 */ /* 0x000fe200078ec0ff */
[----:B------:R-:W-:Y:S02]  /*3570*/  HADD2.F32 R3, -RZ, R2.H0_H0 ;  /* 0x20000002ff037230 */ /* 0x000fe40000004100 */
[-C--:B------:R-:W-:Y:S01]  /*3580*/  FFMA R40, R51, R109.reuse, R40 ;  /* 0x0000006d33287223 */ /* 0x080fe20000000028 */
[----:B------:R-:W-:Y:S01]  /*3590*/  HADD2.F32 R67, -RZ, R34.H0_H0 ;  /* 0x20000022ff437230 */ /* 0x000fe20000004100 */
[----:B------:R-:W-:Y:S01]  /*35a0*/  F2FP.F16.E5M2.UNPACK_B R22, R22 ;  /* 0x00000016ff16723e */ /* 0x000fe200020004ff */
[----:B------:R-:W-:Y:S01]  /*35b0*/  VIADD R2, R80, 0x1e ;  /* 0x0000001e50027836 */ /* 0x000fe20000000000 */
[----:B------:R-:W-:Y:S01]  /*35c0*/  LOP3.LUT R49, R49, 0xff, RZ, 0xc0, !PT ;  /* 0x000000ff31317812 */ /* 0x000fe200078ec0ff */
[-C--:B------:R-:W-:Y:S01]  /*35d0*/  FFMA R66, R3, R109.reuse, R66 ;  /* 0x0000006d03427223 */ /* 0x080fe20000000042 */
[----:B------:R-:W-:Y:S01]  /*35e0*/  FFMA R40, R67, R109, R40 ;  /* 0x0000006d43287223 */ /* 0x000fe20000000028 */
[----:B------:R-:W-:Y:S01]  /*35f0*/  HADD2.F32 R57, -RZ, R22.H0_H0 ;  /* 0x20000016ff397230 */ /* 0x000fe20000004100 */
[----:B------:R-:W-:-:S02]  /*3600*/  LOP3.LUT R67, R2, 0x1f, RZ, 0xc0, !PT ;  /* 0x0000001f02437812 */ /* 0x000fc400078ec0ff */
[----:B------:R-:W-:Y:S02]  /*3610*/  F2FP.F16.E5M2.UNPACK_B R49, R49 ;  /* 0x00000031ff31723e */ /* 0x000fe400020004ff */
[----:B------:R-:W-:Y:S01]  /*3620*/  IADD3 R2, P5, R67, R65, RZ ;  /* 0x0000004143027210 */ /* 0x000fe20007fbe0ff */
[-C--:B------:R-:W-:Y:S01]  /*3630*/  FFMA R57, R57, R109.reuse, R70 ;  /* 0x0000006d39397223 */ /* 0x080fe20000000046 */
[----:B------:R-:W-:Y:S01]  /*3640*/  LOP3.LUT R22, R71, 0xff, RZ, 0xc0, !PT ;  /* 0x000000ff47167812 */ /* 0x000fe200078ec0ff */
[----:B------:R-:W-:Y:S01]  /*3650*/  HADD2.F32 R49, -RZ, R49.H0_H0 ;  /* 0x20000031ff317230 */ /* 0x000fe20000004100 */
[----:B------:R-:W-:Y:S01]  /*3660*/  LOP3.LUT R0, R0, 0xff, RZ, 0xc0, !PT ;  /* 0x000000ff00007812 */ /* 0x000fe200078ec0ff */
[----:B------:R-:W-:Y:S01]  /*3670*/  IMAD.X R3, RZ, RZ, R76, P5 ;  /* 0x000000ffff037224 */ /* 0x000fe200028e064c */
[----:B------:R-:W-:Y:S02]  /*3680*/  ISETP.LT.U32.AND P5, PT, R67, R104, PT ;  /* 0x000000684300720c */ /* 0x000fe40003fa1070 */
[----:B------:R-:W-:Y:S01]  /*3690*/  F2FP.F16.E5M2.UNPACK_B R22, R22 ;  /* 0x00000016ff16723e */ /* 0x000fe200020004ff */
[----:B------:R-:W-:Y:S01]  /*36a0*/  FFMA R36, R49, R109, R36 ;  /* 0x0000006d31247223 */ /* 0x000fe20000000024 */
[----:B------:R-:W-:-:S02]  /*36b0*/  F2FP.F16.E5M2.UNPACK_B R0, R0 ;  /* 0x00000000ff00723e */ /* 0x000fc400020004ff */
        /* <DEDUP_REMOVED lines=24> */
[----:B------:R-:W-:Y:S02]  /*3840*/  F2FP.SATFINITE.E5M2.F32.PACK_AB_MERGE_C R22, RZ, RZ, RZ ;  /* 0x000000ffff16723e */ /* 0x000fe400048060ff */
        /* <DEDUP_REMOVED lines=16> */
.L_x_300:
[----:B------:R-:W-:-:S05]  /*3950*/  IADD3 R0, P5, R2, R130, RZ ;  /* 0x0000008202007210 */ /* 0x000fca0007fbe0ff */
[----:B------:R-:W-:Y:S01]  /*3960*/  IMAD.X R41, R3, 0x1, R15, P5 ;  /* 0x0000000103297824 */ /* 0x000fe200028e060f */
[----:B------:R-:W-:-:S04]  /*3970*/  LEA R50, P5, R0, R133, 0x3 ;  /* 0x0000008500327211 */ /* 0x000fc800078a18ff */
[----:B------:R-:W-:-:S06]  /*3980*/  LEA.HI.X R51, R0, R132, R41, 0x3, P5 ;  /* 0x0000008400337211 */ /* 0x000fcc00028f1c29 */
[----:B------:R-:W5:Y:S03]  /*3990*/  LDG.E.64 R50, desc[UR10][R50.64] ;  /* 0x0000000a32327981 */ /* 0x000f66000c1e1b00 */
.L_x_301:
[----:B------:R-:W-:Y:S05]  /*39a0*/  BSYNC B0 ;  /* 0x0000000000007941 */ /* 0x000fea0003800000 */
.L_x_299:
[----:B------:R-:W-:Y:S04]  /*39b0*/  BSSY B0, `(.L_x_302) ;  /* 0x0000019000007945 */ /* 0x000fe80003800000 */
[----:B------:R-:W-:Y:S05]  /*39c0*/  @!P4 BRA P6, `(.L_x_303) ;  /* 0x000000000044c947 */ /* 0x000fea0003000000 */
        /* <DEDUP_REMOVED lines=17> */
.L_x_303:
[----:B------:R-:W-:Y:S02]  /*3ae0*/  IMAD R41, R90, 0x9, RZ ;  /* 0x000000095a297824 */ /* 0x000fe400078e02ff */
[----:B------:R-:W-:-:S04]  /*3af0*/  IMAD.WIDE.U32 R34, R131, 0x9, R2 ;  /* 0x0000000983227825 */ /* 0x000fc800078e0002 */
[----:B------:R-:W-:Y:S01]  /*3b00*/  IMAD.IADD R35, R41, 0x1, R35 ;  /* 0x0000000129237824 */ /* 0x000fe200078e0223 */
[----:B------:R-:W-:-:S04]  /*3b10*/  LEA R52, P5, R34, R133, 0x3 ;  /* 0x0000008522347211 */ /* 0x000fc800078a18ff */
[----:B------:R-:W-:-:S06]  /*3b20*/  LEA.HI.X R53, R34, R132, R35, 0x3, P5 ;  /* 0x0000008422357211 */ /* 0x000fcc00028f1c23 */
[----:B------:R-:W5:Y:S03]  /*3b30*/  LDG.E.64 R52, desc[UR10][R52.64] ;  /* 0x0000000a34347981 */ /* 0x000f66000c1e1b00 */
.L_x_304:
[----:B------:R-:W-:Y:S05]  /*3b40*/  BSYNC B0 ;  /* 0x0000000000007941 */ /* 0x000fea0003800000 */
.L_x_302:
[----:B------:R-:W-:Y:S01]  /*3b50*/  ISETP.NE.AND P5, PT, R30, RZ, PT ;  /* 0x000000ff1e00720c */ /* 0x000fe20003fa5270 */
[----:B------:R-:W-:-:S12]  /*3b60*/  BSSY B0, `(.L_x_305) ;  /* 0x000001b000007945 */ /* 0x000fd80003800000 */
        /* <DEDUP_REMOVED lines=18> */
.L_x_306:
        /* <DEDUP_REMOVED lines=8> */
.L_x_307:
[----:B------:R-:W-:Y:S05]  /*3d10*/  BSYNC B0 ;  /* 0x0000000000007941 */ /* 0x000fea0003800000 */
.L_x_305:
        /* <DEDUP_REMOVED lines=20> */
.L_x_309:
        /* <DEDUP_REMOVED lines=8> */
.L_x_310:
[----:B------:R-:W-:Y:S05]  /*3ee0*/  BSYNC B0 ;  /* 0x0000000000007941 */ /* 0x000fea0003800000 */
.L_x_308:
        /* <DEDUP_REMOVED lines=19> */
.L_x_312:
        /* <DEDUP_REMOVED lines=8> */
.L_x_313:
[----:B------:R-:W-:Y:S05]  /*40a0*/  BSYNC B0 ;  /* 0x0000000000007941 */ /* 0x000fea0003800000 */
.L_x_311:
        /* <DEDUP_REMOVED lines=19> */
.L_x_315:
        /* <DEDUP_REMOVED lines=8> */
.L_x_316:
[----:B------:R-:W-:Y:S05]  /*4260*/  BSYNC B0 ;  /* 0x0000000000007941 */ /* 0x000fea0003800000 */
.L_x_314:
        /* <DEDUP_REMOVED lines=19> */
.L_x_318:
        /* <DEDUP_REMOVED lines=8> */
.L_x_319:
[----:B------:R-:W-:Y:S05]  /*4420*/  BSYNC B0 ;  /* 0x0000000000007941 */ /* 0x000fea0003800000 */
.L_x_317:
        /* <DEDUP_REMOVED lines=19> */
.L_x_321:
[----:B------:R-:W-:Y:S02]  /*4560*/  IMAD R25, R90, 0xf, RZ ;  /* 0x0000000f5a197824 */ /* 0x000fe400078e02ff */
[----:B------:R-:W-:-:S04]  /*4570*/  IMAD.WIDE.U32 R2, R131, 0xf, R2 ;  /* 0x0000000f83027825 */ /* 0x000fc800078e0002 */
[----:B------:R-:W-:Y:S01]  /*4580*/  IMAD.IADD R3, R25, 0x1, R3 ;  /* 0x0000000119037824 */ /* 0x000fe200078e0203 */
[----:B------:R-:W-:-:S04]  /*4590*/  LEA R56, P0, R2, R133, 0x3 ;  /* 0x0000008502387211 */ /* 0x000fc800078018ff */
[----:B------:R-:W-:-:S06]  /*45a0*/  LEA.HI.X R57, R2, R132, R3, 0x3, P0 ;  /* 0x0000008402397211 */ /* 0x000fcc00000f1c03 */
[----:B------:R-:W5:Y:S03]  /*45b0*/  LDG.E.64 R56, desc[UR10][R56.64] ;  /* 0x0000000a38387981 */ /* 0x000f66000c1e1b00 */
.L_x_322:
[----:B------:R-:W-:Y:S05]  /*45c0*/  BSYNC B0 ;  /* 0x0000000000007941 */ /* 0x000fea0003800000 */
.L_x_320:
        /* <DEDUP_REMOVED lines=46> */
[----:B------:R-:W-:Y:S02]  /*48b0*/  F2FP.F16.E5M2.UNPACK_B R0, R36 ;  /* 0x00000024ff00723e */ /* 0x000fe400020004ff */
        /* <DEDUP_REMOVED lines=8> */
[----:B------:R-:W-:Y:S02]  /*4940*/  F2FP.F16.E5M2.UNPACK_B R24, R25 ;  /* 0x00000019ff18723e */ /* 0x000fe400020004ff */
[----:B------:R-:W-:Y:S02]  /*4950*/  LOP3.LUT R94, R23, 0xff, R94, 0xf8, !PT ;  /* 0x000000ff175e7812 */ /* 0x000fe400078ef85e */
[----:B------:R-:W-:Y:S01]  /*4960*/  LOP3.LUT R38, R38, R3, R85, 0xfe, !PT ;  /* 0x0000000326267212 */ /* 0x000fe200078efe55 */
[----:B------:R-:W-:Y:S01]  /*4970*/  HADD2.F32 R25, -RZ, R24.H0_H0 ;  /* 0x20000018ff197230 */ /* 0x000fe20000004100 */
[----:B------:R-:W-:Y:S01]  /*4980*/  SHF.R.U32.HI R23, RZ, 0x10, R55 ;  /* 0x00000010ff177819 */ /* 0x000fe20000011637 */
[----:B------:R-:W-:Y:S01]  /*4990*/  FFMA R24, R0, R109, RZ ;  /* 0x0000006d00187223 */ /* 0x000fe200000000ff */
[----:B------:R-:W-:-:S02]  /*49a0*/  LOP3.LUT R3, R42, 0xff, RZ, 0xc0, !PT ;  /* 0x000000ff2a037812 */ /* 0x000fc400078ec0ff */
[----:B------:R-:W-:Y:S01]  /*49b0*/  F2FP.F16.E5M2.UNPACK_B R2, R2 ;  /* 0x00000002ff02723e */ /* 0x000fe200020004ff */
[----:B------:R-:W-:Y:S01]  /*49c0*/  FFMA R36, R25, R109, R24 ;  /* 0x0000006d19247223 */ /* 0x000fe20000000018 */
[----:B------:R-:W-:Y:S01]  /*49d0*/  LOP3.LUT R27, R92, 0xff, RZ, 0xc0, !PT ;  /* 0x000000ff5c1b7812 */ /* 0x000fe200078ec0ff */
[----:B------:R-:W-:Y:S01]  /*49e0*/  IMAD.U32 R24, R46, 0x10000, RZ ;  /* 0x000100002e187824 */ /* 0x000fe200078e00ff */
[----:B------:R-:W-:Y:S01]  /*49f0*/  SHF.R.U64 R100, R42, 0x10, R43 ;  /* 0x000000102a647819 */ /* 0x000fe2000000122b */
[----:B------:R-:W-:Y:S01]  /*4a00*/  HADD2.F32 R0, -RZ, R2.H0_H0 ;  /* 0x20000002ff007230 */ /* 0x000fe20000004100 */
[----:B------:R-:W-:Y:S02]  /*4a10*/  LOP3.LUT R64, R23, 0xffffff00, R13, 0xf8, !PT ;  /* 0xffffff0017407812 */ /* 0x000fe400078ef80d */
[----:B------:R-:W-:Y:S02]  /*4a20*/  F2FP.F16.E5M2.UNPACK_B R3, R3 ;  /* 0x00000003ff03723e */ /* 0x000fe400020004ff */
        /* <DEDUP_REMOVED lines=20> */
[----:B------:R-:W-:Y:S02]  /*4b70*/  F2FP.F16.E5M2.UNPACK_B R0, R0 ;  /* 0x00000000ff00723e */ /* 0x000fe400020004ff */
[----:B------:R-:W-:Y:S02]  /*4b80*/  LOP3.LUT R26, R27, 0xff000000, R26, 0xf8, !PT ;  /* 0xff0000001b1a7812 */ /* 0x000fe400078ef81a */
[----:B------:R-:W-:Y:S01]  /*4b90*/  SHF.R.U64 R27, R62, 0x8, R63 ;  /* 0x000000083e1b7819 */ /* 0x000fe2000000123f */
[----:B------:R-:W-:Y:S01]  /*4ba0*/  HADD2.F32 R0, -RZ, R0.H0_H0 ;  /* 0x20000000ff007230 */ /* 0x000fe20000004100 */
[----:B------:R-:W-:Y:S02]  /*4bb0*/  F2FP.F16.E5M2.UNPACK_B R2, R2 ;  /* 0x00000002ff02723e */ /* 0x000fe400020004ff */
[----:B------:R-:W-:Y:S01]  /*4bc0*/  LOP3.LUT R24, R39, 0xff000000, R24, 0xf8, !PT ;  /* 0xff00000027187812 */ /* 0x000fe200078ef818 */
[----:B------:R-:W-:Y:S01]  /*4bd0*/  IMAD.SHL.U32 R40, R27, 0x1000000, RZ ;  /* 0x010000001b287824 */ /* 0x000fe200078e00ff */
[----:B------:R-:W-:Y:S01]  /*4be0*/  SHF.R.U32.HI R39, RZ, 0x18, R61 ;  /* 0x00000018ff277819 */ /* 0x000fe2000001163d */
[----:B------:R-:W-:-:S02]  /*4bf0*/  HADD2.F32 R3, -RZ, R2.H0_H0 ;  /* 0x20000002ff037230 */ /* 0x000fc40000004100 */
[----:B------:R-:W-:Y:S01]  /*4c00*/  FFMA R0, R0, R109, RZ ;  /* 0x0000006d00007223 */ /* 0x000fe200000000ff */
[----:B------:R-:W-:Y:S01]  /*4c10*/  F2FP.F16.E5M2.UNPACK_B R2, R87 ;  /* 0x00000057ff02723e */ /* 0x000fe200020004ff */
        /* <DEDUP_REMOVED lines=13> */
[----:B------:R-:W-:Y:S02]  /*4cf0*/  F2FP.F16.E5M2.UNPACK_B R31, R2 ;  /* 0x00000002ff1f723e */ /* 0x000fe400020004ff */
[----:B------:R-:W-:-:S02]  /*4d00*/  LOP3.LUT R2, R101, 0xff, RZ, 0xc0, !PT ;  /* 0x000000ff65027812 */ /* 0x000fc400078ec0ff */
[----:B------:R-:W-:Y:S01]  /*4d10*/  F2FP.F16.E5M2.UNPACK_B R0, R0 ;  /* 0x00000000ff00723e */ /* 0x000fe200020004ff */
[----:B------:R-:W-:Y:S01]  /*4d20*/  HADD2.F32 R31, -RZ, R31.H0_H0 ;  /* 0x2000001fff1f7230 */ /* 0x000fe20000004100 */
[----:B------:R-:W-:Y:S02]  /*4d30*/  F2FP.F16.E5M2.UNPACK_B R3, R3 ;  /* 0x00000003ff03723e */ /* 0x000fe400020004ff */
[----:B------:R-:W-:Y:S01]  /*4d40*/  F2FP.F16.E5M2.UNPACK_B R36, R32 ;  /* 0x00000020ff24723e */ /* 0x000fe200020004ff */
[----:B------:R-:W-:Y:S01]  /*4d50*/  HADD2.F32 R0, -RZ, R0.H0_H0 ;  /* 0x20000000ff007230 */ /* 0x000fe20000004100 */
[----:B------:R-:W-:Y:S01]  /*4d60*/  F2FP.F16.E5M2.UNPACK_B R2, R2 ;  /* 0x00000002ff02723e */ /* 0x000fe200020004ff */
[----:B------:R-:W-:Y:S01]  /*4d70*/  HADD2.F32 R3, -RZ, R3.H0_H0 ;  /* 0x20000003ff037230 */ /* 0x000fe20000004100 */
[----:B------:R-:W-:Y:S02]  /*4d80*/  LOP3.LUT R32, R100, 0xff, RZ, 0xc0, !PT ;  /* 0x000000ff64207812 */ /* 0x000fe400078ec0ff */
[----:B------:R-:W-:Y:S01]  /*4d90*/  PRMT R98, R87, 0x6540, R98 ;  /* 0x0000654057627816 */ /* 0x000fe20000000062 */
[----:B------:R-:W-:Y:S01]  /*4da0*/  HADD2.F32 R87, -RZ, R36.H0_H0 ;  /* 0x20000024ff577230 */ /* 0x000fe20000004100 */
[----:B------:R-:W-:Y:S01]  /*4db0*/  LOP3.LUT R38, R44, 0xff, RZ, 0xc0, !PT ;  /* 0x000000ff2c267812 */ /* 0x000fe200078ec0ff */
[----:B------:R-:W-:Y:S01]  /*4dc0*/  HADD2.F32 R2, -RZ, R2.H0_H0 ;  /* 0x20000002ff027230 */ /* 0x000fe20000004100 */
[----:B------:R-:W-:Y:S01]  /*4dd0*/  F2FP.F16.E5M2.UNPACK_B R36, R32 ;  /* 0x00000020ff24723e */ /* 0x000fe200020004ff */
[-C--:B------:R-:W-:Y:S01]  /*4de0*/  FFMA R0, R0, R109.reuse, RZ ;  /* 0x0000006d00007223 */ /* 0x080fe200000000ff */
[----:B------:R-:W-:Y:S01]  /*4df0*/  F2FP.F16.E5M2.UNPACK_B R38, R38 ;  /* 0x00000026ff26723e */ /* 0x000fe200020004ff */
        /* <DEDUP_REMOVED lines=16> */
[----:B------:R-:W-:Y:S02]  /*4f00*/  F2FP.F16.E5M2.UNPACK_B R2, R0 ;  /* 0x00000000ff02723e */ /* 0x000fe400020004ff */
        /* <DEDUP_REMOVED lines=14> */
[----:B------:R-:W-:Y:S02]  /*4ff0*/  F2FP.F16.E5M2.UNPACK_B R0, R0 ;  /* 0x00000000ff00723e */ /* 0x000fe400020004ff */
[----:B------:R-:W-:Y:S02]  /*5000*/  LOP3.LUT R87, R87, 0xff, RZ, 0xc0, !PT ;  /* 0x000000ff57577812 */ /* 0x000fe400078ec0ff */
[----:B------:R-:W-:Y:S01]  /*5010*/  F2FP.F16.E5M2.UNPACK_B R34, R34 ;  /* 0x00000022ff22723e */ /* 0x000fe200020004ff */
[----:B------:R-:W-:Y:S01]  /*5020*/  HADD2.F32 R0, -RZ, R0.H0_H0 ;  /* 0x20000000ff007230 */ /* 0x000fe20000004100 */
[----:B------:R-:W-:-:S02]  /*5030*/  SHF.R.U64 R91, R44, 0x8, R45 ;  /* 0x000000082c5b7819 */ /* 0x000fc4000000122d */
[----:B------:R-:W-:Y:S02]  /*5040*/  F2FP.F16.E5M2.UNPACK_B R2, R2 ;  /* 0x00000002ff02723e */ /* 0x000fe400020004ff */
[----:B------:R-:W-:Y:S01]  /*5050*/  F2FP.F16.E5M2.UNPACK_B R86, R87 ;  /* 0x00000057ff56723e */ /* 0x000fe200020004ff */
[----:B------:R-:W-:Y:S01]  /*5060*/  HADD2.F32 R87, -RZ, R34.H0_H0 ;  /* 0x20000022ff577230 */ /* 0x000fe20000004100 */
[----:B------:R-:W-:Y:S01]  /*5070*/  LOP3.LUT R34, R91, 0xff, RZ, 0xc0, !PT ;  /* 0x000000ff5b227812 */ /* 0x000fe200078ec0ff */
[----:B------:R-:W-:Y:S02]  /*5080*/  HADD2.F32 R2, -RZ, R2.H0_H0 ;  /* 0x20000002ff027230 */ /* 0x000fe40000004100 */
[-C--:B------:R-:W-:Y:S01]  /*5090*/  FFMA R0, R0, R109.reuse, RZ ;  /* 0x0000006d00007223 */ /* 0x080fe200000000ff */
[----:B------:R-:W-:Y:S01]  /*50a0*/  LOP3.LUT R97, R98, 0xff0000, R91, 0xf8, !PT ;  /* 0x00ff000062617812 */ /* 0x000fe200078ef85b */
[----:B------:R-:W-:Y:S01]  /*50b0*/  HADD2.F32 R89, -RZ, R86.H0_H0 ;  /* 0x20000056ff597230 */ /* 0x000fe20000004100 */
[----:B------:R-:W-:Y:S01]  /*50c0*/  F2FP.F16.E5M2.UNPACK_B R34, R34 ;  /* 0x00000022ff22723e */ /* 0x000fe200020004ff */
[-C--:B------:R-:W-:Y:S01]  /*50d0*/  FFMA R2, R2, R109.reuse, RZ ;  /* 0x0000006d02027223 */ /* 0x080fe200000000ff */
[C-C-:B------:R-:W-:Y:S01]  /*50e0*/  SHF.R.U64 R91, R44.reuse, 0x10, R45.reuse ;  /* 0x000000102c5b7819 */ /* 0x140fe2000000122d */
[----:B------:R-:W-:Y:S01]  /*50f0*/  FFMA R0, R87, R109, R0 ;  /* 0x0000006d57007223 */ /* 0x000fe20000000000 */
[----:B------:R-:W-:Y:S01]  /*5100*/  F2FP.F16.E5M2.UNPACK_B R86, R93 ;  /* 0x0000005dff56723e */ /* 0x000fe200020004ff */
        /* <DEDUP_REMOVED lines=10> */
[----:B------:R-:W-:Y:S02]  /*51b0*/  F2FP.F16.E5M2.UNPACK_B R34, R34 ;  /* 0x00000022ff22723e */ /* 0x000fe400020004ff */
[----:B------:R-:W-:Y:S01]  /*51c0*/  LOP3.LUT R95, R96, 0xff0000, R91, 0xf8, !PT ;  /* 0x00ff0000605f7812 */ /* 0x000fe200078ef85b */
[----:B------:R-:W-:Y:S01]  /*51d0*/  FFMA R96, R89, R109, R92 ;  /* 0x0000006d59607223 */ /* 0x000fe2000000005c */
[----:B------:R-:W-:Y:S01]  /*51e0*/  LOP3.LUT R36, R46, 0xff, RZ, 0xc0, !PT ;  /* 0x000000ff2e247812 */ /* 0x000fe200078ec0ff */
[----:B------:R-:W-:Y:S01]  /*51f0*/  HADD2.F32 R87, -RZ, R34.H0_H0 ;  /* 0x20000022ff577230 */ /* 0x000fe20000004100 */
[----:B------:R-:W-:-:S02]  /*5200*/  SHF.R.U32.HI R91, RZ, 0x8, R45 ;  /* 0x00000008ff5b7819 */ /* 0x000fc4000001162d */
[----:B------:R-:W-:Y:S02]  /*5210*/  F2FP.F16.E5M2.UNPACK_B R86, R86 ;  /* 0x00000056ff56723e */ /* 0x000fe400020004ff */
[----:B------:R-:W-:Y:S02]  /*5220*/  LOP3.LUT R89, R47, 0xff, RZ, 0xc0, !PT ;  /* 0x000000ff2f597812 */ /* 0x000fe400078ec0ff */
[----:B------:R-:W-:Y:S02]  /*5230*/  F2FP.F16.E5M2.UNPACK_B R36, R36 ;  /* 0x00000024ff24723e */ /* 0x000fe400020004ff */
[----:B------:R-:W-:Y:S02]  /*5240*/  LOP3.LUT R34, R91, 0xff, RZ, 0xc0, !PT ;  /* 0x000000ff5b227812 */ /* 0x000fe400078ec0ff */
[----:B------:R-:W-:Y:S01]  /*5250*/  F2FP.F16.E5M2.UNPACK_B R92, R89 ;  /* 0x00000059ff5c723e */ /* 0x000fe200020004ff */
[----:B------:R-:W-:Y:S01]  /*5260*/  HADD2.F32 R89, -RZ, R86.H0_H0 ;  /* 0x20000056ff597230 */ /* 0x000fe20000004100 */
[----:B------:R-:W-:Y:S01]  /*5270*/  F2FP.F16.E5M2.UNPACK_B R34, R34 ;  /* 0x00000022ff22723e */ /* 0x000fe200020004ff */
        /* <DEDUP_REMOVED lines=18> */
[----:B------:R-:W-:Y:S02]  /*53a0*/  F2FP.F16.E5M2.UNPACK_B R46, R87 ;  /* 0x00000057ff2e723e */ /* 0x000fe400020004ff */
[----:B------:R-:W-:-:S02]  /*53b0*/  F2FP.F16.E5M2.UNPACK_B R91, R89 ;  /* 0x00000059ff5b723e */ /* 0x000fc400020004ff */
[----:B------:R-:W-:Y:S01]  /*53c0*/  F2FP.F16.E5M2.UNPACK_B R34, R34 ;  /* 0x00000022ff22723e */ /* 0x000fe200020004ff */
[----:B------:R-:W-:Y:S01]  /*53d0*/  HADD2.F32 R89, -RZ, R46.H0_H0 ;  /* 0x2000002eff597230 */ /* 0x000fe20000004100 */
[----:B------:R-:W-:Y:S01]  /*53e0*/  LOP3.LUT R46, R54, 0xff, RZ, 0xc0, !PT ;  /* 0x000000ff362e7812 */ /* 0x000fe200078ec0ff */
[----:B------:R-:W-:Y:S01]  /*53f0*/  HADD2.F32 R91, -RZ, R91.H0_H0 ;  /* 0x2000005bff5b7230 */ /* 0x000fe20000004100 */
[----:B------:R-:W-:Y:S01]  /*5400*/  LOP3.LUT R93, R100, 0xff0000, R45, 0xf8, !PT ;  /* 0x00ff0000645d7812 */ /* 0x000fe200078ef82d */
[----:B------:R-:W-:Y:S01]  /*5410*/  HADD2.F32 R87, -RZ, R34.H0_H0 ;  /* 0x20000022ff577230 */ /* 0x000fe20000004100 */
[----:B------:R-:W-:Y:S01]  /*5420*/  F2FP.F16.E5M2.UNPACK_B R46, R46 ;  /* 0x0000002eff2e723e */ /* 0x000fe200020004ff */
[-C--:B------:R-:W-:Y:S01]  /*5430*/  FFMA R44, R89, R109.reuse, R44 ;  /* 0x0000006d592c7223 */ /* 0x080fe2000000002c */
[-C--:B------:R-:W-:Y:S01]  /*5440*/  FFMA R86, R91, R109.reuse, R86 ;  /* 0x0000006d5b567223 */ /* 0x080fe20000000056 */
[----:B------:R-:W-:Y:S01]  /*5450*/  SHF.R.U32.HI R91, RZ, 0x8, R47 ;  /* 0x00000008ff5b7819 */ /* 0x000fe2000001162f */
[----:B------:R-:W-:Y:S01]  /*5460*/  FFMA R2, R87, R109, R2 ;  /* 0x0000006d57027223 */ /* 0x000fe20000000002 */
[----:B------:R-:W-:Y:S01]  /*5470*/  F2FP.F16.E5M2.UNPACK_B R89, R85 ;  /* 0x00000055ff59723e */ /* 0x000fe200020004ff */
[----:B------:R-:W-:Y:S01]  /*5480*/  HADD2.F32 R85, -RZ, R46.H0_H0 ;  /* 0x2000002eff557230 */ /* 0x000fe20000004100 */
[----:B------:R-:W-:-:S02]  /*5490*/  LOP3.LUT R87, R55, 0xff, RZ, 0xc0, !PT ;  /* 0x000000ff37577812 */ /* 0x000fc400078ec0ff */
[----:B------:R-:W-:Y:S01]  /*54a0*/  LOP3.LUT R46, R91, 0xff, RZ, 0xc0, !PT ;  /* 0x000000ff5b2e7812 */ /* 0x000fe200078ec0ff */
[----:B------:R-:W-:Y:S01]  /*54b0*/  HADD2.F32 R89, -RZ, R89.H0_H0 ;  /* 0x20000059ff597230 */ /* 0x000fe20000004100 */
[----:B------:R-:W-:Y:S01]  /*54c0*/  F2FP.F16.E5M2.UNPACK_B R87, R87 ;  /* 0x00000057ff57723e */ /* 0x000fe200020004ff */
[-C--:B------:R-:W-:Y:S01]  /*54d0*/  FFMA R88, R85, R109.reuse, R88 ;  /* 0x0000006d55587223 */ /* 0x080fe20000000058 */
[----:B------:R-:W-:Y:S02]  /*54e0*/  F2FP.F16.E5M2.UNPACK_B R46, R46 ;  /* 0x0000002eff2e723e */ /* 0x000fe400020004ff */
        /* <DEDUP_REMOVED lines=9> */
[----:B------:R-:W-:Y:S02]  /*5580*/  F2FP.F16.E5M2.UNPACK_B R46, R46 ;  /* 0x0000002eff2e723e */ /* 0x000fe400020004ff */
[----:B------:R-:W-:Y:S01]  /*5590*/  LOP3.LUT R87, R91, 0xff, RZ, 0xc0, !PT ;  /* 0x000000ff5b577812 */ /* 0x000fe200078ec0ff */
[----:B0-----:R-:W-:Y:S01]  /*55a0*/  FADD R91, RZ, R83 ;  /* 0x00000053ff5b7221 */ /* 0x001fe20000000000 */
[----:B------:R-:W-:Y:S01]  /*55b0*/  LOP3.LUT R89, R89, 0xff, RZ, 0xc0, !PT ;  /* 0x000000ff59597812 */ /* 0x000fe200078ec0ff */
[----:B------:R-:W-:Y:S01]  /*55c0*/  HADD2.F32 R85, -RZ, R46.H0_H0 ;  /* 0x2000002eff557230 */ /* 0x000fe20000004100 */
[----:B------:R-:W-:-:S02]  /*55d0*/  SHF.R.U64 R54, R54, 0x18, R55 ;  /* 0x0000001836367819 */ /* 0x000fc40000001237 */
[----:B------:R-:W-:Y:S02]  /*55e0*/  F2FP.F16.E5M2.UNPACK_B R87, R87 ;  /* 0x00000057ff57723e */ /* 0x000fe400020004ff */
[----:B------:R-:W-:Y:S01]  /*55f0*/  LOP3.LUT R34, R93, 0xff000000, R98, 0xf8, !PT ;  /* 0xff0000005d227812 */ /* 0x000fe200078ef862 */
[----:B------:R-:W-:Y:S01]  /*5600*/  FFMA R2, R85, R109, R2 ;  /* 0x0000006d55027223 */ /* 0x000fe20000000002 */
[----:B------:R-:W-:Y:S01]  /*5610*/  F2FP.F16.E5M2.UNPACK_B R89, R89 ;  /* 0x00000059ff59723e */ /* 0x000fe200020004ff */
[----:B------:R-:W-:Y:S01]  /*5620*/  HADD2.F32 R87, -RZ, R87.H0_H0 ;  /* 0x20000057ff577230 */ /* 0x000fe20000004100 */
[----:B------:R-:W-:Y:S02]  /*5630*/  LOP3.LUT R46, R54, 0xff, RZ, 0xc0, !PT ;  /* 0x000000ff362e7812 */ /* 0x000fe400078ec0ff */
[----:B------:R-:W-:Y:S01]  /*5640*/  LOP3.LUT R93, R98, 0xff, RZ, 0xc0, !PT ;  /* 0x000000ff625d7812 */ /* 0x000fe200078ec0ff */
[----:B------:R-:W-:Y:S01]  /*5650*/  HADD2.F32 R89, -RZ, R89.H0_H0 ;  /* 0x20000059ff597230 */ /* 0x000fe20000004100 */
[----:B------:R-:W-:Y:S01]  /*5660*/  LOP3.LUT R54, R58, 0xff, RZ, 0xc0, !PT ;  /* 0x000000ff3a367812 */ /* 0x000fe200078ec0ff */
[----:B------:R-:W-:Y:S01]  /*5670*/  FFMA R44, R87, R109, R44 ;  /* 0x0000006d572c7223 */ /* 0x000fe2000000002c */
[----:B------:R-:W-:-:S02]  /*5680*/  F2FP.F16.E5M2.UNPACK_B R93, R93 ;  /* 0x0000005dff5d723e */ /* 0x000fc400020004ff */
[----:B------:R-:W-:Y:S01]  /*5690*/  F2FP.F16.E5M2.UNPACK_B R46, R46 ;  /* 0x0000002eff2e723e */ /* 0x000fe200020004ff */
[----:B------:R-:W-:Y:S01]  /*56a0*/  FFMA R86, R89, R109, R86 ;  /* 0x0000006d59567223 */ /* 0x000fe20000000056 */
[----:B------:R-:W-:Y:S01]  /*56b0*/  F2FP.F16.E5M2.UNPACK_B R54, R54 ;  /* 0x00000036ff36723e */ /* 0x000fe200020004ff */
[----:B------:R-:W-:Y:S01]  /*56c0*/  HADD2.F32 R93, -RZ, R93.H0_H0 ;  /* 0x2000005dff5d7230 */ /* 0x000fe20000004100 */
[----:B------:R-:W-:Y:S01]  /*56d0*/  SHF.R.U32.HI R89, RZ, 0x8, R55 ;  /* 0x00000008ff597819 */ /* 0x000fe20000011637 */
[----:B------:R-:W-:Y:S01]  /*56e0*/  HADD2.F32 R85, -RZ, R46.H0_H0 ;  /* 0x2000002eff557230 */ /* 0x000fe20000004100 */
[----:B------:R-:W-:Y:S01]  /*56f0*/  LOP3.LUT R46, R59, 0xff, RZ, 0xc0, !PT ;  /* 0x000000ff3b2e7812 */ /* 0x000fe200078ec0ff */
[----:B------:R-:W-:Y:S01]  /*5700*/  HADD2.F32 R87, -RZ, R54.H0_H0 ;  /* 0x20000036ff577230 */ /* 0x000fe20000004100 */
[----:B------:R-:W-:Y:S01]  /*5710*/  F2FP.F16.E5M2.UNPACK_B R54, R41 ;  /* 0x00000029ff36723e */ /* 0x000fe200020004ff */
[----:B------:R-:W-:Y:S01]  /*5720*/  FFMA R92, R93, R109, R92 ;  /* 0x0000006d5d5c7223 */ /* 0x000fe2000000005c */
[----:B------:R-:W-:-:S02]  /*5730*/  LOP3.LUT R41, R89, 0xff, RZ, 0xc0, !PT ;  /* 0x000000ff59297812 */ /* 0x000fc400078ec0ff */
[-C--:B------:R-:W-:Y:S01]  /*5740*/  FFMA R88, R87, R109.reuse, R88 ;  /* 0x0000006d57587223 */ /* 0x080fe20000000058 */
[----:B------:R-:W-:Y:S01]  /*5750*/  F2FP.F16.E5M2.UNPACK_B R46, R46 ;  /* 0x0000002eff2e723e */ /* 0x000fe200020004ff */
[----:B------:R-:W-:Y:S01]  /*5760*/  HADD2.F32 R87, -RZ, R54.H0_H0 ;  /* 0x20000036ff577230 */ /* 0x000fe20000004100 */
[--C-:B------:R-:W-:Y:S01]  /*5770*/  SHF.R.U64 R54, R58, 0x8, R59.reuse ;  /* 0x000000083a367819 */ /* 0x100fe2000000123b */
[----:B------:R-:W-:Y:S01]  /*5780*/  FFMA R92, R85, R109, R92 ;  /* 0x0000006d555c7223 */ /* 0x000fe2000000005c */
[----:B------:R-:W-:Y:S01]  /*5790*/  LOP3.LUT R23, R23, 0xff, RZ, 0xc0, !PT ;  /* 0x000000ff17177812 */ /* 0x000fe200078ec0ff */
[----:B------:R-:W-:Y:S01]  /*57a0*/  HADD2.F32 R85, -RZ, R46.H0_H0 ;  /* 0x2000002eff557230 */ /* 0x000fe20000004100 */
[----:B------:R-:W-:Y:S01]  /*57b0*/  F2FP.F16.E5M2.UNPACK_B R41, R41 ;  /* 0x00000029ff29723e */ /* 0x000fe200020004ff */
[----:B------:R-:W-:Y:S01]  /*57c0*/  FFMA R96, R87, R109, R96 ;  /* 0x0000006d57607223 */ /* 0x000fe20000000060 */
[----:B------:R-:W-:Y:S02]  /*57d0*/  LOP3.LUT R46, R54, 0xff, RZ, 0xc0, !PT ;  /* 0x000000ff362e7812 */ /* 0x000fe400078ec0ff */
[----:B------:R-:W-:Y:S01]  /*57e0*/  F2FP.F16.E5M2.UNPACK_B R23, R23 ;  /* 0x00000017ff17723e */ /* 0x000fe200020004ff */
[----:B------:R-:W-:Y:S01]  /*57f0*/  HADD2.F32 R41, -RZ, R41.H0_H0 ;  /* 0x20000029ff297230 */ /* 0x000fe20000004100 */
[C-C-:B------:R-:W-:Y:S01]  /*5800*/  SHF.R.U64 R54, R58.reuse, 0x10, R59.reuse ;  /* 0x000000103a367819 */ /* 0x140fe2000000123b */
[-C--:B------:R-:W-:Y:S01]  /*5810*/  FFMA R94, R85, R109.reuse, R94 ;  /* 0x0000006d555e7223 */ /* 0x080fe2000000005e */
[----:B------:R-:W-:Y:S01]  /*5820*/  F2FP.F16.E5M2.UNPACK_B R46, R46 ;  /* 0x0000002eff2e723e */ /* 0x000fe200020004ff */
[----:B------:R-:W-:Y:S01]  /*5830*/  HADD2.F32 R23, -RZ, R23.H0_H0 ;  /* 0x20000017ff177230 */ /* 0x000fe20000004100 */
[----:B------:R-:W-:Y:S01]  /*5840*/  SHF.R.U64 R58, R58, 0x18, R59 ;  /* 0x000000183a3a7819 */ /* 0x000fe2000000123b */
[----:B------:R-:W-:Y:S01]  /*5850*/  FFMA R0, R41, R109, R0 ;  /* 0x0000006d29007223 */ /* 0x000fe20000000000 */
[----:B------:R-:W-:Y:S01]  /*5860*/  LOP3.LUT R54, R54, 0xff, RZ, 0xc0, !PT ;  /* 0x000000ff36367812 */ /* 0x000fe200078ec0ff */
[----:B------:R-:W-:-:S02]  /*5870*/  HADD2.F32 R41, -RZ, R46.H0_H0 ;  /* 0x2000002eff297230 */ /* 0x000fc40000004100 */
[-C--:B------:R-:W-:Y:S01]  /*5880*/  FFMA R2, R23, R109.reuse, R2 ;  /* 0x0000006d17027223 */ /* 0x080fe20000000002 */
[----:B------:R-:W-:Y:S02]  /*5890*/  LOP3.LUT R23, R58, 0xff, RZ, 0xc0, !PT ;  /* 0x000000ff3a177812 */ /* 0x000fe400078ec0ff */
[----:B------:R-:W-:Y:S01]  /*58a0*/  F2FP.F16.E5M2.UNPACK_B R54, R54 ;  /* 0x00000036ff36723e */ /* 0x000fe200020004ff */
[----:B------:R-:W-:Y:S01]  /*58b0*/  FFMA R44, R41, R109, R44 ;  /* 0x0000006d292c7223 */ /* 0x000fe2000000002c */
[----:B------:R-:W-:Y:S02]  /*58c0*/  LOP3.LUT R46, R60, 0xff, RZ, 0xc0, !PT ;  /* 0x000000ff3c2e7812 */ /* 0x000fe400078ec0ff */
[----:B------:R-:W-:Y:S01]  /*58d0*/  F2FP.F16.E5M2.UNPACK_B R41, R23 ;  /* 0x00000017ff29723e */ /* 0x000fe200020004ff */
[----:B------:R-:W-:Y:S01]  /*58e0*/  HADD2.F32 R23, -RZ, R54.H0_H0 ;  /* 0x20000036ff177230 */ /* 0x000fe20000004100 */
[----:B------:R-:W-:Y:S02]  /*58f0*/  LOP3.LUT R58, R61, 0xff, RZ, 0xc0, !PT ;  /* 0x000000ff3d3a7812 */ /* 0x000fe400078ec0ff */
[----:B------:R-:W-:Y:S01]  /*5900*/  F2FP.F16.E5M2.UNPACK_B R46, R46 ;  /* 0x0000002eff2e723e */ /* 0x000fe200020004ff */
[----:B------:R-:W-:Y:S01]  /*5910*/  HADD2.F32 R41, -RZ, R41.H0_H0 ;  /* 0x20000029ff297230 */ /* 0x000fe20000004100 */
[----:B------:R-:W-:Y:S01]  /*5920*/  SHF.R.U32.HI R54, RZ, 0x8, R59 ;  /* 0x00000008ff367819 */ /* 0x000fe2000001163b */
[-C--:B------:R-:W-:Y:S01]  /*5930*/  FFMA R86, R23, R109.reuse, R86 ;  /* 0x0000006d17567223 */ /* 0x080fe20000000056 */
[----:B------:R-:W-:Y:S01]  /*5940*/  F2FP.F16.E5M2.UNPACK_B R58, R58 ;  /* 0x0000003aff3a723e */ /* 0x000fe200020004ff */
[----:B------:R-:W-:Y:S01]  /*5950*/  HADD2.F32 R85, -RZ, R46.H0_H0 ;  /* 0x2000002eff557230 */ /* 0x000fe20000004100 */
[----:B------:R-:W-:Y:S01]  /*5960*/  LOP3.LUT R46, R54, 0xff, RZ, 0xc0, !PT ;  /* 0x000000ff362e7812 */ /* 0x000fe200078ec0ff */
[-C--:B------:R-:W-:Y:S01]  /*5970*/  FFMA R92, R41, R109.reuse, R92 ;  /* 0x0000006d295c7223 */ /* 0x080fe2000000005c */
[C---:B------:R-:W-:Y:S01]  /*5980*/  LOP3.LUT R54, R60.reuse, 0xffff, RZ, 0xc0, !PT ;  /* 0x0000ffff3c367812 */ /* 0x040fe200078ec0ff */
[----:B------:R-:W-:Y:S01]  /*5990*/  HADD2.F32 R23, -RZ, R58.H0_H0 ;  /* 0x2000003aff177230 */ /* 0x000fe20000004100 */
[----:B------:R-:W-:Y:S01]  /*59a0*/  F2FP.F16.E5M2.UNPACK_B R46, R46 ;  /* 0x0000002eff2e723e */ /* 0x000fe200020004ff */
[----:B------:R-:W-:Y:S01]  /*59b0*/  FFMA R88, R85, R109, R88 ;  /* 0x0000006d55587223 */ /* 0x000fe20000000058 */
[----:B------:R-:W-:-:S02]  /*59c0*/  SHF.R.U64 R58, R60, 0x10, R61 ;  /* 0x000000103c3a7819 */ /* 0x000fc4000000123d */
[----:B------:R-:W-:Y:S01]  /*59d0*/  FFMA R94, R23, R109, R94 ;  /* 0x0000006d175e7223 */ /* 0x000fe2000000005e */
[----:B------:R-:W-:Y:S01]  /*59e0*/  HADD2.F32 R23, -RZ, R46.H0_H0 ;  /* 0x2000002eff177230 */ /* 0x000fe20000004100 */
[----:B------:R-:W-:Y:S02]  /*59f0*/  SHF.R.U32.HI R41, RZ, 0x10, R59 ;  /* 0x00000010ff297819 */ /* 0x000fe4000001163b */
[----:B------:R-:W-:Y:S02]  /*5a00*/  SHF.R.U32.HI R46, RZ, 0x8, R54 ;  /* 0x00000008ff2e7819 */ /* 0x000fe40000011636 */
[----:B------:R-:W-:Y:S01]  /*5a10*/  F2FP.F16.E5M2.UNPACK_B R54, R39 ;  /* 0x00000027ff36723e */ /* 0x000fe200020004ff */
[----:B------:R-:W-:Y:S01]  /*5a20*/  FFMA R0, R23, R109, R0 ;  /* 0x0000006d17007223 */ /* 0x000fe20000000000 */
[----:B------:R-:W-:Y:S02]  /*5a30*/  LOP3.LUT R39, R58, 0xff, RZ, 0xc0, !PT ;  /* 0x000000ff3a277812 */ /* 0x000fe400078ec0ff */
[----:B------:R-:W-:Y:S01]  /*5a40*/  LOP3.LUT R41, R41, 0xff, RZ, 0xc0, !PT ;  /* 0x000000ff29297812 */ /* 0x000fe200078ec0ff */
[----:B------:R-:W-:Y:S01]  /*5a50*/  HADD2.F32 R85, -RZ, R54.H0_H0 ;  /* 0x20000036ff557230 */ /* 0x000fe20000004100 */
[----:B------:R-:W-:-:S02]  /*5a60*/  F2FP.F16.E5M2.UNPACK_B R46, R46 ;  /* 0x0000002eff2e723e */ /* 0x000fc400020004ff */
[----:B------:R-:W-:Y:S02]  /*5a70*/  F2FP.F16.E5M2.UNPACK_B R39, R39 ;  /* 0x00000027ff27723e */ /* 0x000fe400020004ff */
[----:B------:R-:W-:Y:S01]  /*5a80*/  F2FP.F16.E5M2.UNPACK_B R41, R41 ;  /* 0x00000029ff29723e */ /* 0x000fe200020004ff */
        /* <DEDUP_REMOVED lines=12> */
[----:B------:R-:W-:-:S02]  /*5b50*/  F2FP.F16.E5M2.UNPACK_B R35, R35 ;  /* 0x00000023ff23723e */ /* 0x000fc400020004ff */
[----:B------:R-:W-:Y:S02]  /*5b60*/  LOP3.LUT R39, R63, 0xff, RZ, 0xc0, !PT ;  /* 0x000000ff3f277812 */ /* 0x000fe400078ec0ff */
[----:B------:R-:W-:Y:S01]  /*5b70*/  F2FP.F16.E5M2.UNPACK_B R41, R23 ;  /* 0x00000017ff29723e */ /* 0x000fe200020004ff */
[----:B------:R-:W-:Y:S01]  /*5b80*/  HADD2.F32 R35, -RZ, R35.H0_H0 ;  /* 0x20000023ff237230 */ /* 0x000fe20000004100 */
[----:B------:R-:W-:Y:S02]  /*5b90*/  SHF.R.U32.HI R54, RZ, 0x10, R61 ;  /* 0x00000010ff367819 */ /* 0x000fe4000001163d */
[----:B------:R-:W-:Y:S01]  /*5ba0*/  LOP3.LUT R23, R58, 0xff, RZ, 0xc0, !PT ;  /* 0x000000ff3a177812 */ /* 0x000fe200078ec0ff */
[----:B------:R-:W-:Y:S01]  /*5bb0*/  HADD2.F32 R41, -RZ, R41.H0_H0 ;  /* 0x20000029ff297230 */ /* 0x000fe20000004100 */
[----:B------:R-:W-:Y:S01]  /*5bc0*/  F2FP.F16.E5M2.UNPACK_B R46, R39 ;  /* 0x00000027ff2e723e */ /* 0x000fe200020004ff */
[----:B------:R-:W-:Y:S01]  /*5bd0*/  FFMA R92, R35, R109, R92 ;  /* 0x0000006d235c7223 */ /* 0x000fe2000000005c */
[----:B------:R-:W-:-:S02]  /*5be0*/  LOP3.LUT R39, R54, 0xff, RZ, 0xc0, !PT ;  /* 0x000000ff36277812 */ /* 0x000fc400078ec0ff */
[----:B------:R-:W-:Y:S01]  /*5bf0*/  F2FP.F16.E5M2.UNPACK_B R23, R23 ;  /* 0x00000017ff17723e */ /* 0x000fe200020004ff */
[----:B------:R-:W-:Y:S01]  /*5c00*/  FFMA R41, R41, R109, R88 ;  /* 0x0000006d29297223 */ /* 0x000fe20000000058 */
[----:B------:R-:W-:Y:S01]  /*5c10*/  F2FP.F16.E5M2.UNPACK_B R39, R39 ;  /* 0x00000027ff27723e */ /* 0x000fe200020004ff */
[----:B------:R-:W-:Y:S01]  /*5c20*/  HADD2.F32 R85, -RZ, R46.H0_H0 ;  /* 0x2000002eff557230 */ /* 0x000fe20000004100 */
[--C-:B------:R-:W-:Y:S01]  /*5c30*/  SHF.R.U32.HI R35, RZ, 0x18, R63.reuse ;  /* 0x00000018ff237819 */ /* 0x100fe2000001163f */
[----:B------:R-:W-:Y:S01]  /*5c40*/  HADD2.F32 R23, -RZ, R23.H0_H0 ;  /* 0x20000017ff177230 */ /* 0x000fe20000004100 */
[----:B------:R-:W-:Y:S01]  /*5c50*/  SHF.R.U64 R88, R62, 0x10, R63 ;  /* 0x000000103e587819 */ /* 0x000fe2000000123f */
[----:B------:R-:W-:Y:S01]  /*5c60*/  HADD2.F32 R39, -RZ, R39.H0_H0 ;  /* 0x20000027ff277230 */ /* 0x000fe20000004100 */
[----:B------:R-:W-:Y:S01]  /*5c70*/  F2FP.F16.E5M2.UNPACK_B R35, R35 ;  /* 0x00000023ff23723e */ /* 0x000fe200020004ff */
[----:B------:R-:W-:Y:S02]  /*5c80*/  VIADD R46, R166, 0x1 ;  /* 0x00000001a62e7836 */ /* 0x000fe40000000000 */
[-C--:B------:R-:W-:Y:S01]  /*5c90*/  FFMA R0, R23, R109.reuse, R0 ;  /* 0x0000006d17007223 */ /* 0x080fe20000000000 */
[----:B------:R-:W-:Y:S01]  /*5ca0*/  LOP3.LUT R27, R27, 0xff, RZ, 0xc0, !PT ;  /* 0x000000ff1b1b7812 */ /* 0x000fe200078ec0ff */
[----:B------:R-:W-:Y:S01]  /*5cb0*/  FFMA R2, R39, R109, R2 ;  /* 0x0000006d27027223 */ /* 0x000fe20000000002 */
[----:B------:R-:W-:Y:S01]  /*5cc0*/  LOP3.LUT R23, R88, 0xff, RZ, 0xc0, !PT ;  /* 0x000000ff58177812 */ /* 0x000fe200078ec0ff */
[----:B------:R-:W-:Y:S01]  /*5cd0*/  HADD2.F32 R39, -RZ, R35.H0_H0 ;  /* 0x20000023ff277230 */ /* 0x000fe20000004100 */
[----:B------:R-:W-:Y:S01]  /*5ce0*/  F2FP.F16.E5M2.UNPACK_B R27, R27 ;  /* 0x0000001bff1b723e */ /* 0x000fe200020004ff */
[----:B------:R-:W-:Y:S01]  /*5cf0*/  FFMA R85, R85, R109, R94 ;  /* 0x0000006d55557223 */ /* 0x000fe2000000005e */
[----:B------:R-:W-:-:S02]  /*5d00*/  F2FP.F16.E5M2.UNPACK_B R23, R23 ;  /* 0x00000017ff17723e */ /* 0x000fc400020004ff */
        /* <DEDUP_REMOVED lines=9> */
[----:B------:R-:W-:Y:S01]  /*5da0*/  F2FP.F16.E5M2.UNPACK_B R39, R39 ;  /* 0x00000027ff27723e */ /* 0x000fe200020004ff */
[----:B------:R-:W-:Y:S01]  /*5db0*/  IMAD.SHL.U32 R46, R63, 0x1000000, RZ ;  /* 0x010000003f2e7824 */ /* 0x000fe200078e00ff */
[----:B------:R-:W-:Y:S01]  /*5dc0*/  LOP3.LUT R27, R60, 0xff, RZ, 0xc0, !PT ;  /* 0x000000ff3c1b7812 */ /* 0x000fe200078ec0ff */
[----:B------:R-:W0:Y:S01]  /*5dd0*/  SHFL.IDX PT, R96, R96, R87, 0x1f ;  /* 0x00001f5760607589 */ /* 0x000e2200000e0000 */
[----:B------:R-:W-:Y:S01]  /*5de0*/  SHF.R.U64 R62, R62, 0x18, R63 ;  /* 0x000000183e3e7819 */ /* 0x000fe2000000123f */
[----:B------:R-:W-:Y:S01]  /*5df0*/  HADD2.F32 R39, -RZ, R39.H0_H0 ;  /* 0x20000027ff277230 */ /* 0x000fe20000004100 */
[----:B------:R-:W-:Y:S01]  /*5e00*/  F2FP.F16.E5M2.UNPACK_B R27, R27 ;  /* 0x0000001bff1b723e */ /* 0x000fe200020004ff */
[----:B------:R-:W-:Y:S01]  /*5e10*/  SHFL.IDX PT, R23, R23, R87, 0x1f ;  /* 0x00001f5717177589 */ /* 0x000fe200000e0000 */
[C---:B------:R-:W-:Y:S01]  /*5e20*/  LOP3.LUT R35, R62.reuse, 0xff, RZ, 0xc0, !PT ;  /* 0x000000ff3e237812 */ /* 0x040fe200078ec0ff */
[----:B------:R-:W-:-:S02]  /*5e30*/  IMAD.SHL.U32 R62, R62, 0x1000000, RZ ;  /* 0x010000003e3e7824 */ /* 0x000fc400078e00ff */
[----:B------:R-:W-:Y:S01]  /*5e40*/  FFMA R2, R39, R109, R2 ;  /* 0x0000006d27027223 */ /* 0x000fe20000000002 */
[----:B------:R-:W1:Y:S01]  /*5e50*/  SHFL.IDX PT, R44, R44, R87, 0x1f ;  /* 0x00001f572c2c7589 */ /* 0x000e6200000e0000 */
[----:B------:R-:W-:Y:S01]  /*5e60*/  HADD2.F32 R27, -RZ, R27.H0_H0 ;  /* 0x2000001bff1b7230 */ /* 0x000fe20000004100 */
[----:B------:R-:W-:Y:S01]  /*5e70*/  F2FP.F16.E5M2.UNPACK_B R35, R35 ;  /* 0x00000023ff23723e */ /* 0x000fe200020004ff */
        /* <DEDUP_REMOVED lines=67> */
.L_x_324:
[----:B------:R-:W-:-:S05]  /*62b0*/  IADD3 R0, P5, R2, R130, RZ ;  /* 0x0000008202007210 */ /* 0x000fca0007fbe0ff */
[----:B------:R-:W-:Y:S01]  /*62c0*/  IMAD.X R33, R3, 0x1, R15, P5 ;  /* 0x0000000103217824 */ /* 0x000fe200028e060f */
[----:B------:R-:W-:-:S04]  /*62d0*/  LEA R100, P5, R0, R133, 0x3 ;  /* 0x0000008500647211 */ /* 0x000fc800078a18ff */
[----:B------:R-:W-:-:S06]  /*62e0*/  LEA.HI.X R101, R0, R132, R33, 0x3, P5 ;  /* 0x0000008400657211 */ /* 0x000fcc00028f1c21 */
[----:B------:R-:W5:Y:S03]  /*62f0*/  LDG.E.64 R100, desc[UR10][R100.64] ;  /* 0x0000000a64647981 */ /* 0x000f66000c1e1b00 */
.L_x_325:
[----:B------:R-:W-:Y:S05]  /*6300*/  BSYNC B0 ;  /* 0x0000000000007941 */ /* 0x000fea0003800000 */
.L_x_323:
        /* <DEDUP_REMOVED lines=19> */
.L_x_327:
[----:B------:R-:W-:Y:S02]  /*6440*/  IMAD R43, R90, 0x9, RZ ;  /* 0x000000095a2b7824 */ /* 0x000fe400078e02ff */
[----:B------:R-:W-:-:S04]  /*6450*/  IMAD.WIDE.U32 R32, R131, 0x9, R2 ;  /* 0x0000000983207825 */ /* 0x000fc800078e0002 */
[----:B------:R-:W-:Y:S01]  /*6460*/  IMAD.IADD R33, R43, 0x1, R33 ;  /* 0x000000012b217824 */ /* 0x000fe200078e0221 */
[----:B------:R-:W-:-:S04]  /*6470*/  LEA R98, P5, R32, R133, 0x3 ;  /* 0x0000008520627211 */ /* 0x000fc800078a18ff */
[----:B------:R-:W-:-:S06]  /*6480*/  LEA.HI.X R99, R32, R132, R33, 0x3, P5 ;  /* 0x0000008420637211 */ /* 0x000fcc00028f1c21 */
[----:B------:R-:W5:Y:S03]  /*6490*/  LDG.E.64 R98, desc[UR10][R98.64] ;  /* 0x0000000a62627981 */ /* 0x000f66000c1e1b00 */
.L_x_328:
[----:B------:R-:W-:Y:S05]  /*64a0*/  BSYNC B0 ;  /* 0x0000000000007941 */ /* 0x000fea0003800000 */
.L_x_326:
        /* <DEDUP_REMOVED lines=20> */
.L_x_330:
        /* <DEDUP_REMOVED lines=8> */
.L_x_331:
[----:B------:R-:W-:Y:S05]  /*6670*/  BSYNC B0 ;  /* 0x0000000000007941 */ /* 0x000fea0003800000 */
.L_x_329:
        /* <DEDUP_REMOVED lines=20> */
.L_x_333:
        /* <DEDUP_REMOVED lines=8> */
.L_x_334:
[----:B------:R-:W-:Y:S05]  /*6840*/  BSYNC B0 ;  /* 0x0000000000007941 */ /* 0x000fea0003800000 */
.L_x_332:
        /* <DEDUP_REMOVED lines=19> */
.L_x_336:
        /* <DEDUP_REMOVED lines=8> */
.L_x_337:
[----:B------:R-:W-:Y:S05]  /*6a00*/  BSYNC B0 ;  /* 0x0000000000007941 */ /* 0x000fea0003800000 */
.L_x_335:
        /* <DEDUP_REMOVED lines=19> */
.L_x_339:
        /* <DEDUP_REMOVED lines=8> */
.L_x_340:
[----:B------:R-:W-:Y:S05]  /*6bc0*/  BSYNC B0 ;  /* 0x0000000000007941 */ /* 0x000fea0003800000 */
.L_x_338:
        /* <DEDUP_REMOVED lines=19> */
.L_x_342:
        /* <DEDUP_REMOVED lines=8> */
.L_x_343:
[----:B------:R-:W-:Y:S05]  /*6d80*/  BSYNC B0 ;  /* 0x0000000000007941 */ /* 0x000fea0003800000 */
.L_x_341:
        /* <DEDUP_REMOVED lines=19> */
.L_x_345:
[----:B------:R-:W-:Y:S02]  /*6ec0*/  IMAD R33, R90, 0xf, RZ ;  /* 0x0000000f5a217824 */ /* 0x000fe400078e02ff */
[----:B------:R-:W-:-:S04]  /*6ed0*/  IMAD.WIDE.U32 R2, R131, 0xf, R2 ;  /* 0x0000000f83027825 */ /* 0x000fc800078e0002 */
[----:B------:R-:W-:Y:S01]  /*6ee0*/  IMAD.IADD R3, R33, 0x1, R3 ;  /* 0x0000000121037824 */ /* 0x000fe200078e0203 */
[----:B------:R-:W-:-:S04]  /*6ef0*/  LEA R84, P0, R2, R133, 0x3 ;  /* 0x0000008502547211 */ /* 0x000fc800078018ff */
[----:B------:R-:W-:-:S06]  /*6f00*/  LEA.HI.X R85, R2, R132, R3, 0x3, P0 ;  /* 0x0000008402557211 */ /* 0x000fcc00000f1c03 */
[----:B------:R-:W5:Y:S03]  /*6f10*/  LDG.E.64 R84, desc[UR10][R84.64] ;  /* 0x0000000a54547981 */ /* 0x000f66000c1e1b00 */
.L_x_346:
[----:B------:R-:W-:Y:S05]  /*6f20*/  BSYNC B0 ;  /* 0x0000000000007941 */ /* 0x000fea0003800000 */
.L_x_344:
        /* <DEDUP_REMOVED lines=47> */
[----:B------:R-:W-:Y:S02]  /*7220*/  F2FP.F16.E5M2.UNPACK_B R2, R43 ;  /* 0x0000002bff02723e */ /* 0x000fe400020004ff */
[----:B------:R-:W-:Y:S01]  /*7230*/  LOP3.LUT R113, R42, 0xff0000, R113, 0xf8, !PT ;  /* 0x00ff00002a717812 */ /* 0x000fe200078ef871 */
[----:B------:R-:W-:Y:S01]  /*7240*/  IMAD.SHL.U32 R42, R66, 0x100, RZ ;  /* 0x00000100422a7824 */ /* 0x000fe200078e00ff */
[----:B------:R-:W-:Y:S01]  /*7250*/  LOP3.LUT R117, R119, 0xff, RZ, 0xc0, !PT ;  /* 0x000000ff77757812 */ /* 0x000fe200078ec0ff */
[----:B------:R-:W-:Y:S01]  /*7260*/  HADD2.F32 R45, -RZ, R2.H0_H0 ;  /* 0x20000002ff2d7230 */ /* 0x000fe20000004100 */
[----:B------:R-:W-:-:S02]  /*7270*/  LOP3.LUT R63, R63, 0xff, R68, 0xf8, !PT ;  /* 0x000000ff3f3f7812 */ /* 0x000fc400078ef844 */
[----:B------:R-:W-:Y:S02]  /*7280*/  LOP3.LUT R59, R59, 0xff0000, R0, 0xf8, !PT ;  /* 0x00ff00003b3b7812 */ /* 0x000fe400078ef800 */
[----:B------:R-:W-:Y:S02]  /*7290*/  SHF.R.U32.HI R33, RZ, 0x18, R67 ;  /* 0x00000018ff217819 */ /* 0x000fe40000011643 */
[----:B------:R-:W-:Y:S02]  /*72a0*/  F2FP.F16.E5M2.UNPACK_B R0, R62 ;  /* 0x0000003eff00723e */ /* 0x000fe400020004ff */
        /* <DEDUP_REMOVED lines=9> */
[----:B------:R-:W-:Y:S02]  /*7340*/  F2FP.F16.E5M2.UNPACK_B R2, R2 ;  /* 0x00000002ff02723e */ /* 0x000fe400020004ff */
[----:B------:R-:W-:Y:S01]  /*7350*/  LOP3.LUT R103, R42, R103, R65, 0xfe, !PT ;  /* 0x000000672a677212 */ /* 0x000fe200078efe41 */
[----:B------:R-:W-:Y:S01]  /*7360*/  FFMA R42, R0, R109, RZ ;  /* 0x0000006d002a7223 */ /* 0x000fe200000000ff */
[----:B------:R-:W-:Y:S01]  /*7370*/  F2FP.F16.E5M2.UNPACK_B R3, R3 ;  /* 0x00000003ff03723e */ /* 0x000fe200020004ff */
        /* <DEDUP_REMOVED lines=20> */
[----:B------:R-:W-:Y:S02]  /*74c0*/  F2FP.F16.E5M2.UNPACK_B R0, R0 ;  /* 0x00000000ff00723e */ /* 0x000fe400020004ff */
[----:B------:R-:W-:Y:S01]  /*74d0*/  LOP3.LUT R115, R115, 0xff00, R64, 0xf8, !PT ;  /* 0x0000ff0073737812 */ /* 0x000fe200078ef840 */
[----:B------:R-:W-:Y:S01]  /*74e0*/  IMAD.SHL.U32 R64, R47, 0x1000000, RZ ;  /* 0x010000002f407824 */ /* 0x000fe200078e00ff */
[----:B------:R-:W-:Y:S01]  /*74f0*/  LOP3.LUT R45, R45, 0xff0000, R72, 0xf8, !PT ;  /* 0x00ff00002d2d7812 */ /* 0x000fe200078ef848 */
[----:B------:R-:W-:Y:S01]  /*7500*/  HADD2.F32 R0, -RZ, R0.H0_H0 ;  /* 0x20000000ff007230 */ /* 0x000fe20000004100 */
[----:B------:R-:W-:-:S02]  /*7510*/  F2FP.F16.E5M2.UNPACK_B R2, R2 ;  /* 0x00000002ff02723e */ /* 0x000fc400020004ff */
[----:B------:R-:W-:Y:S02]  /*7520*/  LOP3.LUT R42, R45, 0xff000000, R42, 0xf8, !PT ;  /* 0xff0000002d2a7812 */ /* 0x000fe400078ef82a */
[----:B------:R-:W-:Y:S01]  /*7530*/  LOP3.LUT R45, R59, R64, RZ, 0xfc, !PT ;  /* 0x000000403b2d7212 */ /* 0x000fe200078efcff */
[----:B------:R-:W-:Y:S02]  /*7540*/  HADD2.F32 R3, -RZ, R2.H0_H0 ;  /* 0x20000002ff037230 */ /* 0x000fe40000004100 */
[----:B------:R-:W-:Y:S01]  /*7550*/  FFMA R0, R0, R109, RZ ;  /* 0x0000006d00007223 */ /* 0x000fe200000000ff */
[----:B------:R-:W-:Y:S02]  /*7560*/  F2FP.F16.E5M2.UNPACK_B R64, R111 ;  /* 0x0000006fff40723e */ /* 0x000fe400020004ff */
        /* <DEDUP_REMOVED lines=10> */
[----:B------:R-:W-:Y:S02]  /*7610*/  F2FP.F16.E5M2.UNPACK_B R2, R2 ;  /* 0x00000002ff02723e */ /* 0x000fe400020004ff */
[----:B------:R-:W-:Y:S02]  /*7620*/  F2FP.F16.E5M2.UNPACK_B R0, R0 ;  /* 0x00000000ff00723e */ /* 0x000fe400020004ff */
[----:B------:R-:W-:Y:S02]  /*7630*/  LOP3.LUT R3, R111, 0xff, RZ, 0xc0, !PT ;  /* 0x000000ff6f037812 */ /* 0x000fe400078ec0ff */
[----:B------:R-:W-:Y:S01]  /*7640*/  LOP3.LUT R52, R103, R52, RZ, 0xfc, !PT ;  /* 0x0000003467347212 */ /* 0x000fe200078efcff */
[----:B------:R-:W-:Y:S01]  /*7650*/  HADD2.F32 R103, -RZ, R2.H0_H0 ;  /* 0x20000002ff677230 */ /* 0x000fe20000004100 */
[----:B------:R-:W-:Y:S01]  /*7660*/  LOP3.LUT R2, R121, 0xff, RZ, 0xc0, !PT ;  /* 0x000000ff79027812 */ /* 0x000fe200078ec0ff */
[----:B------:R-:W-:Y:S01]  /*7670*/  HADD2.F32 R0, -RZ, R0.H0_H0 ;  /* 0x20000000ff007230 */ /* 0x000fe20000004100 */
[----:B------:R-:W-:-:S02]  /*7680*/  LOP3.LUT R62, R116, 0xff, RZ, 0xc0, !PT ;  /* 0x000000ff743e7812 */ /* 0x000fc400078ec0ff */
[----:B------:R-:W-:Y:S02]  /*7690*/  LOP3.LUT R50, R118, 0xff, RZ, 0xc0, !PT ;  /* 0x000000ff76327812 */ /* 0x000fe400078ec0ff */
[----:B------:R-:W-:Y:S01]  /*76a0*/  F2FP.F16.E5M2.UNPACK_B R3, R3 ;  /* 0x00000003ff03723e */ /* 0x000fe200020004ff */
[----:B------:R-:W-:Y:S01]  /*76b0*/  FFMA R0, R0, R109, RZ ;  /* 0x0000006d00007223 */ /* 0x000fe200000000ff */
[----:B------:R-:W-:Y:S02]  /*76c0*/  LOP3.LUT R64, R72, 0xff, RZ, 0xc0, !PT ;  /* 0x000000ff48407812 */ /* 0x000fe400078ec0ff */
[----:B------:R-:W-:Y:S01]  /*76d0*/  F2FP.F16.E5M2.UNPACK_B R2, R2 ;  /* 0x00000002ff02723e */ /* 0x000fe200020004ff */
[----:B------:R-:W-:Y:S01]  /*76e0*/  HADD2.F32 R3, -RZ, R3.H0_H0 ;  /* 0x20000003ff037230 */ /* 0x000fe20000004100 */
[----:B------:R-:W-:Y:S02]  /*76f0*/  F2FP.F16.E5M2.UNPACK_B R62, R62 ;  /* 0x0000003eff3e723e */ /* 0x000fe400020004ff */
[----:B------:R-:W-:Y:S01]  /*7700*/  F2FP.F16.E5M2.UNPACK_B R50, R50 ;  /* 0x00000032ff32723e */ /* 0x000fe200020004ff */
[----:B------:R-:W-:Y:S01]  /*7710*/  HADD2.F32 R2, -RZ, R2.H0_H0 ;  /* 0x20000002ff027230 */ /* 0x000fe20000004100 */
[----:B------:R-:W-:-:S02]  /*7720*/  F2FP.F16.E5M2.UNPACK_B R64, R64 ;  /* 0x00000040ff40723e */ /* 0x000fc400020004ff */
        /* <DEDUP_REMOVED lines=19> */
[----:B------:R-:W-:Y:S02]  /*7860*/  F2FP.F16.E5M2.UNPACK_B R0, R0 ;  /* 0x00000000ff00723e */ /* 0x000fe400020004ff */
[----:B------:R-:W-:Y:S02]  /*7870*/  F2FP.F16.E5M2.UNPACK_B R60, R50 ;  /* 0x00000032ff3c723e */ /* 0x000fe400020004ff */
[----:B------:R-:W-:Y:S01]  /*7880*/  F2FP.F16.E5M2.UNPACK_B R50, R3 ;  /* 0x00000003ff32723e */ /* 0x000fe200020004ff */
[----:B------:R-:W-:Y:S01]  /*7890*/  HADD2.F32 R0, -RZ, R0.H0_H0 ;  /* 0x20000000ff007230 */ /* 0x000fe20000004100 */
[----:B------:R-:W-:-:S02]  /*78a0*/  SHF.R.U32.HI R103, RZ, 0x10, R53 ;  /* 0x00000010ff677819 */ /* 0x000fc40000011635 */
[C---:B------:R-:W-:Y:S02]  /*78b0*/  LOP3.LUT R3, R111.reuse, 0xff, RZ, 0xc0, !PT ;  /* 0x000000ff6f037812 */ /* 0x040fe400078ec0ff */
[----:B------:R-:W-:Y:S01]  /*78c0*/  LOP3.LUT R122, R111, 0xff, RZ, 0xc0, !PT ;  /* 0x000000ff6f7a7812 */ /* 0x000fe200078ec0ff */
[----:B------:R-:W-:Y:S01]  /*78d0*/  HADD2.F32 R111, -RZ, R60.H0_H0 ;  /* 0x2000003cff6f7230 */ /* 0x000fe20000004100 */
[----:B------:R-:W-:Y:S01]  /*78e0*/  LOP3.LUT R60, R103, 0xff, RZ, 0xc0, !PT ;  /* 0x000000ff673c7812 */ /* 0x000fe200078ec0ff */
[----:B------:R-:W-:Y:S01]  /*78f0*/  HADD2.F32 R103, -RZ, R50.H0_H0 ;  /* 0x20000032ff677230 */ /* 0x000fe20000004100 */
[----:B------:R-:W-:Y:S01]  /*7900*/  F2FP.F16.E5M2.UNPACK_B R3, R3 ;  /* 0x00000003ff03723e */ /* 0x000fe200020004ff */
[-C--:B------:R-:W-:Y:S01]  /*7910*/  FFMA R50, R0, R109.reuse, RZ ;  /* 0x0000006d00327223 */ /* 0x080fe200000000ff */
[----:B------:R-:W-:Y:S01]  /*7920*/  F2FP.F16.E5M2.UNPACK_B R60, R60 ;  /* 0x0000003cff3c723e */ /* 0x000fe200020004ff */
        /* <DEDUP_REMOVED lines=10> */
[----:B------:R-:W-:Y:S02]  /*79d0*/  F2FP.F16.E5M2.UNPACK_B R3, R58 ;  /* 0x0000003aff03723e */ /* 0x000fe400020004ff */
[----:B------:R-:W-:-:S02]  /*79e0*/  F2FP.F16.E5M2.UNPACK_B R60, R60 ;  /* 0x0000003cff3c723e */ /* 0x000fc400020004ff */
[----:B------:R-:W-:Y:S02]  /*79f0*/  LOP3.LUT R113, R114, 0xff0000, R103, 0xf8, !PT ;  /* 0x00ff000072717812 */ /* 0x000fe400078ef867 */
[----:B------:R-:W-:Y:S01]  /*7a00*/  LOP3.LUT R58, R103, 0xff, RZ, 0xc0, !PT ;  /* 0x000000ff673a7812 */ /* 0x000fe200078ec0ff */
[----:B------:R-:W-:Y:S01]  /*7a10*/  HADD2.F32 R103, -RZ, R3.H0_H0 ;  /* 0x20000003ff677230 */ /* 0x000fe20000004100 */
[--C-:B------:R-:W-:Y:S01]  /*7a20*/  SHF.R.U64 R72, R72, 0x18, R73.reuse ;  /* 0x0000001848487819 */ /* 0x100fe20000001249 */
[----:B------:R-:W-:Y:S01]  /*7a30*/  HADD2.F32 R3, -RZ, R60.H0_H0 ;  /* 0x2000003cff037230 */ /* 0x000fe20000004100 */
[----:B------:R-:W-:Y:S02]  /*7a40*/  F2FP.F16.E5M2.UNPACK_B R58, R58 ;  /* 0x0000003aff3a723e */ /* 0x000fe400020004ff */
[----:B------:R-:W-:Y:S01]  /*7a50*/  LOP3.LUT R124, R117, 0xff0000, R72, 0xf8, !PT ;  /* 0x00ff0000757c7812 */ /* 0x000fe200078ef848 */
[-C--:B------:R-:W-:Y:S01]  /*7a60*/  FFMA R120, R103, R109.reuse, R120 ;  /* 0x0000006d67787223 */ /* 0x080fe20000000078 */
[----:B------:R-:W-:Y:S01]  /*7a70*/  LOP3.LUT R60, R72, 0xff, RZ, 0xc0, !PT ;  /* 0x000000ff483c7812 */ /* 0x000fe200078ec0ff */
[----:B------:R-:W-:Y:S01]  /*7a80*/  FFMA R72, R3, R109, R62 ;  /* 0x0000006d03487223 */ /* 0x000fe2000000003e */
[----:B------:R-:W-:Y:S01]  /*7a90*/  LOP3.LUT R62, R48, 0xff, RZ, 0xc0, !PT ;  /* 0x000000ff303e7812 */ /* 0x000fe200078ec0ff */
[----:B------:R-:W-:Y:S01]  /*7aa0*/  HADD2.F32 R3, -RZ, R58.H0_H0 ;  /* 0x2000003aff037230 */ /* 0x000fe20000004100 */
[----:B------:R-:W-:-:S02]  /*7ab0*/  SHF.R.U32.HI R58, RZ, 0x8, R73 ;  /* 0x00000008ff3a7819 */ /* 0x000fc40000011649 */
[----:B------:R-:W-:Y:S02]  /*7ac0*/  F2FP.F16.E5M2.UNPACK_B R62, R62 ;  /* 0x0000003eff3e723e */ /* 0x000fe400020004ff */
[----:B------:R-:W-:Y:S01]  /*7ad0*/  SHF.L.U64.HI R2, R70, 0x18, R71 ;  /* 0x0000001846027819 */ /* 0x000fe20000010247 */
[-C--:B------:R-:W-:Y:S01]  /*7ae0*/  FFMA R114, R3, R109.reuse, R64 ;  /* 0x0000006d03727223 */ /* 0x080fe20000000040 */
[----:B------:R-:W-:Y:S01]  /*7af0*/  F2FP.F16.E5M2.UNPACK_B R60, R60 ;  /* 0x0000003cff3c723e */ /* 0x000fe200020004ff */
[----:B------:R-:W-:Y:S01]  /*7b00*/  HADD2.F32 R3, -RZ, R62.H0_H0 ;  /* 0x2000003eff037230 */ /* 0x000fe20000004100 */
[----:B------:R-:W-:Y:S02]  /*7b10*/  LOP3.LUT R58, R58, 0xff, RZ, 0xc0, !PT ;  /* 0x000000ff3a3a7812 */ /* 0x000fe400078ec0ff */
[----:B------:R-:W-:Y:S01]  /*7b20*/  LOP3.LUT R2, R115, 0xff0000, R2, 0xf8, !PT ;  /* 0x00ff000073027812 */ /* 0x000fe200078ef802 */
[----:B------:R-:W-:Y:S01]  /*7b30*/  HADD2.F32 R103, -RZ, R60.H0_H0 ;  /* 0x2000003cff677230 */ /* 0x000fe20000004100 */
[----:B------:R-:W-:Y:S01]  /*7b40*/  LOP3.LUT R115, R126, 0xff0000, R111, 0xf8, !PT ;  /* 0x00ff00007e737812 */ /* 0x000fe200078ef86f */
[----:B------:R-:W-:Y:S01]  /*7b50*/  FFMA R116, R3, R109, R116 ;  /* 0x0000006d03747223 */ /* 0x000fe20000000074 */
[----:B------:R-:W-:-:S02]  /*7b60*/  F2FP.F16.E5M2.UNPACK_B R58, R58 ;  /* 0x0000003aff3a723e */ /* 0x000fc400020004ff */
[----:B------:R-:W-:Y:S01]  /*7b70*/  LOP3.LUT R111, R49, 0xff, RZ, 0xc0, !PT ;  /* 0x000000ff316f7812 */ /* 0x000fe200078ec0ff */
[----:B------:R-:W-:Y:S01]  /*7b80*/  FFMA R112, R103, R109, R112 ;  /* 0x0000006d67707223 */ /* 0x000fe20000000070 */
[----:B------:R-:W-:Y:S01]  /*7b90*/  SHF.R.U64 R60, R48, 0x8, R49 ;  /* 0x00000008303c7819 */ /* 0x000fe20000001231 */
[----:B------:R-:W-:Y:S01]  /*7ba0*/  HADD2.F32 R3, -RZ, R58.H0_H0 ;  /* 0x2000003aff037230 */ /* 0x000fe20000004100 */
[----:B------:R-:W-:Y:S02]  /*7bb0*/  F2FP.F16.E5M2.UNPACK_B R111, R111 ;  /* 0x0000006fff6f723e */ /* 0x000fe400020004ff */
        /* <DEDUP_REMOVED lines=9> */
[----:B------:R-:W-:Y:S02]  /*7c50*/  F2FP.F16.E5M2.UNPACK_B R3, R3 ;  /* 0x00000003ff03723e */ /* 0x000fe400020004ff */
[----:B------:R-:W-:Y:S02]  /*7c60*/  SHF.R.U64 R111, R48, 0x18, R49 ;  /* 0x00000018306f7819 */ /* 0x000fe40000001231 */
[----:B------:R-:W-:Y:S01]  /*7c70*/  LOP3.LUT R48, R113, 0xff, RZ, 0xc0, !PT ;  /* 0x000000ff71307812 */ /* 0x000fe200078ec0ff */
[----:B------:R-:W-:Y:S01]  /*7c80*/  HADD2.F32 R3, -RZ, R3.H0_H0 ;  /* 0x20000003ff037230 */ /* 0x000fe20000004100 */
[----:B------:R-:W-:-:S02]  /*7c90*/  LOP3.LUT R122, R122, 0xff00, R119, 0xf8, !PT ;  /* 0x0000ff007a7a7812 */ /* 0x000fc400078ef877 */
[----:B------:R-:W-:Y:S02]  /*7ca0*/  F2FP.F16.E5M2.UNPACK_B R48, R48 ;  /* 0x00000030ff30723e */ /* 0x000fe400020004ff */
[----:B------:R-:W-:Y:S01]  /*7cb0*/  F2FP.F16.E5M2.UNPACK_B R103, R58 ;  /* 0x0000003aff67723e */ /* 0x000fe200020004ff */
        /* <DEDUP_REMOVED lines=10> */
[----:B------:R-:W-:-:S02]  /*7d60*/  F2FP.F16.E5M2.UNPACK_B R65, R65 ;  /* 0x00000041ff41723e */ /* 0x000fc400020004ff */
[----:B------:R-:W-:Y:S02]  /*7d70*/  F2FP.F16.E5M2.UNPACK_B R48, R48 ;  /* 0x00000030ff30723e */ /* 0x000fe400020004ff */
[----:B------:R-:W-:Y:S01]  /*7d80*/  F2FP.F16.E5M2.UNPACK_B R111, R111 ;  /* 0x0000006fff6f723e */ /* 0x000fe200020004ff */
[----:B------:R-:W-:Y:S01]  /*7d90*/  HADD2.F32 R103, -RZ, R65.H0_H0 ;  /* 0x20000041ff677230 */ /* 0x000fe20000004100 */
[----:B------:R-:W-:Y:S01]  /*7da0*/  LOP3.LUT R3, R3, 0xff, RZ, 0xc0, !PT ;  /* 0x000000ff03037812 */ /* 0x000fe200078ec0ff */
[----:B------:R-:W-:Y:S01]  /*7db0*/  HADD2.F32 R65, -RZ, R48.H0_H0 ;  /* 0x20000030ff417230 */ /* 0x000fe20000004100 */
[----:B------:R-:W-:Y:S01]  /*7dc0*/  SHF.R.U32.HI R48, RZ, 0x10, R49 ;  /* 0x00000010ff307819 */ /* 0x000fe20000011631 */
[----:B------:R-:W-:Y:S01]  /*7dd0*/  HADD2.F32 R111, -RZ, R111.H0_H0 ;  /* 0x2000006fff6f7230 */ /* 0x000fe20000004100 */
[----:B------:R-:W-:Y:S01]  /*7de0*/  F2FP.F16.E5M2.UNPACK_B R3, R3 ;  /* 0x00000003ff03723e */ /* 0x000fe200020004ff */
        /* <DEDUP_REMOVED lines=12> */
[----:B------:R-:W-:Y:S02]  /*7eb0*/  F2FP.F16.E5M2.UNPACK_B R48, R48 ;  /* 0x00000030ff30723e */ /* 0x000fe400020004ff */
[----:B------:R-:W-:Y:S02]  /*7ec0*/  LOP3.LUT R3, R68, 0xff, RZ, 0xc0, !PT ;  /* 0x000000ff44037812 */ /* 0x000fe400078ec0ff */
[----:B------:R-:W-:Y:S01]  /*7ed0*/  F2FP.F16.E5M2.UNPACK_B R103, R65 ;  /* 0x00000041ff67723e */ /* 0x000fe200020004ff */
[----:B------:R-:W-:Y:S01]  /*7ee0*/  HADD2.F32 R65, -RZ, R48.H0_H0 ;  /* 0x20000030ff417230 */ /* 0x000fe20000004100 */
[----:B------:R-:W-:-:S02]  /*7ef0*/  F2FP.F16.E5M2.UNPACK_B R113, R113 ;  /* 0x00000071ff71723e */ /* 0x000fc400020004ff */
[C---:B------:R-:W-:Y:S01]  /*7f00*/  LOP3.LUT R48, R66.reuse, 0xff, RZ, 0xc0, !PT ;  /* 0x000000ff42307812 */ /* 0x040fe200078ec0ff */
[----:B------:R-:W-:Y:S01]  /*7f10*/  HADD2.F32 R103, -RZ, R103.H0_H0 ;  /* 0x20000067ff677230 */ /* 0x000fe20000004100 */
[----:B------:R-:W-:Y:S01]  /*7f20*/  F2FP.F16.E5M2.UNPACK_B R3, R3 ;  /* 0x00000003ff03723e */ /* 0x000fe200020004ff */
[----:B------:R-:W-:Y:S01]  /*7f30*/  HADD2.F32 R113, -RZ, R113.H0_H0 ;  /* 0x20000071ff717230 */ /* 0x000fe20000004100 */
[----:B------:R-:W-:Y:S01]  /*7f40*/  F2FP.F16.E5M2.UNPACK_B R48, R48 ;  /* 0x00000030ff30723e */ /* 0x000fe200020004ff */
[----:B------:R-:W-:Y:S01]  /*7f50*/  FFMA R0, R65, R109, R0 ;  /* 0x0000006d41007223 */ /* 0x000fe20000000000 */
[----:B------:R-:W-:Y:S01]  /*7f60*/  F2FP.F16.E5M2.UNPACK_B R68, R33 ;  /* 0x00000021ff44723e */ /* 0x000fe200020004ff */
        /* <DEDUP_REMOVED lines=12> */
[----:B------:R-:W-:-:S02]  /*8030*/  F2FP.F16.E5M2.UNPACK_B R43, R43 ;  /* 0x0000002bff2b723e */ /* 0x000fc400020004ff */
[----:B------:R-:W-:Y:S01]  /*8040*/  SHF.R.U64 R48, R66, 0x10, R67 ;  /* 0x0000001042307819 */ /* 0x000fe20000001243 */
[----:B------:R-:W-:Y:S01]  /*8050*/  FFMA R120, R103, R109, R120 ;  /* 0x0000006d67787223 */ /* 0x000fe20000000078 */
[----:B------:R-:W-:Y:S01]  /*8060*/  LOP3.LUT R33, R33, 0xff, RZ, 0xc0, !PT ;  /* 0x000000ff21217812 */ /* 0x000fe200078ec0ff */
[----:B------:R-:W-:Y:S01]  /*8070*/  HADD2.F32 R43, -RZ, R43.H0_H0 ;  /* 0x2000002bff2b7230 */ /* 0x000fe20000004100 */
[----:B------:R-:W-:Y:S02]  /*8080*/  F2FP.F16.E5M2.UNPACK_B R3, R3 ;  /* 0x00000003ff03723e */ /* 0x000fe400020004ff */
        /* <DEDUP_REMOVED lines=10> */
[----:B------:R-:W-:Y:S01]  /*8130*/  F2FP.F16.E5M2.UNPACK_B R48, R48 ;  /* 0x00000030ff30723e */ /* 0x000fe200020004ff */
        /* <DEDUP_REMOVED lines=13> */
[----:B------:R-:W-:-:S02]  /*8210*/  F2FP.F16.E5M2.UNPACK_B R48, R48 ;  /* 0x00000030ff30723e */ /* 0x000fc400020004ff */
[----:B------:R-:W-:Y:S02]  /*8220*/  F2FP.F16.E5M2.UNPACK_B R43, R43 ;  /* 0x0000002bff2b723e */ /* 0x000fe400020004ff */
[----:B------:R-:W-:Y:S02]  /*8230*/  F2FP.F16.E5M2.UNPACK_B R33, R33 ;  /* 0x00000021ff21723e */ /* 0x000fe400020004ff */
[----:B------:R-:W-:Y:S01]  /*8240*/  F2FP.F16.E5M2.UNPACK_B R3, R65 ;  /* 0x00000041ff03723e */ /* 0x000fe200020004ff */
[----:B------:R-:W-:Y:S01]  /*8250*/  HADD2.F32 R65, -RZ, R48.H0_H0 ;  /* 0x20000030ff417230 */ /* 0x000fe20000004100 */
[----:B------:R-:W-:Y:S01]  /*8260*/  SHF.R.U32.HI R48, RZ, 0x10, R67 ;  /* 0x00000010ff307819 */ /* 0x000fe20000011643 */
[----:B------:R-:W-:Y:S01]  /*8270*/  HADD2.F32 R43, -RZ, R43.H0_H0 ;  /* 0x2000002bff2b7230 */ /* 0x000fe20000004100 */
[----:B------:R-:W-:Y:S01]  /*8280*/  F2FP.F16.E5M2.UNPACK_B R63, R63 ;  /* 0x0000003fff3f723e */ /* 0x000fe200020004ff */
        /* <DEDUP_REMOVED lines=11> */
[----:B------:R-:W-:-:S02]  /*8340*/  F2FP.F16.E5M2.UNPACK_B R3, R3 ;  /* 0x00000003ff03723e */ /* 0x000fc400020004ff */
[----:B------:R-:W-:Y:S01]  /*8350*/  LOP3.LUT R43, R43, 0xff, RZ, 0xc0, !PT ;  /* 0x000000ff2b2b7812 */ /* 0x000fe200078ec0ff */
[----:B------:R-:W-:Y:S01]  /*8360*/  FFMA R120, R63, R109, R120 ;  /* 0x0000006d3f787223 */ /* 0x000fe20000000078 */
[----:B------:R-:W-:Y:S01]  /*8370*/  LOP3.LUT R48, R48, 0xff, RZ, 0xc0, !PT ;  /* 0x000000ff30307812 */ /* 0x000fe200078ec0ff */
[----:B------:R-:W-:Y:S01]  /*8380*/  HADD2.F32 R3, -RZ, R3.H0_H0 ;  /* 0x20000003ff037230 */ /* 0x000fe20000004100 */
[----:B------:R-:W-:Y:S02]  /*8390*/  SHF.R.U32.HI R33, RZ, 0x8, R33 ;  /* 0x00000008ff217819 */ /* 0x000fe40000011621 */
[----:B------:R-:W-:Y:S02]  /*83a0*/  F2FP.F16.E5M2.UNPACK_B R43, R43 ;  /* 0x0000002bff2b723e */ /* 0x000fe400020004ff */
[----:B------:R-:W-:Y:S01]  /*83b0*/  F2FP.F16.E5M2.UNPACK_B R48, R48 ;  /* 0x00000030ff30723e */ /* 0x000fe200020004ff */
[----:B------:R-:W-:Y:S01]  /*83c0*/  FFMA R0, R3, R109, R0 ;  /* 0x0000006d03007223 */ /* 0x000fe20000000000 */
[----:B------:R-:W-:Y:S01]  /*83d0*/  F2FP.F16.E5M2.UNPACK_B R33, R33 ;  /* 0x00000021ff21723e */ /* 0x000fe200020004ff */
        /* <DEDUP_REMOVED lines=8> */
[----:B------:R-:W-:Y:S01]  /*8460*/  F2FP.F16.E5M2.UNPACK_B R48, R48 ;  /* 0x00000030ff30723e */ /* 0x000fe200020004ff */
[----:B------:R-:W-:Y:S01]  /*8470*/  FFMA R72, R33, R109, R72 ;  /* 0x0000006d21487223 */ /* 0x000fe20000000048 */
[----:B------:R-:W-:Y:S02]  /*8480*/  LOP3.LUT R33, R57, 0xff, RZ, 0xc0, !PT ;  /* 0x000000ff39217812 */ /* 0x000fe400078ec0ff */
[----:B------:R-:W-:Y:S01]  /*8490*/  LOP3.LUT R3, R43, 0xff, RZ, 0xc0, !PT ;  /* 0x000000ff2b037812 */ /* 0x000fe200078ec0ff */
[----:B------:R-:W-:Y:S01]  /*84a0*/  HADD2.F32 R43, -RZ, R48.H0_H0 ;  /* 0x20000030ff2b7230 */ /* 0x000fe20000004100 */
[----:B------:R-:W-:Y:S02]  /*84b0*/  F2FP.F16.E5M2.UNPACK_B R48, R33 ;  /* 0x00000021ff30723e */ /* 0x000fe400020004ff */
[----:B------:R-:W-:-:S02]  /*84c0*/  LOP3.LUT R33, R63, 0xff, RZ, 0xc0, !PT ;  /* 0x000000ff3f217812 */ /* 0x000fc400078ec0ff */
[--C-:B------:R-:W-:Y:S01]  /*84d0*/  SHF.R.U32.HI R65, RZ, 0x18, R57.reuse ;  /* 0x00000018ff417819 */ /* 0x100fe20000011639 */
[----:B------:R-:W-:Y:S01]  /*84e0*/  HADD2.F32 R63, -RZ, R48.H0_H0 ;  /* 0x20000030ff3f7230 */ /* 0x000fe20000004100 */
[----:B------:R-:W-:Y:S01]  /*84f0*/  F2FP.F16.E5M2.UNPACK_B R33, R33 ;  /* 0x00000021ff21723e */ /* 0x000fe200020004ff */
[----:B------:R-:W-:Y:S01]  /*8500*/  FFMA R43, R43, R109, R116 ;  /* 0x0000006d2b2b7223 */ /* 0x000fe20000000074 */
[----:B------:R-:W-:Y:S02]  /*8510*/  F2FP.F16.E5M2.UNPACK_B R48, R65 ;  /* 0x00000041ff30723e */ /* 0x000fe400020004ff */
[----:B------:R-:W-:Y:S01]  /*8520*/  F2FP.F16.E5M2.UNPACK_B R3, R3 ;  /* 0x00000003ff03723e */ /* 0x000fe200020004ff */
        /* <DEDUP_REMOVED lines=14> */
[----:B------:R-:W-:-:S02]  /*8610*/  F2FP.F16.E5M2.UNPACK_B R33, R33 ;  /* 0x00000021ff21723e */ /* 0x000fc400020004ff */
[----:B------:R-:W-:Y:S02]  /*8620*/  LOP3.LUT R47, R47, 0xff, RZ, 0xc0, !PT ;  /* 0x000000ff2f2f7812 */ /* 0x000fe400078ec0ff */
[----:B------:R-:W-:Y:S01]  /*8630*/  LOP3.LUT R3, R119, 0xff, RZ, 0xc0, !PT ;  /* 0x000000ff77037812 */ /* 0x000fe200078ec0ff */
[----:B------:R-:W-:Y:S01]  /*8640*/  HADD2.F32 R33, -RZ, R33.H0_H0 ;  /* 0x20000021ff217230 */ /* 0x000fe20000004100 */
[----:B------:R-:W-:Y:S02]  /*8650*/  F2FP.F16.E5M2.UNPACK_B R48, R48 ;  /* 0x00000030ff30723e */ /* 0x000fe400020004ff */
[----:B------:R-:W-:Y:S02]  /*8660*/  F2FP.F16.E5M2.UNPACK_B R66, R65 ;  /* 0x00000041ff42723e */ /* 0x000fe400020004ff */
[----:B------:R-:W-:Y:S01]  /*8670*/  F2FP.F16.E5M2.UNPACK_B R47, R47 ;  /* 0x0000002fff2f723e */ /* 0x000fe200020004ff */
[----:B------:R-:W-:Y:S01]  /*8680*/  HADD2.F32 R65, -RZ, R48.H0_H0 ;  /* 0x20000030ff417230 */ /* 0x000fe20000004100 */
[----:B------:R-:W-:Y:S01]  /*8690*/  F2FP.F16.E5M2.UNPACK_B R3, R3 ;  /* 0x00000003ff03723e */ /* 0x000fe200020004ff */
        /* <DEDUP_REMOVED lines=78> */
.L_x_348:
[----:B------:R-:W-:-:S05]  /*8b80*/  IADD3 R0, P5, R2, R130, RZ ;  /* 0x0000008202007210 */ /* 0x000fca0007fbe0ff */
[----:B------:R-:W-:Y:S01]  /*8b90*/  IMAD.X R51, R3, 0x1, R15, P5 ;  /* 0x0000000103337824 */ /* 0x000fe200028e060f */
[----:B------:R-:W-:-:S04]  /*8ba0*/  LEA R54, P5, R0, R133, 0x3 ;  /* 0x0000008500367211 */ /* 0x000fc800078a18ff */
[----:B------:R-:W-:-:S06]  /*8bb0*/  LEA.HI.X R55, R0, R132, R51, 0x3, P5 ;  /* 0x0000008400377211 */ /* 0x000fcc00028f1c33 */
[----:B------:R-:W5:Y:S03]  /*8bc0*/  LDG.E.64 R54, desc[UR10][R54.64] ;  /* 0x0000000a36367981 */ /* 0x000f66000c1e1b00 */
.L_x_349:
[----:B------:R-:W-:Y:S05]  /*8bd0*/  BSYNC B0 ;  /* 0x0000000000007941 */ /* 0x000fea0003800000 */
.L_x_347:
        /* <DEDUP_REMOVED lines=19> */
.L_x_351:
[----:B------:R-:W-:Y:S02]  /*8d10*/  IMAD R53, R90, 0x9, RZ ;  /* 0x000000095a357824 */ /* 0x000fe400078e02ff */
[----:B------:R-:W-:-:S04]  /*8d20*/  IMAD.WIDE.U32 R50, R131, 0x9, R2 ;  /* 0x0000000983327825 */ /* 0x000fc800078e0002 */
[----:B------:R-:W-:Y:S01]  /*8d30*/  IMAD.IADD R51, R53, 0x1, R51 ;  /* 0x0000000135337824 */ /* 0x000fe200078e0233 */
[----:B------:R-:W-:-:S04]  /*8d40*/  LEA R52, P5, R50, R133, 0x3 ;  /* 0x0000008532347211 */ /* 0x000fc800078a18ff */
[----:B------:R-:W-:-:S06]  /*8d50*/  LEA.HI.X R53, R50, R132, R51, 0x3, P5 ;  /* 0x0000008432357211 */ /* 0x000fcc00028f1c33 */
[----:B------:R-:W5:Y:S03]  /*8d60*/  LDG.E.64 R52, desc[UR10][R52.64] ;  /* 0x0000000a34347981 */ /* 0x000f66000c1e1b00 */
.L_x_352:
[----:B------:R-:W-:Y:S05]  /*8d70*/  BSYNC B0 ;  /* 0x0000000000007941 */ /* 0x000fea0003800000 */
.L_x_350:
        /* <DEDUP_REMOVED lines=20> */
.L_x_354:
        /* <DEDUP_REMOVED lines=8> */
.L_x_355:
[----:B------:R-:W-:Y:S05]  /*8f40*/  BSYNC B0 ;  /* 0x0000000000007941 */ /* 0x000fea0003800000 */
.L_x_353:
        /* <DEDUP_REMOVED lines=20> */
.L_x_357:
        /* <DEDUP_REMOVED lines=8> */
.L_x_358:
[----:B------:R-:W-:Y:S05]  /*9110*/  BSYNC B0 ;  /* 0x0000000000007941 */ /* 0x000fea0003800000 */
.L_x_356:
        /* <DEDUP_REMOVED lines=19> */
.L_x_360:
        /* <DEDUP_REMOVED lines=8> */
.L_x_361:
[----:B------:R-:W-:Y:S05]  /*92d0*/  BSYNC B0 ;  /* 0x0000000000007941 */ /* 0x000fea0003800000 */
.L_x_359:
        /* <DEDUP_REMOVED lines=19> */
.L_x_363:
        /* <DEDUP_REMOVED lines=8> */
.L_x_364:
[----:B------:R-:W-:Y:S05]  /*9490*/  BSYNC B0 ;  /* 0x0000000000007941 */ /* 0x000fea0003800000 */
.L_x_362:
        /* <DEDUP_REMOVED lines=19> */
.L_x_366:
        /* <DEDUP_REMOVED lines=8> */
.L_x_367:
[----:B------:R-:W-:Y:S05]  /*9650*/  BSYNC B0 ;  /* 0x0000000000007941 */ /* 0x000fea0003800000 */
.L_x_365:
        /* <DEDUP_REMOVED lines=19> */
.L_x_369:
[----:B------:R-:W-:Y:S02]  /*9790*/  IMAD R57, R90, 0xf, RZ ;  /* 0x0000000f5a397824 */ /* 0x000fe400078e02ff */
[----:B------:R-:W-:-:S04]  /*97a0*/  IMAD.WIDE.U32 R2, R131, 0xf, R2 ;  /* 0x0000000f83027825 */ /* 0x000fc800078e0002 */
[----:B------:R-:W-:Y:S01]  /*97b0*/  IMAD.IADD R3, R57, 0x1, R3 ;  /* 0x0000000139037824 */ /* 0x000fe200078e0203 */
[----:B------:R-:W-:-:S04]  /*97c0*/  LEA R122, P0, R2, R133, 0x3 ;  /* 0x00000085027a7211 */ /* 0x000fc800078018ff */
[----:B------:R-:W-:-:S06]  /*97d0*/  LEA.HI.X R123, R2, R132, R3, 0x3, P0 ;  /* 0x00000084027b7211 */ /* 0x000fcc00000f1c03 */
[----:B------:R-:W5:Y:S03]  /*97e0*/  LDG.E.64 R122, desc[UR10][R122.64] ;  /* 0x0000000a7a7a7981 */ /* 0x000f66000c1e1b00 */
.L_x_370:
[----:B------:R-:W-:Y:S05]  /*97f0*/  BSYNC B0 ;  /* 0x0000000000007941 */ /* 0x000fea0003800000 */
.L_x_368:
        /* <DEDUP_REMOVED lines=66> */
[----:B------:R-:W-:-:S02]  /*9c20*/  F2FP.F16.E5M2.UNPACK_B R2, R2 ;  /* 0x00000002ff02723e */ /* 0x000fc400020004ff */
[----:B------:R-:W-:Y:S01]  /*9c30*/  LOP3.LUT R125, R66, R125, R71, 0xfe, !PT ;  /* 0x0000007d427d7212 */ /* 0x000fe200078efe47 */
[----:B------:R-:W-:Y:S01]  /*9c40*/  FFMA R66, R0, R109, RZ ;  /* 0x0000006d00427223 */ /* 0x000fe200000000ff */
[----:B------:R-:W-:Y:S01]  /*9c50*/  F2FP.F16.E5M2.UNPACK_B R3, R3 ;  /* 0x00000003ff03723e */ /* 0x000fe200020004ff */
        /* <DEDUP_REMOVED lines=16> */
[----:B------:R-:W-:-:S02]  /*9d60*/  F2FP.F16.E5M2.UNPACK_B R0, R0 ;  /* 0x00000000ff00723e */ /* 0x000fc400020004ff */
[----:B------:R-:W-:Y:S02]  /*9d70*/  LOP3.LUT R124, R124, 0xff00, R73, 0xf8, !PT ;  /* 0x0000ff007c7c7812 */ /* 0x000fe400078ef849 */
[----:B------:R-:W-:Y:S01]  /*9d80*/  SHF.L.U64.HI R126, R88, 0x10, R89 ;  /* 0x00000010587e7819 */ /* 0x000fe20000010259 */
[----:B------:R-:W-:Y:S01]  /*9d90*/  HADD2.F32 R0, -RZ, R0.H0_H0 ;  /* 0x20000000ff007230 */ /* 0x000fe20000004100 */
[----:B------:R-:W-:Y:S02]  /*9da0*/  SHF.R.U64 R73, R84, 0x8, R85 ;  /* 0x0000000854497819 */ /* 0x000fe40000001255 */
[----:B------:R-:W-:Y:S02]  /*9db0*/  F2FP.F16.E5M2.UNPACK_B R2, R2 ;  /* 0x00000002ff02723e */ /* 0x000fe400020004ff */
        /* <DEDUP_REMOVED lines=10> */
[----:B------:R-:W-:Y:S02]  /*9e60*/  F2FP.F16.E5M2.UNPACK_B R121, R121 ;  /* 0x00000079ff79723e */ /* 0x000fe400020004ff */
[----:B------:R-:W-:-:S02]  /*9e70*/  SHF.R.U32.HI R119, RZ, 0x18, R87 ;  /* 0x00000018ff777819 */ /* 0x000fc40000011657 */
[----:B------:R-:W-:Y:S01]  /*9e80*/  SHF.R.U32.HI R2, RZ, 0x8, R2 ;  /* 0x00000008ff027819 */ /* 0x000fe20000011602 */
[----:B------:R-:W-:Y:S01]  /*9e90*/  HADD2.F32 R121, -RZ, R121.H0_H0 ;  /* 0x20000079ff797230 */ /* 0x000fe20000004100 */
[----:B------:R-:W-:Y:S01]  /*9ea0*/  SHF.R.U64 R3, R100, 0x18, R101 ;  /* 0x0000001864037819 */ /* 0x000fe20000001265 */
[----:B------:R-:W-:Y:S01]  /*9eb0*/  IMAD.U32 R98, R119, 0x10000, RZ ;  /* 0x0001000077627824 */ /* 0x000fe200078e00ff */
[----:B------:R-:W-:Y:S02]  /*9ec0*/  LOP3.LUT R0, R138, 0xff, RZ, 0xc0, !PT ;  /* 0x000000ff8a007812 */ /* 0x000fe400078ec0ff */
[----:B------:R-:W-:Y:S01]  /*9ed0*/  F2FP.F16.E5M2.UNPACK_B R2, R2 ;  /* 0x00000002ff02723e */ /* 0x000fe200020004ff */
[----:B------:R-:W-:Y:S01]  /*9ee0*/  FFMA R138, R121, R109, R76 ;  /* 0x0000006d798a7223 */ /* 0x000fe2000000004c */
[C---:B------:R-:W-:Y:S02]  /*9ef0*/  PRMT R142, R3.reuse, 0x6540, R142 ;  /* 0x00006540038e7816 */ /* 0x040fe4000000008e */
[----:B------:R-:W-:Y:S01]  /*9f00*/  LOP3.LUT R3, R3, 0xff, RZ, 0xc0, !PT ;  /* 0x000000ff03037812 */ /* 0x000fe200078ec0ff */
[----:B------:R-:W-:Y:S01]  /*9f10*/  HADD2.F32 R121, -RZ, R2.H0_H0 ;  /* 0x20000002ff797230 */ /* 0x000fe20000004100 */
[----:B------:R-:W-:-:S02]  /*9f20*/  LOP3.LUT R100, R136, 0xff, RZ, 0xc0, !PT ;  /* 0x000000ff88647812 */ /* 0x000fc400078ec0ff */
[----:B------:R-:W-:Y:S02]  /*9f30*/  F2FP.F16.E5M2.UNPACK_B R0, R0 ;  /* 0x00000000ff00723e */ /* 0x000fe400020004ff */
[----:B------:R-:W-:Y:S02]  /*9f40*/  LOP3.LUT R76, R139, 0xff, RZ, 0xc0, !PT ;  /* 0x000000ff8b4c7812 */ /* 0x000fe400078ec0ff */
[----:B------:R-:W-:Y:S01]  /*9f50*/  F2FP.F16.E5M2.UNPACK_B R3, R3 ;  /* 0x00000003ff03723e */ /* 0x000fe200020004ff */
[----:B------:R-:W-:Y:S01]  /*9f60*/  HADD2.F32 R0, -RZ, R0.H0_H0 ;  /* 0x20000000ff007230 */ /* 0x000fe20000004100 */
[----:B------:R-:W-:Y:S02]  /*9f70*/  F2FP.F16.E5M2.UNPACK_B R100, R100 ;  /* 0x00000064ff64723e */ /* 0x000fe400020004ff */
[----:B------:R-:W-:Y:S01]  /*9f80*/  LOP3.LUT R98, R125, R98, RZ, 0xfc, !PT ;  /* 0x000000627d627212 */ /* 0x000fe200078efcff */
[----:B------:R-:W-:Y:S01]  /*9f90*/  HADD2.F32 R3, -RZ, R3.H0_H0 ;  /* 0x20000003ff037230 */ /* 0x000fe20000004100 */
[----:B------:R-:W-:Y:S01]  /*9fa0*/  LOP3.LUT R2, R141, 0xff, RZ, 0xc0, !PT ;  /* 0x000000ff8d027812 */ /* 0x000fe200078ec0ff */
[----:B------:R-:W-:Y:S01]  /*9fb0*/  FFMA R0, R0, R109, RZ ;  /* 0x0000006d00007223 */ /* 0x000fe200000000ff */
[----:B------:R-:W-:-:S02]  /*9fc0*/  LOP3.LUT R125, R96, 0xff, RZ, 0xc0, !PT ;  /* 0x000000ff607d7812 */ /* 0x000fc400078ec0ff */
[----:B------:R-:W-:Y:S01]  /*9fd0*/  LOP3.LUT R66, R127, 0xff000000, R66, 0xf8, !PT ;  /* 0xff0000007f427812 */ /* 0x000fe200078ef842 */
[----:B------:R-:W-:Y:S01]  /*9fe0*/  HADD2.F32 R127, -RZ, R100.H0_H0 ;  /* 0x20000064ff7f7230 */ /* 0x000fe20000004100 */
[----:B------:R-:W-:Y:S02]  /*9ff0*/  F2FP.F16.E5M2.UNPACK_B R76, R76 ;  /* 0x0000004cff4c723e */ /* 0x000fe400020004ff */
[----:B------:R-:W-:Y:S02]  /*a000*/  F2FP.F16.E5M2.UNPACK_B R2, R2 ;  /* 0x00000002ff02723e */ /* 0x000fe400020004ff */
[----:B------:R-:W-:Y:S01]  /*a010*/  F2FP.F16.E5M2.UNPACK_B R100, R125 ;  /* 0x0000007dff64723e */ /* 0x000fe200020004ff */
        /* <DEDUP_REMOVED lines=17> */
[----:B------:R-:W-:Y:S02]  /*a130*/  F2FP.F16.E5M2.UNPACK_B R0, R0 ;  /* 0x00000000ff00723e */ /* 0x000fe400020004ff */
[----:B------:R-:W-:Y:S02]  /*a140*/  F2FP.F16.E5M2.UNPACK_B R78, R76 ;  /* 0x0000004cff4e723e */ /* 0x000fe400020004ff */
[----:B------:R-:W-:Y:S01]  /*a150*/  F2FP.F16.E5M2.UNPACK_B R76, R3 ;  /* 0x00000003ff4c723e */ /* 0x000fe200020004ff */
[----:B------:R-:W-:Y:S01]  /*a160*/  HADD2.F32 R0, -RZ, R0.H0_H0 ;  /* 0x20000000ff007230 */ /* 0x000fe20000004100 */
[----:B------:R-:W-:Y:S02]  /*a170*/  SHF.R.U32.HI R121, RZ, 0x10, R99 ;  /* 0x00000010ff797819 */ /* 0x000fe40000011663 */
[----:B------:R-:W-:-:S02]  /*a180*/  LOP3.LUT R3, R125, 0xff, RZ, 0xc0, !PT ;  /* 0x000000ff7d037812 */ /* 0x000fc400078ec0ff */
[----:B------:R-:W-:Y:S01]  /*a190*/  LOP3.LUT R140, R125, 0xff, RZ, 0xc0, !PT ;  /* 0x000000ff7d8c7812 */ /* 0x000fe200078ec0ff */
[----:B------:R-:W-:Y:S01]  /*a1a0*/  HADD2.F32 R125, -RZ, R78.H0_H0 ;  /* 0x2000004eff7d7230 */ /* 0x000fe20000004100 */
[----:B------:R-:W-:Y:S01]  /*a1b0*/  LOP3.LUT R78, R121, 0xff, RZ, 0xc0, !PT ;  /* 0x000000ff794e7812 */ /* 0x000fe200078ec0ff */
[----:B------:R-:W-:Y:S01]  /*a1c0*/  HADD2.F32 R121, -RZ, R76.H0_H0 ;  /* 0x2000004cff797230 */ /* 0x000fe20000004100 */
[----:B------:R-:W-:Y:S01]  /*a1d0*/  F2FP.F16.E5M2.UNPACK_B R3, R3 ;  /* 0x00000003ff03723e */ /* 0x000fe200020004ff */
[-C--:B------:R-:W-:Y:S01]  /*a1e0*/  FFMA R76, R0, R109.reuse, RZ ;  /* 0x0000006d004c7223 */ /* 0x080fe200000000ff */
[----:B------:R-:W-:Y:S01]  /*a1f0*/  F2FP.F16.E5M2.UNPACK_B R78, R78 ;  /* 0x0000004eff4e723e */ /* 0x000fe200020004ff */
        /* <DEDUP_REMOVED lines=11> */
[----:B------:R-:W-:Y:S02]  /*a2b0*/  F2FP.F16.E5M2.UNPACK_B R3, R72 ;  /* 0x00000048ff03723e */ /* 0x000fe400020004ff */
[----:B------:R-:W-:Y:S02]  /*a2c0*/  F2FP.F16.E5M2.UNPACK_B R78, R78 ;  /* 0x0000004eff4e723e */ /* 0x000fe400020004ff */
[----:B------:R-:W-:Y:S02]  /*a2d0*/  LOP3.LUT R2, R129, 0xff0000, R2, 0xf8, !PT ;  /* 0x00ff000081027812 */ /* 0x000fe400078ef802 */
[----:B------:R-:W-:Y:S02]  /*a2e0*/  LOP3.LUT R129, R142, 0xff0000, R125, 0xf8, !PT ;  /* 0x00ff00008e817812 */ /* 0x000fe400078ef87d */
[----:B------:R-:W-:-:S02]  /*a2f0*/  LOP3.LUT R72, R121, 0xff, RZ, 0xc0, !PT ;  /* 0x000000ff79487812 */ /* 0x000fc400078ec0ff */
[----:B------:R-:W-:Y:S01]  /*a300*/  LOP3.LUT R125, R74, 0xff0000, R121, 0xf8, !PT ;  /* 0x00ff00004a7d7812 */ /* 0x000fe200078ef879 */
        /* <DEDUP_REMOVED lines=12> */
[----:B------:R-:W-:Y:S01]  /*a3d0*/  F2FP.F16.E5M2.UNPACK_B R78, R78 ;  /* 0x0000004eff4e723e */ /* 0x000fe200020004ff */
[-C--:B------:R-:W-:Y:S01]  /*a3e0*/  FFMA R126, R3, R109.reuse, R126 ;  /* 0x0000006d037e7223 */ /* 0x080fe2000000007e */
[----:B------:R-:W-:Y:S01]  /*a3f0*/  LOP3.LUT R96, R95, 0xff, RZ, 0xc0, !PT ;  /* 0x000000ff5f607812 */ /* 0x000fe200078ec0ff */
[----:B------:R-:W-:Y:S01]  /*a400*/  HADD2.F32 R121, -RZ, R74.H0_H0 ;  /* 0x2000004aff797230 */ /* 0x000fe20000004100 */
[----:B------:R-:W-:Y:S01]  /*a410*/  LOP3.LUT R72, R72, 0xff, RZ, 0xc0, !PT ;  /* 0x000000ff48487812 */ /* 0x000fe200078ec0ff */
[----:B------:R-:W-:Y:S01]  /*a420*/  HADD2.F32 R3, -RZ, R78.H0_H0 ;  /* 0x2000004eff037230 */ /* 0x000fe20000004100 */
[----:B------:R-:W-:Y:S02]  /*a430*/  F2FP.F16.E5M2.UNPACK_B R96, R96 ;  /* 0x00000060ff60723e */ /* 0x000fe400020004ff */
[----:B------:R-:W-:Y:S01]  /*a440*/  F2FP.F16.E5M2.UNPACK_B R72, R72 ;  /* 0x00000048ff48723e */ /* 0x000fe200020004ff */
        /* <DEDUP_REMOVED lines=11> */
[----:B------:R-:W-:-:S02]  /*a500*/  F2FP.F16.E5M2.UNPACK_B R121, R72 ;  /* 0x00000048ff79723e */ /* 0x000fc400020004ff */
        /* <DEDUP_REMOVED lines=8> */
[----:B------:R-:W-:Y:S02]  /*a590*/  F2FP.F16.E5M2.UNPACK_B R3, R3 ;  /* 0x00000003ff03723e */ /* 0x000fe400020004ff */
[----:B------:R-:W-:Y:S02]  /*a5a0*/  LOP3.LUT R76, R129, 0xff000000, R94, 0xf8, !PT ;  /* 0xff000000814c7812 */ /* 0x000fe400078ef85e */
[----:B------:R-:W-:Y:S01]  /*a5b0*/  LOP3.LUT R94, R127, 0xff, RZ, 0xc0, !PT ;  /* 0x000000ff7f5e7812 */ /* 0x000fe200078ec0ff */
[----:B------:R-:W-:Y:S01]  /*a5c0*/  HADD2.F32 R3, -RZ, R3.H0_H0 ;  /* 0x20000003ff037230 */ /* 0x000fe20000004100 */
[----:B------:R-:W-:Y:S02]  /*a5d0*/  F2FP.F16.E5M2.UNPACK_B R125, R125 ;  /* 0x0000007dff7d723e */ /* 0x000fe400020004ff */
[----:B------:R-:W-:Y:S02]  /*a5e0*/  F2FP.F16.E5M2.UNPACK_B R94, R94 ;  /* 0x0000005eff5e723e */ /* 0x000fe400020004ff */
[----:B------:R-:W-:Y:S01]  /*a5f0*/  F2FP.F16.E5M2.UNPACK_B R71, R71 ;  /* 0x00000047ff47723e */ /* 0x000fe200020004ff */
        /* <DEDUP_REMOVED lines=8> */
[----:B------:R-:W-:Y:S01]  /*a680*/  F2FP.F16.E5M2.UNPACK_B R94, R94 ;  /* 0x0000005eff5e723e */ /* 0x000fe200020004ff */
[----:B------:R-:W-:Y:S01]  /*a690*/  FFMA R138, R71, R109, R138 ;  /* 0x0000006d478a7223 */ /* 0x000fe2000000008a */
[----:B------:R-:W-:-:S02]  /*a6a0*/  SHF.R.U32.HI R3, RZ, 0x8, R95 ;  /* 0x00000008ff037819 */ /* 0x000fc4000001165f */
[----:B------:R-:W-:Y:S01]  /*a6b0*/  LOP3.LUT R71, R125, 0xff, RZ, 0xc0, !PT ;  /* 0x000000ff7d477812 */ /* 0x000fe200078ec0ff */
[----:B------:R-:W-:Y:S01]  /*a6c0*/  HADD2.F32 R121, -RZ, R94.H0_H0 ;  /* 0x2000005eff797230 */ /* 0x000fe20000004100 */
[----:B------:R-:W-:Y:S02]  /*a6d0*/  LOP3.LUT R3, R3, 0xff, RZ, 0xc0, !PT ;  /* 0x000000ff03037812 */ /* 0x000fe400078ec0ff */
[----:B------:R-:W-:Y:S02]  /*a6e0*/  F2FP.F16.E5M2.UNPACK_B R71, R71 ;  /* 0x00000047ff47723e */ /* 0x000fe400020004ff */
[----:B------:R-:W-:Y:S01]  /*a6f0*/  SHF.R.U64 R94, R92, 0x8, R93 ;  /* 0x000000085c5e7819 */ /* 0x000fe2000000125d */
[----:B------:R-:W-:Y:S01]  /*a700*/  FFMA R134, R121, R109, R134 ;  /* 0x0000006d79867223 */ /* 0x000fe20000000086 */
[----:B------:R-:W-:Y:S01]  /*a710*/  F2FP.F16.E5M2.UNPACK_B R3, R3 ;  /* 0x00000003ff03723e */ /* 0x000fe200020004ff */
        /* <DEDUP_REMOVED lines=9> */
[----:B------:R-:W-:Y:S02]  /*a7b0*/  F2FP.F16.E5M2.UNPACK_B R94, R94 ;  /* 0x0000005eff5e723e */ /* 0x000fe400020004ff */
[----:B------:R-:W-:-:S02]  /*a7c0*/  F2FP.F16.E5M2.UNPACK_B R127, R127 ;  /* 0x0000007fff7f723e */ /* 0x000fc400020004ff */
[----:B------:R-:W-:Y:S01]  /*a7d0*/  LOP3.LUT R71, R88, 0xff, RZ, 0xc0, !PT ;  /* 0x000000ff58477812 */ /* 0x000fe200078ec0ff */
[----:B------:R-:W-:Y:S01]  /*a7e0*/  HADD2.F32 R3, -RZ, R94.H0_H0 ;  /* 0x2000005eff037230 */ /* 0x000fe20000004100 */
[----:B------:R-:W-:Y:S01]  /*a7f0*/  LOP3.LUT R92, R92, 0xff, RZ, 0xc0, !PT ;  /* 0x000000ff5c5c7812 */ /* 0x000fe200078ec0ff */
[----:B------:R-:W-:Y:S01]  /*a800*/  HADD2.F32 R127, -RZ, R127.H0_H0 ;  /* 0x2000007fff7f7230 */ /* 0x000fe20000004100 */
[----:B------:R-:W-:Y:S02]  /*a810*/  F2FP.F16.E5M2.UNPACK_B R71, R71 ;  /* 0x00000047ff47723e */ /* 0x000fe400020004ff */
[----:B------:R-:W-:Y:S01]  /*a820*/  F2FP.F16.E5M2.UNPACK_B R92, R92 ;  /* 0x0000005cff5c723e */ /* 0x000fe200020004ff */
[----:B------:R-:W-:Y:S01]  /*a830*/  FFMA R100, R3, R109, R100 ;  /* 0x0000006d03647223 */ /* 0x000fe20000000064 */
[----:B------:R-:W-:Y:S01]  /*a840*/  F2FP.F16.E5M2.UNPACK_B R94, R57 ;  /* 0x00000039ff5e723e */ /* 0x000fe200020004ff */
[----:B------:R-:W-:Y:S01]  /*a850*/  HADD2.F32 R71, -RZ, R71.H0_H0 ;  /* 0x20000047ff477230 */ /* 0x000fe20000004100 */
[----:B------:R-:W-:Y:S01]  /*a860*/  LOP3.LUT R57, R89, 0xff, RZ, 0xc0, !PT ;  /* 0x000000ff59397812 */ /* 0x000fe200078ec0ff */
[----:B------:R-:W-:Y:S01]  /*a870*/  FFMA R136, R127, R109, R136 ;  /* 0x0000006d7f887223 */ /* 0x000fe20000000088 */
[----:B------:R-:W-:Y:S01]  /*a880*/  HADD2.F32 R3, -RZ, R92.H0_H0 ;  /* 0x2000005cff037230 */ /* 0x000fe20000004100 */
[----:B------:R-:W-:-:S02]  /*a890*/  SHF.R.U64 R92, R88, 0x8, R89 ;  /* 0x00000008585c7819 */ /* 0x000fc40000001259 */
[----:B------:R-:W-:Y:S01]  /*a8a0*/  F2FP.F16.E5M2.UNPACK_B R57, R57 ;  /* 0x00000039ff39723e */ /* 0x000fe200020004ff */
        /* <DEDUP_REMOVED lines=8> */
[----:B------:R-:W-:-:S02]  /*a930*/  F2FP.F16.E5M2.UNPACK_B R57, R57 ;  /* 0x00000039ff39723e */ /* 0x000fc400020004ff */
[----:B------:R-:W-:Y:S02]  /*a940*/  F2FP.F16.E5M2.UNPACK_B R3, R3 ;  /* 0x00000003ff03723e */ /* 0x000fe400020004ff */
[----:B------:R-:W-:Y:S01]  /*a950*/  F2FP.F16.E5M2.UNPACK_B R69, R69 ;  /* 0x00000045ff45723e */ /* 0x000fe200020004ff */
        /* <DEDUP_REMOVED lines=13> */
[----:B------:R-:W-:Y:S02]  /*aa30*/  F2FP.F16.E5M2.UNPACK_B R121, R121 ;  /* 0x00000079ff79723e */ /* 0x000fe400020004ff */
[----:B------:R-:W-:Y:S02]  /*aa40*/  LOP3.LUT R71, R92, 0xff, RZ, 0xc0, !PT ;  /* 0x000000ff5c477812 */ /* 0x000fe400078ec0ff */
[----:B------:R-:W-:Y:S01]  /*aa50*/  F2FP.F16.E5M2.UNPACK_B R3, R3 ;  /* 0x00000003ff03723e */ /* 0x000fe200020004ff */
[----:B------:R-:W-:Y:S01]  /*aa60*/  HADD2.F32 R121, -RZ, R121.H0_H0 ;  /* 0x20000079ff797230 */ /* 0x000fe20000004100 */
[----:B------:R-:W-:-:S02]  /*aa70*/  F2FP.F16.E5M2.UNPACK_B R69, R69 ;  /* 0x00000045ff45723e */ /* 0x000fc400020004ff */
[----:B------:R-:W-:Y:S01]  /*aa80*/  F2FP.F16.E5M2.UNPACK_B R57, R57 ;  /* 0x00000039ff39723e */ /* 0x000fe200020004ff */
[----:B------:R-:W-:Y:S01]  /*aa90*/  HADD2.F32 R3, -RZ, R3.H0_H0 ;  /* 0x20000003ff037230 */ /* 0x000fe20000004100 */
[----:B------:R-:W-:Y:S01]  /*aaa0*/  F2FP.F16.E5M2.UNPACK_B R71, R71 ;  /* 0x00000047ff47723e */ /* 0x000fe200020004ff */
[----:B------:R-:W-:Y:S01]  /*aab0*/  HADD2.F32 R69, -RZ, R69.H0_H0 ;  /* 0x20000045ff457230 */ /* 0x000fe20000004100 */
[----:B------:R-:W-:Y:S01]  /*aac0*/  LOP3.LUT R88, R87, 0xff, RZ, 0xc0, !PT ;  /* 0x000000ff57587812 */ /* 0x000fe200078ec0ff */
[----:B------:R-:W-:Y:S01]  /*aad0*/  HADD2.F32 R57, -RZ, R57.H0_H0 ;  /* 0x20000039ff397230 */ /* 0x000fe20000004100 */
[----:B------:R-:W-:Y:S01]  /*aae0*/  SHF.R.U32.HI R92, RZ, 0x10, R89 ;  /* 0x00000010ff5c7819 */ /* 0x000fe20000011659 */
[----:B------:R-:W-:Y:S02]  /*aaf0*/  HADD2.F32 R71, -RZ, R71.H0_H0 ;  /* 0x20000047ff477230 */ /* 0x000fe40000004100 */
[-C--:B------:R-:W-:Y:S01]  /*ab00*/  FFMA R126, R121, R109.reuse, R126 ;  /* 0x0000006d797e7223 */ /* 0x080fe2000000007e */
[----:B------:R-:W-:Y:S01]  /*ab10*/  F2FP.F16.E5M2.UNPACK_B R88, R88 ;  /* 0x00000058ff58723e */ /* 0x000fe200020004ff */
        /* <DEDUP_REMOVED lines=9> */
[----:B------:R-:W-:Y:S01]  /*abb0*/  F2FP.F16.E5M2.UNPACK_B R3, R3 ;  /* 0x00000003ff03723e */ /* 0x000fe200020004ff */
[----:B------:R-:W-:Y:S01]  /*abc0*/  VIADD R94, R166, 0x3 ;  /* 0x00000003a65e7836 */ /* 0x000fe20000000000 */
[----:B------:R-:W-:Y:S01]  /*abd0*/  SHF.R.U32.HI R57, RZ, 0x8, R57 ;  /* 0x00000008ff397819 */ /* 0x000fe20000011639 */
[----:B------:R-:W-:Y:S01]  /*abe0*/  FFMA R134, R71, R109, R134 ;  /* 0x0000006d47867223 */ /* 0x000fe20000000086 */
[----:B------:R-:W-:Y:S01]  /*abf0*/  LOP3.LUT R69, R69, 0xff, RZ, 0xc0, !PT ;  /* 0x000000ff45457812 */ /* 0x000fe200078ec0ff */
[----:B------:R-:W-:Y:S01]  /*ac00*/  HADD2.F32 R3, -RZ, R3.H0_H0 ;  /* 0x20000003ff037230 */ /* 0x000fe20000004100 */
[----:B------:R-:W-:Y:S01]  /*ac10*/  F2FP.F16.E5M2.UNPACK_B R57, R57 ;  /* 0x00000039ff39723e */ /* 0x000fe200020004ff */
[----:B------:R-:W-:Y:S01]  /*ac20*/  FFMA R138, R121, R109, R138 ;  /* 0x0000006d798a7223 */ /* 0x000fe2000000008a */
[----:B------:R-:W-:-:S02]  /*ac30*/  F2FP.F16.E5M2.UNPACK_B R69, R69 ;  /* 0x00000045ff45723e */ /* 0x000fc400020004ff */
[--C-:B------:R-:W-:Y:S01]  /*ac40*/  SHF.R.U64 R71, R86, 0x18, R87.reuse ;  /* 0x0000001856477819 */ /* 0x100fe20000001257 */
[----:B------:R-:W-:Y:S02]  /*ac50*/  HADD2.F32 R57, -RZ, R57.H0_H0 ;  /* 0x20000039ff397230 */ /* 0x000fe40000004100 */
[-C--:B------:R-:W-:Y:S01]  /*ac60*/  FFMA R0, R3, R109.reuse, R0 ;  /* 0x0000006d03007223 */ /* 0x080fe20000000000 */
[----:B------:R-:W-:Y:S01]  /*ac70*/  HADD2.F32 R69, -RZ, R69.H0_H0 ;  /* 0x20000045ff457230 */ /* 0x000fe20000004100 */
[----:B------:R-:W-:Y:S02]  /*ac80*/  LOP3.LUT R71, R71, 0xff, RZ, 0xc0, !PT ;  /* 0x000000ff47477812 */ /* 0x000fe400078ec0ff */
[----:B------:R-:W-:Y:S01]  /*ac90*/  LOP3.LUT R3, R84, 0xff, RZ, 0xc0, !PT ;  /* 0x000000ff54037812 */ /* 0x000fe200078ec0ff */
[----:B------:R-:W-:Y:S01]  /*aca0*/  FFMA R100, R57, R109, R100 ;  /* 0x0000006d39647223 */ /* 0x000fe20000000064 */
[----:B------:R-:W-:Y:S01]  /*acb0*/  F2FP.F16.E5M2.UNPACK_B R71, R71 ;  /* 0x00000047ff47723e */ /* 0x000fe200020004ff */
[----:B------:R-:W-:Y:S01]  /*acc0*/  FFMA R126, R69, R109, R126 ;  /* 0x0000006d457e7223 */ /* 0x000fe2000000007e */
[----:B------:R-:W-:-:S02]  /*acd0*/  SHF.R.U32.HI R69, RZ, 0x8, R87 ;  /* 0x00000008ff457819 */ /* 0x000fc40000011657 */
[----:B------:R-:W-:Y:S01]  /*ace0*/  F2FP.F16.E5M2.UNPACK_B R57, R3 ;  /* 0x00000003ff39723e */ /* 0x000fe200020004ff */
[----:B------:R-:W-:Y:S01]  /*acf0*/  HADD2.F32 R71, -RZ, R71.H0_H0 ;  /* 0x20000047ff477230 */ /* 0x000fe20000004100 */
[----:B------:R-:W-:Y:S02]  /*ad00*/  SHF.R.U32.HI R88, RZ, 0x10, R87 ;  /* 0x00000010ff587819 */ /* 0x000fe40000011657 */
[----:B------:R-:W-:Y:S01]  /*ad10*/  LOP3.LUT R3, R69, 0xff, RZ, 0xc0, !PT ;  /* 0x000000ff45037812 */ /* 0x000fe200078ec0ff */
[----:B------:R-:W-:Y:S01]  /*ad20*/  HADD2.F32 R69, -RZ, R57.H0_H0 ;  /* 0x20000039ff457230 */ /* 0x000fe20000004100 */
[----:B------:R-:W-:Y:S01]  /*ad30*/  LOP3.LUT R57, R88, 0xff, RZ, 0xc0, !PT ;  /* 0x000000ff58397812 */ /* 0x000fe200078ec0ff */
[----:B------:R-:W-:Y:S01]  /*ad40*/  FFMA R128, R71, R109, R128 ;  /* 0x0000006d47807223 */ /* 0x000fe20000000080 */
[----:B------:R-:W-:Y:S02]  /*ad50*/  LOP3.LUT R71, R85, 0xff, RZ, 0xc0, !PT ;  /* 0x000000ff55477812 */ /* 0x000fe400078ec0ff */
[----:B------:R-:W-:Y:S01]  /*ad60*/  F2FP.F16.E5M2.UNPACK_B R57, R57 ;  /* 0x00000039ff39723e */ /* 0x000fe200020004ff */
[----:B------:R-:W-:Y:S01]  /*ad70*/  FFMA R69, R69, R109, R136 ;  /* 0x0000006d45457223 */ /* 0x000fe20000000088 */
[----:B------:R-:W-:-:S02]  /*ad80*/  F2FP.F16.E5M2.UNPACK_B R71, R71 ;  /* 0x00000047ff47723e */ /* 0x000fc400020004ff */
[----:B------:R-:W-:Y:S01]  /*ad90*/  F2FP.F16.E5M2.UNPACK_B R119, R119 ;  /* 0x00000077ff77723e */ /* 0x000fe200020004ff */
[----:B------:R-:W-:Y:S01]  /*ada0*/  HADD2.F32 R57, -RZ, R57.H0_H0 ;  /* 0x20000039ff397230 */ /* 0x000fe20000004100 */
[C-C-:B------:R-:W-:Y:S01]  /*adb0*/  SHF.R.U64 R129, R84.reuse, 0x18, R85.reuse ;  /* 0x0000001854817819 */ /* 0x140fe20000001255 */
[----:B------:R-:W-:Y:S01]  /*adc0*/  HADD2.F32 R71, -RZ, R71.H0_H0 ;  /* 0x20000047ff477230 */ /* 0x000fe20000004100 */
[----:B------:R-:W-:Y:S01]  /*add0*/  F2FP.F16.E5M2.UNPACK_B R3, R3 ;  /* 0x00000003ff03723e */ /* 0x000fe200020004ff */
[----:B------:R-:W-:Y:S01]  /*ade0*/  HADD2.F32 R119, -RZ, R119.H0_H0 ;  /* 0x20000077ff777230 */ /* 0x000fe20000004100 */
[--C-:B------:R-:W-:Y:S01]  /*adf0*/  SHF.R.U32.HI R88, RZ, 0x18, R85.reuse ;  /* 0x00000018ff587819 */ /* 0x100fe20000011655 */
[-C--:B------:R-:W-:Y:S01]  /*ae00*/  FFMA R0, R57, R109.reuse, R0 ;  /* 0x0000006d39007223 */ /* 0x080fe20000000000 */
[----:B------:R-:W-:Y:S01]  /*ae10*/  LOP3.LUT R73, R73, 0xff, RZ, 0xc0, !PT ;  /* 0x000000ff49497812 */ /* 0x000fe200078ec0ff */
[----:B------:R-:W-:Y:S01]  /*ae20*/  HADD2.F32 R3, -RZ, R3.H0_H0 ;  /* 0x20000003ff037230 */ /* 0x000fe20000004100 */
[----:B------:R-:W-:Y:S01]  /*ae30*/  LOP3.LUT R57, R129, 0xff, RZ, 0xc0, !PT ;  /* 0x000000ff81397812 */ /* 0x000fe200078ec0ff */
[-C--:B------:R-:W-:Y:S01]  /*ae40*/  FFMA R71, R71, R109.reuse, R134 ;  /* 0x0000006d47477223 */ /* 0x080fe20000000086 */
[----:B------:R-:W-:Y:S01]  /*ae50*/  F2FP.F16.E5M2.UNPACK_B R88, R88 ;  /* 0x00000058ff58723e */ /* 0x000fe200020004ff */
[----:B------:R-:W-:Y:S01]  /*ae60*/  FFMA R138, R119, R109, R138 ;  /* 0x0000006d778a7223 */ /* 0x000fe2000000008a */
[----:B------:R-:W-:Y:S01]  /*ae70*/  F2FP.F16.E5M2.UNPACK_B R73, R73 ;  /* 0x00000049ff49723e */ /* 0x000fe200020004ff */
[----:B------:R-:W-:Y:S01]  /*ae80*/  FFMA R96, R3, R109, R96 ;  /* 0x0000006d03607223 */ /* 0x000fe20000000060 */
[--C-:B------:R-:W-:Y:S01]  /*ae90*/  SHF.R.U64 R134, R84, 0x10, R85.reuse ;  /* 0x0000001054867819 */ /* 0x100fe20000001255 */
[----:B------:R-:W-:Y:S01]  /*aea0*/  HADD2.F32 R119, -RZ, R88.H0_H0 ;  /* 0x20000058ff777230 */ /* 0x000fe20000004100 */
[----:B------:R-:W-:Y:S01]  /*aeb0*/  SHF.R.U32.HI R127, RZ, 0x8, R85 ;  /* 0x00000008ff7f7819 */ /* 0x000fe20000011655 */
[----:B------:R-:W-:Y:S01]  /*aec0*/  HADD2.F32 R73, -RZ, R73.H0_H0 ;  /* 0x20000049ff497230 */ /* 0x000fe20000004100 */
[----:B------:R-:W-:-:S02]  /*aed0*/  F2FP.F16.E5M2.UNPACK_B R57, R57 ;  /* 0x00000039ff39723e */ /* 0x000fc400020004ff */
[----:B------:R-:W-:Y:S01]  /*aee0*/  SHF.R.U32.HI R125, RZ, 0x10, R85 ;  /* 0x00000010ff7d7819 */ /* 0x000fe20000011655 */
[-C--:B------:R-:W-:Y:S01]  /*aef0*/  FFMA R138, R119, R109.reuse, R138 ;  /* 0x0000006d778a7223 */ /* 0x080fe2000000008a */
        /* <DEDUP_REMOVED lines=85> */
.L_x_372:
[----:B------:R-:W-:-:S05]  /*b450*/  IADD3 R0, P5, R2, R130, RZ ;  /* 0x0000008202007210 */ /* 0x000fca0007fbe0ff */
[----:B------:R-:W-:Y:S01]  /*b460*/  IMAD.X R81, R3, 0x1, R15, P5 ;  /* 0x0000000103517824 */ /* 0x000fe200028e060f */
[----:B------:R-:W-:-:S04]  /*b470*/  LEA R134, P5, R0, R133, 0x3 ;  /* 0x0000008500867211 */ /* 0x000fc800078a18ff */
[----:B------:R-:W-:-:S06]  /*b480*/  LEA.HI.X R135, R0, R132, R81, 0x3, P5 ;  /* 0x0000008400877211 */ /* 0x000fcc00028f1c51 */
[----:B------:R-:W5:Y:S03]  /*b490*/  LDG.E.64 R134, desc[UR10][R134.64] ;  /* 0x0000000a86867981 */ /* 0x000f66000c1e1b00 */
.L_x_373:
[----:B------:R-:W-:Y:S05]  /*b4a0*/  BSYNC B0 ;  /* 0x0000000000007941 */ /* 0x000fea0003800000 */
.L_x_371:
        /* <DEDUP_REMOVED lines=19> */
.L_x_375:
[----:B------:R-:W-:Y:S02]  /*b5e0*/  IMAD R81, R90, 0x9, RZ ;  /* 0x000000095a517824 */ /* 0x000fe400078e02ff */
[----:B------:R-:W-:-:S04]  /*b5f0*/  IMAD.WIDE.U32 R98, R131, 0x9, R2 ;  /* 0x0000000983627825 */ /* 0x000fc800078e0002 */
[----:B------:R-:W-:Y:S01]  /*b600*/  IMAD.IADD R81, R81, 0x1, R99 ;  /* 0x0000000151517824 */ /* 0x000fe200078e0263 */
[----:B------:R-:W-:-:S04]  /*b610*/  LEA R136, P5, R98, R133, 0x3 ;  /* 0x0000008562887211 */ /* 0x000fc800078a18ff */
[----:B------:R-:W-:-:S06]  /*b620*/  LEA.HI.X R137, R98, R132, R81, 0x3, P5 ;  /* 0x0000008462897211 */ /* 0x000fcc00028f1c51 */
[----:B------:R-:W5:Y:S03]  /*b630*/  LDG.E.64 R136, desc[UR10][R136.64] ;  /* 0x0000000a88887981 */ /* 0x000f66000c1e1b00 */
.L_x_376:
[----:B------:R-:W-:Y:S05]  /*b640*/  BSYNC B0 ;  /* 0x0000000000007941 */ /* 0x000fea0003800000 */
.L_x_374:
        /* <DEDUP_REMOVED lines=20> */
.L_x_378:
        /* <DEDUP_REMOVED lines=8> */
.L_x_379:
[----:B------:R-:W-:Y:S05]  /*b810*/  BSYNC B0 ;  /* 0x0000000000007941 */ /* 0x000fea0003800000 */
.L_x_377:
        /* <DEDUP_REMOVED lines=20> */
.L_x_381:
        /* <DEDUP_REMOVED lines=8> */
.L_x_382:
[----:B------:R-:W-:Y:S05]  /*b9e0*/  BSYNC B0 ;  /* 0x0000000000007941 */ /* 0x000fea0003800000 */
.L_x_380:
        /* <DEDUP_REMOVED lines=19> */
.L_x_384:
        /* <DEDUP_REMOVED lines=8> */
.L_x_385:
[----:B------:R-:W-:Y:S05]  /*bba0*/  BSYNC B0 ;  /* 0x0000000000007941 */ /* 0x000fea0003800000 */
.L_x_383:
        /* <DEDUP_REMOVED lines=19> */
.L_x_387:
        /* <DEDUP_REMOVED lines=8> */
.L_x_388:
[----:B------:R-:W-:Y:S05]  /*bd60*/  BSYNC B0 ;  /* 0x0000000000007941 */ /* 0x000fea0003800000 */
.L_x_386:
        /* <DEDUP_REMOVED lines=19> */
.L_x_390:
        /* <DEDUP_REMOVED lines=8> */
.L_x_391:
[----:B------:R-:W-:Y:S05]  /*bf20*/  BSYNC B0 ;  /* 0x0000000000007941 */ /* 0x000fea0003800000 */
.L_x_389:
        /* <DEDUP_REMOVED lines=19> */
.L_x_393:
[----:B------:R-:W-:Y:S02]  /*c060*/  IMAD R81, R90, 0xf, RZ ;  /* 0x0000000f5a517824 */ /* 0x000fe400078e02ff */
[----:B------:R-:W-:-:S04]  /*c070*/  IMAD.WIDE.U32 R2, R131, 0xf, R2 ;  /* 0x0000000f83027825 */ /* 0x000fc800078e0002 */
[----:B------:R-:W-:Y:S01]  /*c080*/  IMAD.IADD R3, R81, 0x1, R3 ;  /* 0x0000000151037824 */ /* 0x000fe200078e0203 */
[----:B------:R-:W-:-:S04]  /*c090*/  LEA R158, P0, R2, R133, 0x3 ;  /* 0x00000085029e7211 */ /* 0x000fc800078018ff */
[----:B------:R-:W-:-:S06]  /*c0a0*/  LEA.HI.X R159, R2, R132, R3, 0x3, P0 ;  /* 0x00000084029f7211 */ /* 0x000fcc00000f1c03 */
[----:B------:R-:W5:Y:S03]  /*c0b0*/  LDG.E.64 R158, desc[UR10][R158.64] ;  /* 0x0000000a9e9e7981 */ /* 0x000f66000c1e1b00 */
.L_x_394:
[----:B------:R-:W-:Y:S05]  /*c0c0*/  BSYNC B0 ;  /* 0x0000000000007941 */ /* 0x000fea0003800000 */
.L_x_392:
        /* <DEDUP_REMOVED lines=49> */
[----:B------:R-:W-:Y:S01]  /*c3e0*/  F2FP.F16.E5M2.UNPACK_B R2, R86 ;  /* 0x00000056ff02723e */ /* 0x000fe200020004ff */
[----:B------:R-:W-:Y:S01]  /*c3f0*/  IMAD.U32 R86, R48, 0x10000, RZ ;  /* 0x0001000030567824 */ /* 0x000fe200078e00ff */
[----:B------:R-:W-:Y:S02]  /*c400*/  LOP3.LUT R129, R143, 0xff, RZ, 0xc0, !PT ;  /* 0x000000ff8f817812 */ /* 0x000fe400078ec0ff */
[----:B------:R-:W-:Y:S01]  /*c410*/  LOP3.LUT R97, R97, 0xff0000, R0, 0xf8, !PT ;  /* 0x00ff000061617812 */ /* 0x000fe200078ef800 */
[----:B------:R-:W-:Y:S01]  /*c420*/  HADD2.F32 R87, -RZ, R2.H0_H0 ;  /* 0x20000002ff577230 */ /* 0x000fe20000004100 */
[----:B------:R-:W-:-:S02]  /*c430*/  SHF.R.U32.HI R85, RZ, 0x18, R111 ;  /* 0x00000018ff557819 */ /* 0x000fc4000001166f */
[----:B------:R-:W-:Y:S02]  /*c440*/  F2FP.F16.E5M2.UNPACK_B R0, R3 ;  /* 0x00000003ff00723e */ /* 0x000fe400020004ff */
        /* <DEDUP_REMOVED lines=9> */
[----:B------:R-:W-:Y:S02]  /*c4e0*/  F2FP.F16.E5M2.UNPACK_B R2, R2 ;  /* 0x00000002ff02723e */ /* 0x000fe400020004ff */
[----:B------:R-:W-:Y:S01]  /*c4f0*/  LOP3.LUT R120, R120, R84, R81, 0xfe, !PT ;  /* 0x0000005478787212 */ /* 0x000fe200078efe51 */
[----:B------:R-:W-:Y:S01]  /*c500*/  FFMA R84, R0, R109, RZ ;  /* 0x0000006d00547223 */ /* 0x000fe200000000ff */
[----:B------:R-:W-:Y:S01]  /*c510*/  SHF.R.U32.HI R89, RZ, 0x10, R103 ;  /* 0x00000010ff597819 */ /* 0x000fe20000011667 */
[----:B------:R-:W-:Y:S01]  /*c520*/  HADD2.F32 R0, -RZ, R2.H0_H0 ;  /* 0x20000002ff007230 */ /* 0x000fe20000004100 */
[----:B------:R-:W-:Y:S01]  /*c530*/  F2FP.F16.E5M2.UNPACK_B R3, R3 ;  /* 0x00000003ff03723e */ /* 0x000fe200020004ff */
        /* <DEDUP_REMOVED lines=34> */
[----:B------:R-:W-:-:S02]  /*c760*/  F2FP.F16.E5M2.UNPACK_B R119, R119 ;  /* 0x00000077ff77723e */ /* 0x000fc400020004ff */
[----:B------:R-:W-:Y:S02]  /*c770*/  SHF.R.U32.HI R2, RZ, 0x8, R2 ;  /* 0x00000008ff027819 */ /* 0x000fe40000011602 */
[----:B------:R-:W-:Y:S01]  /*c780*/  LOP3.LUT R52, R120, R3, RZ, 0xfc, !PT ;  /* 0x0000000378347212 */ /* 0x000fe200078efcff */
[----:B------:R-:W-:Y:S01]  /*c790*/  HADD2.F32 R119, -RZ, R119.H0_H0 ;  /* 0x20000077ff777230 */ /* 0x000fe20000004100 */
[----:B------:R-:W-:Y:S02]  /*c7a0*/  SHF.R.U64 R3, R54, 0x18, R55 ;  /* 0x0000001836037819 */ /* 0x000fe40000001237 */
[----:B------:R-:W-:Y:S02]  /*c7b0*/  LOP3.LUT R0, R142, 0xff, RZ, 0xc0, !PT ;  /* 0x000000ff8e007812 */ /* 0x000fe400078ec0ff */
[----:B------:R-:W-:Y:S01]  /*c7c0*/  F2FP.F16.E5M2.UNPACK_B R2, R2 ;  /* 0x00000002ff02723e */ /* 0x000fe200020004ff */
[----:B------:R-:W-:Y:S01]  /*c7d0*/  FFMA R142, R119, R109, R98 ;  /* 0x0000006d778e7223 */ /* 0x000fe20000000062 */
[----:B------:R-:W-:-:S02]  /*c7e0*/  PRMT R150, R3, 0x6540, R150 ;  /* 0x0000654003967816 */ /* 0x000fc40000000096 */
[----:B------:R-:W-:Y:S01]  /*c7f0*/  F2FP.F16.E5M2.UNPACK_B R0, R0 ;  /* 0x00000000ff00723e */ /* 0x000fe200020004ff */
[----:B------:R-:W-:Y:S01]  /*c800*/  HADD2.F32 R119, -RZ, R2.H0_H0 ;  /* 0x20000002ff777230 */ /* 0x000fe20000004100 */
[----:B------:R-:W-:Y:S02]  /*c810*/  LOP3.LUT R3, R3, 0xff, RZ, 0xc0, !PT ;  /* 0x000000ff03037812 */ /* 0x000fe400078ec0ff */
[----:B------:R-:W-:Y:S01]  /*c820*/  LOP3.LUT R2, R149, 0xff, RZ, 0xc0, !PT ;  /* 0x000000ff95027812 */ /* 0x000fe200078ec0ff */
[----:B------:R-:W-:Y:S01]  /*c830*/  HADD2.F32 R0, -RZ, R0.H0_H0 ;  /* 0x20000000ff007230 */ /* 0x000fe20000004100 */
[----:B------:R-:W-:Y:S02]  /*c840*/  LOP3.LUT R98, R125, 0xff, RZ, 0xc0, !PT ;  /* 0x000000ff7d627812 */ /* 0x000fe400078ec0ff */
[----:B------:R-:W-:Y:S02]  /*c850*/  LOP3.LUT R54, R148, 0xff, RZ, 0xc0, !PT ;  /* 0x000000ff94367812 */ /* 0x000fe400078ec0ff */
[----:B------:R-:W-:Y:S01]  /*c860*/  F2FP.F16.E5M2.UNPACK_B R3, R3 ;  /* 0x00000003ff03723e */ /* 0x000fe200020004ff */
[----:B------:R-:W-:Y:S01]  /*c870*/  FFMA R0, R0, R109, RZ ;  /* 0x0000006d00007223 */ /* 0x000fe200000000ff */
        /* <DEDUP_REMOVED lines=87> */
[----:B------:R-:W-:-:S02]  /*cdf0*/  F2FP.F16.E5M2.UNPACK_B R3, R3 ;  /* 0x00000003ff03723e */ /* 0x000fc400020004ff */
[----:B------:R-:W-:Y:S02]  /*ce00*/  LOP3.LUT R48, R125, 0xff, RZ, 0xc0, !PT ;  /* 0x000000ff7d307812 */ /* 0x000fe400078ec0ff */
[----:B------:R-:W-:Y:S01]  /*ce10*/  LOP3.LUT R148, R148, 0xff00, R143, 0xf8, !PT ;  /* 0x0000ff0094947812 */ /* 0x000fe200078ef88f */
[----:B------:R-:W-:Y:S01]  /*ce20*/  HADD2.F32 R3, -RZ, R3.H0_H0 ;  /* 0x20000003ff037230 */ /* 0x000fe20000004100 */
[----:B------:R-:W-:Y:S02]  /*ce30*/  F2FP.F16.E5M2.UNPACK_B R48, R48 ;  /* 0x00000030ff30723e */ /* 0x000fe400020004ff */
[----:B------:R-:W-:Y:S02]  /*ce40*/  F2FP.F16.E5M2.UNPACK_B R119, R92 ;  /* 0x0000005cff77723e */ /* 0x000fe400020004ff */
        /* <DEDUP_REMOVED lines=10> */
[----:B------:R-:W-:Y:S02]  /*cef0*/  F2FP.F16.E5M2.UNPACK_B R121, R121 ;  /* 0x00000079ff79723e */ /* 0x000fe400020004ff */
[----:B------:R-:W-:Y:S02]  /*cf00*/  F2FP.F16.E5M2.UNPACK_B R81, R81 ;  /* 0x00000051ff51723e */ /* 0x000fe400020004ff */
[----:B------:R-:W-:Y:S01]  /*cf10*/  LOP3.LUT R3, R3, 0xff, RZ, 0xc0, !PT ;  /* 0x000000ff03037812 */ /* 0x000fe200078ec0ff */
[----:B------:R-:W-:Y:S01]  /*cf20*/  HADD2.F32 R121, -RZ, R121.H0_H0 ;  /* 0x20000079ff797230 */ /* 0x000fe20000004100 */
[----:B------:R-:W-:Y:S01]  /*cf30*/  F2FP.F16.E5M2.UNPACK_B R48, R48 ;  /* 0x00000030ff30723e */ /* 0x000fe200020004ff */
[----:B------:R-:W-:Y:S01]  /*cf40*/  HADD2.F32 R119, -RZ, R81.H0_H0 ;  /* 0x20000051ff777230 */ /* 0x000fe20000004100 */
[----:B------:R-:W-:-:S02]  /*cf50*/  F2FP.F16.E5M2.UNPACK_B R3, R3 ;  /* 0x00000003ff03723e */ /* 0x000fc400020004ff */
        /* <DEDUP_REMOVED lines=15> */
[----:B------:R-:W-:Y:S02]  /*d050*/  F2FP.F16.E5M2.UNPACK_B R48, R48 ;  /* 0x00000030ff30723e */ /* 0x000fe400020004ff */
[----:B------:R-:W-:Y:S02]  /*d060*/  F2FP.F16.E5M2.UNPACK_B R3, R3 ;  /* 0x00000003ff03723e */ /* 0x000fe400020004ff */
[----:B------:R-:W-:Y:S01]  /*d070*/  F2FP.F16.E5M2.UNPACK_B R119, R81 ;  /* 0x00000051ff77723e */ /* 0x000fe200020004ff */
[----:B------:R-:W-:Y:S01]  /*d080*/  HADD2.F32 R81, -RZ, R48.H0_H0 ;  /* 0x20000030ff517230 */ /* 0x000fe20000004100 */
[C---:B------:R-:W-:Y:S01]  /*d090*/  LOP3.LUT R48, R110.reuse, 0xff, RZ, 0xc0, !PT ;  /* 0x000000ff6e307812 */ /* 0x040fe200078ec0ff */
[----:B------:R-:W-:Y:S01]  /*d0a0*/  HADD2.F32 R3, -RZ, R3.H0_H0 ;  /* 0x20000003ff037230 */ /* 0x000fe20000004100 */
[----:B------:R-:W-:Y:S01]  /*d0b0*/  F2FP.F16.E5M2.UNPACK_B R125, R125 ;  /* 0x0000007dff7d723e */ /* 0x000fe200020004ff */
[----:B------:R-:W-:Y:S01]  /*d0c0*/  HADD2.F32 R119, -RZ, R119.H0_H0 ;  /* 0x20000077ff777230 */ /* 0x000fe20000004100 */
[----:B------:R-:W-:Y:S01]  /*d0d0*/  F2FP.F16.E5M2.UNPACK_B R48, R48 ;  /* 0x00000030ff30723e */ /* 0x000fe200020004ff */
[----:B------:R-:W-:Y:S01]  /*d0e0*/  FFMA R0, R81, R109, R0 ;  /* 0x0000006d51007223 */ /* 0x000fe20000000000 */
[----:B------:R-:W-:Y:S01]  /*d0f0*/  F2FP.F16.E5M2.UNPACK_B R102, R85 ;  /* 0x00000055ff66723e */ /* 0x000fe200020004ff */
[-C--:B------:R-:W-:Y:S01]  /*d100*/  FFMA R124, R3, R109.reuse, R124 ;  /* 0x0000006d037c7223 */ /* 0x080fe2000000007c */
[----:B------:R-:W-:Y:S01]  /*d110*/  LOP3.LUT R85, R111, 0xff, RZ, 0xc0, !PT ;  /* 0x000000ff6f557812 */ /* 0x000fe200078ec0ff */
[----:B------:R-:W-:Y:S01]  /*d120*/  HADD2.F32 R125, -RZ, R125.H0_H0 ;  /* 0x2000007dff7d7230 */ /* 0x000fe20000004100 */
[----:B------:R-:W-:Y:S01]  /*d130*/  SHF.R.U32.HI R3, RZ, 0x8, R103 ;  /* 0x00000008ff037819 */ /* 0x000fe20000011667 */
[----:B------:R-:W-:Y:S01]  /*d140*/  HADD2.F32 R81, -RZ, R48.H0_H0 ;  /* 0x20000030ff517230 */ /* 0x000fe20000004100 */
[--C-:B------:R-:W-:Y:S01]  /*d150*/  SHF.R.U64 R48, R110, 0x8, R111.reuse ;  /* 0x000000086e307819 */ /* 0x100fe2000000126f */
[----:B------:R-:W-:Y:S01]  /*d160*/  FFMA R50, R119, R109, R50 ;  /* 0x0000006d77327223 */ /* 0x000fe20000000032 */
[----:B------:R-:W-:Y:S01]  /*d170*/  F2FP.F16.E5M2.UNPACK_B R85, R85 ;  /* 0x00000055ff55723e */ /* 0x000fe200020004ff */
[----:B------:R-:W-:Y:S01]  /*d180*/  FFMA R128, R125, R109, R128 ;  /* 0x0000006d7d807223 */ /* 0x000fe20000000080 */
[----:B------:R-:W-:Y:S01]  /*d190*/  LOP3.LUT R3, R3, 0xff, RZ, 0xc0, !PT ;  /* 0x000000ff03037812 */ /* 0x000fe200078ec0ff */
[----:B------:R-:W-:Y:S01]  /*d1a0*/  HADD2.F32 R119, -RZ, R102.H0_H0 ;  /* 0x20000066ff777230 */ /* 0x000fe20000004100 */
[----:B------:R-:W-:Y:S01]  /*d1b0*/  LOP3.LUT R48, R48, 0xff, RZ, 0xc0, !PT ;  /* 0x000000ff30307812 */ /* 0x000fe200078ec0ff */
[----:B------:R-:W-:Y:S01]  /*d1c0*/  HADD2.F32 R85, -RZ, R85.H0_H0 ;  /* 0x20000055ff557230 */ /* 0x000fe20000004100 */
[----:B------:R-:W-:Y:S01]  /*d1d0*/  F2FP.F16.E5M2.UNPACK_B R3, R3 ;  /* 0x00000003ff03723e */ /* 0x000fe200020004ff */
[-C--:B------:R-:W-:Y:S01]  /*d1e0*/  FFMA R128, R81, R109.reuse, R128 ;  /* 0x0000006d51807223 */ /* 0x080fe20000000080 */
[----:B------:R-:W-:Y:S01]  /*d1f0*/  SHF.R.U64 R81, R110, 0x10, R111 ;  /* 0x000000106e517819 */ /* 0x000fe2000000126f */
[-C--:B------:R-:W-:Y:S01]  /*d200*/  FFMA R142, R119, R109.reuse, R142 ;  /* 0x0000006d778e7223 */ /* 0x080fe2000000008e */
[----:B------:R-:W-:Y:S01]  /*d210*/  F2FP.F16.E5M2.UNPACK_B R48, R48 ;  /* 0x00000030ff30723e */ /* 0x000fe200020004ff */
[----:B------:R-:W-:Y:S01]  /*d220*/  FFMA R126, R85, R109, R126 ;  /* 0x0000006d557e7223 */ /* 0x000fe2000000007e */
[----:B------:R-:W-:Y:S01]  /*d230*/  LOP3.LUT R121, R121, 0xff, RZ, 0xc0, !PT ;  /* 0x000000ff79797812 */ /* 0x000fe200078ec0ff */
[----:B------:R-:W-:Y:S01]  /*d240*/  HADD2.F32 R3, -RZ, R3.H0_H0 ;  /* 0x20000003ff037230 */ /* 0x000fe20000004100 */
[----:B------:R-:W-:Y:S01]  /*d250*/  LOP3.LUT R85, R81, 0xff, RZ, 0xc0, !PT ;  /* 0x000000ff51557812 */ /* 0x000fe200078ec0ff */
[----:B------:R-:W-:Y:S01]  /*d260*/  HADD2.F32 R81, -RZ, R48.H0_H0 ;  /* 0x20000030ff517230 */ /* 0x000fe20000004100 */
[----:B------:R-:W-:-:S02]  /*d270*/  F2FP.F16.E5M2.UNPACK_B R121, R121 ;  /* 0x00000079ff79723e */ /* 0x000fc400020004ff */
[--C-:B------:R-:W-:Y:S01]  /*d280*/  SHF.R.U64 R110, R110, 0x18, R111.reuse ;  /* 0x000000186e6e7819 */ /* 0x100fe2000000126f */
[----:B------:R-:W-:Y:S01]  /*d290*/  FFMA R54, R3, R109, R54 ;  /* 0x0000006d03367223 */ /* 0x000fe20000000036 */
[----:B------:R-:W-:Y:S01]  /*d2a0*/  F2FP.F16.E5M2.UNPACK_B R85, R85 ;  /* 0x00000055ff55723e */ /* 0x000fe200020004ff */
[----:B------:R-:W-:Y:S01]  /*d2b0*/  HADD2.F32 R121, -RZ, R121.H0_H0 ;  /* 0x20000079ff797230 */ /* 0x000fe20000004100 */
[----:B------:R-:W-:Y:S01]  /*d2c0*/  LOP3.LUT R3, R110, 0xff, RZ, 0xc0, !PT ;  /* 0x000000ff6e037812 */ /* 0x000fe200078ec0ff */
[-C--:B------:R-:W-:Y:S01]  /*d2d0*/  FFMA R50, R81, R109.reuse, R50 ;  /* 0x0000006d51327223 */ /* 0x080fe20000000032 */
[----:B------:R-:W-:Y:S01]  /*d2e0*/  SHF.R.U32.HI R48, RZ, 0x8, R111 ;  /* 0x00000008ff307819 */ /* 0x000fe2000001166f */
[----:B------:R-:W-:Y:S01]  /*d2f0*/  HADD2.F32 R85, -RZ, R85.H0_H0 ;  /* 0x20000055ff557230 */ /* 0x000fe20000004100 */
[----:B------:R-:W-:Y:S01]  /*d300*/  LOP3.LUT R81, R112, 0xff, RZ, 0xc0, !PT ;  /* 0x000000ff70517812 */ /* 0x000fe200078ec0ff */
[----:B------:R-:W-:Y:S01]  /*d310*/  FFMA R120, R121, R109, R120 ;  /* 0x0000006d79787223 */ /* 0x000fe20000000078 */
[----:B------:R-:W-:-:S02]  /*d320*/  F2FP.F16.E5M2.UNPACK_B R3, R3 ;  /* 0x00000003ff03723e */ /* 0x000fc400020004ff */
[----:B------:R-:W-:Y:S01]  /*d330*/  LOP3.LUT R48, R48, 0xff, RZ, 0xc0, !PT ;  /* 0x000000ff30307812 */ /* 0x000fe200078ec0ff */
[----:B------:R-:W-:Y:S01]  /*d340*/  FFMA R120, R85, R109, R120 ;  /* 0x0000006d55787223 */ /* 0x000fe20000000078 */
[----:B------:R-:W-:Y:S01]  /*d350*/  F2FP.F16.E5M2.UNPACK_B R81, R81 ;  /* 0x00000051ff51723e */ /* 0x000fe200020004ff */
[----:B------:R-:W-:Y:S01]  /*d360*/  HADD2.F32 R3, -RZ, R3.H0_H0 ;  /* 0x20000003ff037230 */ /* 0x000fe20000004100 */
[----:B------:R-:W-:Y:S02]  /*d370*/  LOP3.LUT R89, R89, 0xff, RZ, 0xc0, !PT ;  /* 0x000000ff59597812 */ /* 0x000fe400078ec0ff */
[----:B------:R-:W-:Y:S01]  /*d380*/  F2FP.F16.E5M2.UNPACK_B R48, R48 ;  /* 0x00000030ff30723e */ /* 0x000fe200020004ff */
[----:B------:R-:W-:Y:S01]  /*d390*/  HADD2.F32 R85, -RZ, R81.H0_H0 ;  /* 0x20000051ff557230 */ /* 0x000fe20000004100 */
[----:B------:R-:W-:Y:S01]  /*d3a0*/  F2FP.F16.E5M2.UNPACK_B R89, R89 ;  /* 0x00000059ff59723e */ /* 0x000fe200020004ff */
        /* <DEDUP_REMOVED lines=10> */
[----:B------:R-:W-:Y:S02]  /*d450*/  F2FP.F16.E5M2.UNPACK_B R3, R3 ;  /* 0x00000003ff03723e */ /* 0x000fe400020004ff */
[----:B------:R-:W-:-:S02]  /*d460*/  SHF.R.U64 R81, R112, 0x10, R113 ;  /* 0x0000001070517819 */ /* 0x000fc40000001271 */
[----:B------:R-:W-:Y:S01]  /*d470*/  SHF.R.U32.HI R48, RZ, 0x8, R48 ;  /* 0x00000008ff307819 */ /* 0x000fe20000011630 */
[----:B------:R-:W-:Y:S01]  /*d480*/  HADD2.F32 R3, -RZ, R3.H0_H0 ;  /* 0x20000003ff037230 */ /* 0x000fe20000004100 */
[----:B------:R-:W-:Y:S02]  /*d490*/  LOP3.LUT R85, R85, 0xff, RZ, 0xc0, !PT ;  /* 0x000000ff55557812 */ /* 0x000fe400078ec0ff */
[----:B------:R-:W-:Y:S02]  /*d4a0*/  LOP3.LUT R89, R113, 0xff, RZ, 0xc0, !PT ;  /* 0x000000ff71597812 */ /* 0x000fe400078ec0ff */
[----:B------:R-:W-:Y:S01]  /*d4b0*/  LOP3.LUT R81, R81, 0xff, RZ, 0xc0, !PT ;  /* 0x000000ff51517812 */ /* 0x000fe200078ec0ff */
[----:B------:R-:W-:Y:S01]  /*d4c0*/  FFMA R0, R3, R109, R0 ;  /* 0x0000006d03007223 */ /* 0x000fe20000000000 */
[----:B------:R-:W-:Y:S02]  /*d4d0*/  F2FP.F16.E5M2.UNPACK_B R48, R48 ;  /* 0x00000030ff30723e */ /* 0x000fe400020004ff */
[----:B------:R-:W-:-:S02]  /*d4e0*/  F2FP.F16.E5M2.UNPACK_B R85, R85 ;  /* 0x00000055ff55723e */ /* 0x000fc400020004ff */
[----:B------:R-:W-:Y:S01]  /*d4f0*/  F2FP.F16.E5M2.UNPACK_B R89, R89 ;  /* 0x00000059ff59723e */ /* 0x000fe200020004ff */
[----:B------:R-:W-:Y:S01]  /*d500*/  HADD2.F32 R3, -RZ, R48.H0_H0 ;  /* 0x20000030ff037230 */ /* 0x000fe20000004100 */
[----:B------:R-:W-:Y:S01]  /*d510*/  F2FP.F16.E5M2.UNPACK_B R81, R81 ;  /* 0x00000051ff51723e */ /* 0x000fe200020004ff */
[----:B------:R-:W-:Y:S01]  /*d520*/  HADD2.F32 R85, -RZ, R85.H0_H0 ;  /* 0x20000055ff557230 */ /* 0x000fe20000004100 */
[----:B------:R-:W-:Y:S01]  /*d530*/  LOP3.LUT R48, R122, 0xff, RZ, 0xc0, !PT ;  /* 0x000000ff7a307812 */ /* 0x000fe200078ec0ff */
[----:B------:R-:W-:Y:S02]  /*d540*/  HADD2.F32 R89, -RZ, R89.H0_H0 ;  /* 0x20000059ff597230 */ /* 0x000fe40000004100 */
[-C--:B------:R-:W-:Y:S01]  /*d550*/  FFMA R50, R3, R109.reuse, R50 ;  /* 0x0000006d03327223 */ /* 0x080fe20000000032 */
[----:B------:R-:W-:Y:S01]  /*d560*/  HADD2.F32 R81, -RZ, R81.H0_H0 ;  /* 0x20000051ff517230 */ /* 0x000fe20000004100 */
[----:B------:R-:W-:Y:S01]  /*d570*/  F2FP.F16.E5M2.UNPACK_B R48, R48 ;  /* 0x00000030ff30723e */ /* 0x000fe200020004ff */
        /* <DEDUP_REMOVED lines=8> */
[----:B------:R-:W-:Y:S01]  /*d600*/  F2FP.F16.E5M2.UNPACK_B R85, R85 ;  /* 0x00000055ff55723e */ /* 0x000fe200020004ff */
[----:B------:R-:W-:Y:S01]  /*d610*/  FFMA R128, R81, R109, R128 ;  /* 0x0000006d51807223 */ /* 0x000fe20000000080 */
[----:B------:R-:W-:Y:S02]  /*d620*/  LOP3.LUT R48, R89, 0xff, RZ, 0xc0, !PT ;  /* 0x000000ff59307812 */ /* 0x000fe400078ec0ff */
[----:B------:R-:W-:Y:S01]  /*d630*/  F2FP.F16.E5M2.UNPACK_B R101, R101 ;  /* 0x00000065ff65723e */ /* 0x000fe200020004ff */
[----:B------:R-:W-:Y:S01]  /*d640*/  HADD2.F32 R85, -RZ, R85.H0_H0 ;  /* 0x20000055ff557230 */ /* 0x000fe20000004100 */
[----:B------:R-:W-:Y:S02]  /*d650*/  F2FP.F16.E5M2.UNPACK_B R3, R3 ;  /* 0x00000003ff03723e */ /* 0x000fe400020004ff */
[--C-:B------:R-:W-:Y:S01]  /*d660*/  SHF.R.U32.HI R89, RZ, 0x18, R123.reuse ;  /* 0x00000018ff597819 */ /* 0x100fe2000001167b */
[----:B------:R-:W-:Y:S01]  /*d670*/  HADD2.F32 R101, -RZ, R101.H0_H0 ;  /* 0x20000065ff657230 */ /* 0x000fe20000004100 */
[----:B------:R-:W-:Y:S01]  /*d680*/  F2FP.F16.E5M2.UNPACK_B R48, R48 ;  /* 0x00000030ff30723e */ /* 0x000fe200020004ff */
[----:B------:R-:W-:Y:S01]  /*d690*/  HADD2.F32 R3, -RZ, R3.H0_H0 ;  /* 0x20000003ff037230 */ /* 0x000fe20000004100 */
[----:B------:R-:W-:Y:S01]  /*d6a0*/  F2FP.F16.E5M2.UNPACK_B R89, R89 ;  /* 0x00000059ff59723e */ /* 0x000fe200020004ff */
        /* <DEDUP_REMOVED lines=11> */
[----:B------:R-:W-:Y:S01]  /*d760*/  F2FP.F16.E5M2.UNPACK_B R93, R93 ;  /* 0x0000005dff5d723e */ /* 0x000fe200020004ff */
[----:B------:R-:W-:Y:S01]  /*d770*/  FFMA R142, R89, R109, R142 ;  /* 0x0000006d598e7223 */ /* 0x000fe2000000008e */
[----:B------:R-:W-:Y:S01]  /*d780*/  LOP3.LUT R101, R110, 0xff, RZ, 0xc0, !PT ;  /* 0x000000ff6e657812 */ /* 0x000fe200078ec0ff */
[----:B------:R-:W-:Y:S01]  /*d790*/  IMAD.SHL.U32 R122, R122, 0x1000000, RZ ;  /* 0x010000007a7a7824 */ /* 0x000fe200078e00ff */
[----:B------:R-:W-:Y:S01]  /*d7a0*/  LOP3.LUT R3, R126, 0xff, RZ, 0xc0, !PT ;  /* 0x000000ff7e037812 */ /* 0x000fe200078ec0ff */
[----:B------:R-:W-:Y:S01]  /*d7b0*/  HADD2.F32 R93, -RZ, R93.H0_H0 ;  /* 0x2000005dff5d7230 */ /* 0x000fe20000004100 */
[----:B------:R-:W-:-:S02]  /*d7c0*/  LOP3.LUT R48, R125, 0xff, RZ, 0xc0, !PT ;  /* 0x000000ff7d307812 */ /* 0x000fc400078ec0ff */
[----:B------:R-:W-:Y:S02]  /*d7d0*/  LOP3.LUT R81, R121, 0xff, RZ, 0xc0, !PT ;  /* 0x000000ff79517812 */ /* 0x000fe400078ec0ff */
[----:B------:R-:W-:Y:S01]  /*d7e0*/  F2FP.F16.E5M2.UNPACK_B R101, R101 ;  /* 0x00000065ff65723e */ /* 0x000fe200020004ff */
[----:B------:R-:W-:Y:S01]  /*d7f0*/  FFMA R50, R93, R109, R50 ;  /* 0x0000006d5d327223 */ /* 0x000fe20000000032 */
[----:B------:R-:W-:Y:S01]  /*d800*/  F2FP.F16.E5M2.UNPACK_B R3, R3 ;  /* 0x00000003ff03723e */ /* 0x000fe200020004ff */
[----:B------:R-:W-:Y:S01]  /*d810*/  VIADD R93, R166, 0x4 ;  /* 0x00000004a65d7836 */ /* 0x000fe20000000000 */
        /* <DEDUP_REMOVED lines=62> */
.L_x_396:
        /* <DEDUP_REMOVED lines=11> */
.L_x_397:
[----:B------:R-:W-:Y:S05]  /*dcb0*/  BSYNC B0 ;  /* 0x0000000000007941 */ /* 0x000fea0003800000 */
.L_x_395:
        /* <DEDUP_REMOVED lines=32> */
.L_x_399:
        /* <DEDUP_REMOVED lines=11> */
.L_x_400:
[----:B------:R-:W-:Y:S05]  /*df70*/  BSYNC B0 ;  /* 0x0000000000007941 */ /* 0x000fea0003800000 */
.L_x_398:
        /* <DEDUP_REMOVED lines=20> */
.L_x_402:
        /* <DEDUP_REMOVED lines=11> */
.L_x_403:
[----:B------:R-:W-:Y:S05]  /*e170*/  BSYNC B0 ;  /* 0x0000000000007941 */ /* 0x000fea0003800000 */
.L_x_401:
        /* <DEDUP_REMOVED lines=20> */
.L_x_405:
        /* <DEDUP_REMOVED lines=11> */
.L_x_406:
[----:B------:R-:W-:Y:S05]  /*e370*/  BSYNC B0 ;  /* 0x0000000000007941 */ /* 0x000fea0003800000 */
.L_x_404:
        /* <DEDUP_REMOVED lines=19> */
.L_x_408:
        /* <DEDUP_REMOVED lines=11> */
.L_x_409:
[----:B------:R-:W-:Y:S05]  /*e560*/  BSYNC B0 ;  /* 0x0000000000007941 */ /* 0x000fea0003800000 */
.L_x_407:
        /* <DEDUP_REMOVED lines=19> */
.L_x_411:
        /* <DEDUP_REMOVED lines=11> */
.L_x_412:
[----:B------:R-:W-:Y:S05]  /*e750*/  BSYNC B0 ;  /* 0x0000000000007941 */ /* 0x000fea0003800000 */
.L_x_410:
        /* <DEDUP_REMOVED lines=19> */
.L_x_414:
        /* <DEDUP_REMOVED lines=11> */
.L_x_415:
[----:B------:R-:W-:Y:S05]  /*e940*/  BSYNC B0 ;  /* 0x0000000000007941 */ /* 0x000fea0003800000 */
.L_x_413:
        /* <DEDUP_REMOVED lines=19> */
.L_x_417:
        /* <DEDUP_REMOVED lines=11> */
.L_x_418:
[----:B------:R-:W-:Y:S05]  /*eb30*/  BSYNC B0 ;  /* 0x0000000000007941 */ /* 0x000fea0003800000 */
.L_x_416:
        /* <DEDUP_REMOVED lines=59> */
[----:B------:R-:W-:Y:S02]  /*eef0*/  F2FP.F16.E5M2.UNPACK_B R2, R103 ;  /* 0x00000067ff02723e */ /* 0x000fe400020004ff */
[----:B------:R-:W-:Y:S02]  /*ef00*/  LOP3.LUT R152, R152, R100, R83, 0xfe, !PT ;  /* 0x0000006498987212 */ /* 0x000fe400078efe53 */
[----:B------:R-:W-:Y:S01]  /*ef10*/  LOP3.LUT R142, R101, 0xffffff00, R93, 0xf8, !PT ;  /* 0xffffff00658e7812 */ /* 0x000fe200078ef85d */
[----:B------:R-:W-:Y:S01]  /*ef20*/  HADD2.F32 R2, -RZ, R2.H0_H0 ;  /* 0x20000002ff027230 */ /* 0x000fe20000004100 */
[----:B------:R-:W-:-:S02]  /*ef30*/  F2FP.F16.E5M2.UNPACK_B R0, R0 ;  /* 0x00000000ff00723e */ /* 0x000fc400020004ff */
[----:B------:R-:W-:Y:S02]  /*ef40*/  LOP3.LUT R100, R136, 0xff, RZ, 0xc0, !PT ;  /* 0x000000ff88647812 */ /* 0x000fe400078ec0ff */
[----:B------:R-:W-:Y:S01]  /*ef50*/  F2FP.F16.E5M2.UNPACK_B R102, R102 ;  /* 0x00000066ff66723e */ /* 0x000fe200020004ff */
[----:B------:R-:W-:Y:S01]  /*ef60*/  HADD2.F32 R0, -RZ, R0.H0_H0 ;  /* 0x20000000ff007230 */ /* 0x000fe20000004100 */
[----:B------:R-:W-:Y:S01]  /*ef70*/  SHF.R.U32.HI R103, RZ, 0x8, R147 ;  /* 0x00000008ff677819 */ /* 0x000fe20000011693 */
[-C--:B------:R-:W-:Y:S01]  /*ef80*/  FFMA R2, R2, R109.reuse, RZ ;  /* 0x0000006d02027223 */ /* 0x080fe200000000ff */
[----:B------:R-:W-:Y:S01]  /*ef90*/  LOP3.LUT R142, R142, 0xff, RZ, 0xc0, !PT ;  /* 0x000000ff8e8e7812 */ /* 0x000fe200078ec0ff */
[----:B------:R-:W-:Y:S01]  /*efa0*/  HADD2.F32 R123, -RZ, R102.H0_H0 ;  /* 0x20000066ff7b7230 */ /* 0x000fe20000004100 */
[----:B------:R-:W-:Y:S01]  /*efb0*/  F2FP.F16.E5M2.UNPACK_B R100, R100 ;  /* 0x00000064ff64723e */ /* 0x000fe200020004ff */
        /* <DEDUP_REMOVED lines=21> */
[----:B------:R-:W-:Y:S02]  /*f110*/  F2FP.F16.E5M2.UNPACK_B R0, R0 ;  /* 0x00000000ff00723e */ /* 0x000fe400020004ff */
[----:B------:R-:W-:Y:S02]  /*f120*/  LOP3.LUT R125, R163, 0xff0000, R174, 0xf8, !PT ;  /* 0x00ff0000a37d7812 */ /* 0x000fe400078ef8ae */
[----:B------:R-:W-:Y:S01]  /*f130*/  SHF.R.U32.HI R163, RZ, 0x5, R108 ;  /* 0x00000005ffa37819 */ /* 0x000fe2000001166c */
[----:B------:R-:W-:Y:S01]  /*f140*/  HADD2.F32 R0, -RZ, R0.H0_H0 ;  /* 0x20000000ff007230 */ /* 0x000fe20000004100 */
[----:B------:R-:W-:Y:S02]  /*f150*/  F2FP.F16.E5M2.UNPACK_B R2, R2 ;  /* 0x00000002ff02723e */ /* 0x000fe400020004ff */
[--C-:B------:R-:W-:Y:S01]  /*f160*/  SHF.R.U32.HI R129, RZ, 0x18, R157.reuse ;  /* 0x00000018ff817819 */ /* 0x100fe2000001169d */
[----:B------:R-:W-:Y:S01]  /*f170*/  IMAD.SHL.U32 R178, R163, 0x8, RZ ;  /* 0x00000008a3b27824 */ /* 0x000fe200078e00ff */
[----:B------:R-:W-:Y:S01]  /*f180*/  SHF.L.U64.HI R174, R156, 0x10, R157 ;  /* 0x000000109cae7819 */ /* 0x000fe2000001029d */
[----:B------:R-:W-:-:S02]  /*f190*/  HADD2.F32 R163, -RZ, R2.H0_H0 ;  /* 0x20000002ffa37230 */ /* 0x000fc40000004100 */
[----:B------:R-:W-:Y:S01]  /*f1a0*/  FFMA R0, R0, R109, RZ ;  /* 0x0000006d00007223 */ /* 0x000fe200000000ff */
[----:B------:R-:W-:Y:S01]  /*f1b0*/  IMAD.U32 R167, R129, 0x10000, RZ ;  /* 0x0001000081a77824 */ /* 0x000fe200078e00ff */
[----:B------:R-:W-:Y:S02]  /*f1c0*/  F2FP.F16.E5M2.UNPACK_B R2, R175 ;  /* 0x000000afff02723e */ /* 0x000fe400020004ff */
        /* <DEDUP_REMOVED lines=12> */
[----:B------:R-:W-:Y:S02]  /*f290*/  F2FP.F16.E5M2.UNPACK_B R136, R2 ;  /* 0x00000002ff88723e */ /* 0x000fe400020004ff */
[----:B------:R-:W-:Y:S02]  /*f2a0*/  ISETP.GE.U32.AND P0, PT, R0, R105, PT ;  /* 0x000000690000720c */ /* 0x000fe40003f06070 */
[----:B------:R-:W-:Y:S02]  /*f2b0*/  LOP3.LUT R2, R177, 0xff, RZ, 0xc0, !PT ;  /* 0x000000ffb1027812 */ /* 0x000fe400078ec0ff */
[----:B------:R-:W-:-:S02]  /*f2c0*/  F2FP.F16.E5M2.UNPACK_B R0, R154 ;  /* 0x0000009aff00723e */ /* 0x000fc400020004ff */
[----:B------:R-:W-:Y:S02]  /*f2d0*/  F2FP.F16.E5M2.UNPACK_B R134, R134 ;  /* 0x00000086ff86723e */ /* 0x000fe400020004ff */
[----:B------:R-:W-:Y:S01]  /*f2e0*/  LOP3.LUT R154, R155, 0xff, RZ, 0xc0, !PT ;  /* 0x000000ff9b9a7812 */ /* 0x000fe200078ec0ff */
[----:B------:R-:W-:Y:S01]  /*f2f0*/  HADD2.F32 R155, -RZ, R136.H0_H0 ;  /* 0x20000088ff9b7230 */ /* 0x000fe20000004100 */
[----:B------:R-:W-:Y:S01]  /*f300*/  F2FP.F16.E5M2.UNPACK_B R2, R2 ;  /* 0x00000002ff02723e */ /* 0x000fe200020004ff */
[----:B------:R-:W-:Y:S01]  /*f310*/  HADD2.F32 R0, -RZ, R0.H0_H0 ;  /* 0x20000000ff007230 */ /* 0x000fe20000004100 */
[----:B------:R-:W-:Y:S01]  /*f320*/  LOP3.LUT R136, R3, 0xff, RZ, 0xc0, !PT ;  /* 0x000000ff03887812 */ /* 0x000fe200078ec0ff */
[----:B------:R-:W-:Y:S01]  /*f330*/  HADD2.F32 R3, -RZ, R134.H0_H0 ;  /* 0x20000086ff037230 */ /* 0x000fe20000004100 */
[----:B------:R-:W-:Y:S01]  /*f340*/  F2FP.F16.E5M2.UNPACK_B R154, R154 ;  /* 0x0000009aff9a723e */ /* 0x000fe200020004ff */
[----:B------:R-:W-:Y:S01]  /*f350*/  HADD2.F32 R2, -RZ, R2.H0_H0 ;  /* 0x20000002ff027230 */ /* 0x000fe20000004100 */
[----:B------:R-:W-:Y:S01]  /*f360*/  LOP3.LUT R134, R138, 0xff, RZ, 0xc0, !PT ;  /* 0x000000ff8a867812 */ /* 0x000fe200078ec0ff */
[-C--:B------:R-:W-:Y:S01]  /*f370*/  FFMA R0, R0, R109.reuse, RZ ;  /* 0x0000006d00007223 */ /* 0x080fe200000000ff */
[----:B------:R-:W-:Y:S01]  /*f380*/  F2FP.F16.E5M2.UNPACK_B R136, R136 ;  /* 0x00000088ff88723e */ /* 0x000fe200020004ff */
[----:B------:R-:W-:Y:S01]  /*f390*/  HADD2.F32 R163, -RZ, R154.H0_H0 ;  /* 0x2000009affa37230 */ /* 0x000fe20000004100 */
[----:B------:R-:W-:Y:S01]  /*f3a0*/  PRMT R180, R167, 0x6540, R162 ;  /* 0x00006540a7b47816 */ /* 0x000fe200000000a2 */
[-C--:B------:R-:W-:Y:S01]  /*f3b0*/  FFMA R2, R2, R109.reuse, RZ ;  /* 0x0000006d02027223 */ /* 0x080fe200000000ff */
[----:B------:R-:W-:Y:S01]  /*f3c0*/  F2FP.F16.E5M2.UNPACK_B R162, R134 ;  /* 0x00000086ffa2723e */ /* 0x000fe200020004ff */
        /* <DEDUP_REMOVED lines=16> */
[----:B------:R-:W-:-:S02]  /*f4d0*/  F2FP.F16.E5M2.UNPACK_B R0, R0 ;  /* 0x00000000ff00723e */ /* 0x000fc400020004ff */
[----:B------:R-:W-:Y:S02]  /*f4e0*/  F2FP.F16.E5M2.UNPACK_B R155, R3 ;  /* 0x00000003ff9b723e */ /* 0x000fe400020004ff */
[----:B------:R-:W-:Y:S01]  /*f4f0*/  SHF.R.U32.HI R128, RZ, 0x10, R137 ;  /* 0x00000010ff807819 */ /* 0x000fe20000011689 */
[----:B------:R-:W-:Y:S01]  /*f500*/  HADD2.F32 R0, -RZ, R0.H0_H0 ;  /* 0x20000000ff007230 */ /* 0x000fe20000004100 */
[----:B------:R-:W-:Y:S01]  /*f510*/  F2FP.F16.E5M2.UNPACK_B R126, R126 ;  /* 0x0000007eff7e723e */ /* 0x000fe200020004ff */
[----:B------:R-:W-:Y:S01]  /*f520*/  HADD2.F32 R163, -RZ, R155.H0_H0 ;  /* 0x2000009bffa37230 */ /* 0x000fe20000004100 */
[----:B------:R-:W-:Y:S02]  /*f530*/  LOP3.LUT R3, R162, 0xff, RZ, 0xc0, !PT ;  /* 0x000000ffa2037812 */ /* 0x000fe400078ec0ff */
[----:B------:R-:W-:Y:S01]  /*f540*/  LOP3.LUT R128, R128, 0xff, RZ, 0xc0, !PT ;  /* 0x000000ff80807812 */ /* 0x000fe200078ec0ff */
[----:B------:R-:W-:Y:S01]  /*f550*/  HADD2.F32 R155, -RZ, R126.H0_H0 ;  /* 0x2000007eff9b7230 */ /* 0x000fe20000004100 */
[----:B------:R-:W-:Y:S01]  /*f560*/  F2FP.F16.E5M2.UNPACK_B R3, R3 ;  /* 0x00000003ff03723e */ /* 0x000fe200020004ff */
[-C--:B------:R-:W-:Y:S01]  /*f570*/  FFMA R126, R0, R109.reuse, RZ ;  /* 0x0000006d007e7223 */ /* 0x080fe200000000ff */
[----:B------:R-:W-:Y:S01]  /*f580*/  FFMA R174, R163, R109, R174 ;  /* 0x0000006da3ae7223 */ /* 0x000fe200000000ae */
[----:B------:R-:W-:-:S02]  /*f590*/  F2FP.F16.E5M2.UNPACK_B R128, R128 ;  /* 0x00000080ff80723e */ /* 0x000fc400020004ff */
[C-C-:B------:R-:W-:Y:S01]  /*f5a0*/  SHF.R.U64 R163, R138.reuse, 0x8, R139.reuse ;  /* 0x000000088aa37819 */ /* 0x140fe2000000128b */
[-C--:B------:R-:W-:Y:S01]  /*f5b0*/  FFMA R162, R155, R109.reuse, R126 ;  /* 0x0000006d9ba27223 */ /* 0x080fe2000000007e */
[----:B------:R-:W-:Y:S01]  /*f5c0*/  HADD2.F32 R0, -RZ, R3.H0_H0 ;  /* 0x20000003ff007230 */ /* 0x000fe20000004100 */
[----:B------:R-:W-:Y:S01]  /*f5d0*/  F2FP.F16.E5M2.UNPACK_B R126, R124 ;  /* 0x0000007cff7e723e */ /* 0x000fe200020004ff */
[----:B------:R-:W-:Y:S01]  /*f5e0*/  HADD2.F32 R3, -RZ, R128.H0_H0 ;  /* 0x20000080ff037230 */ /* 0x000fe20000004100 */
[----:B------:R-:W-:Y:S02]  /*f5f0*/  LOP3.LUT R124, R163, 0xff, RZ, 0xc0, !PT ;  /* 0x000000ffa37c7812 */ /* 0x000fe400078ec0ff */
[----:B------:R-:W-:Y:S01]  /*f600*/  SHF.R.U64 R128, R138, 0x10, R139 ;  /* 0x000000108a807819 */ /* 0x000fe2000000128b */
[-C--:B------:R-:W-:Y:S01]  /*f610*/  FFMA R0, R0, R109.reuse, RZ ;  /* 0x0000006d00007223 */ /* 0x080fe200000000ff */
[----:B------:R-:W-:Y:S01]  /*f620*/  F2FP.F16.E5M2.UNPACK_B R124, R124 ;  /* 0x0000007cff7c723e */ /* 0x000fe200020004ff */
[----:B------:R-:W-:Y:S01]  /*f630*/  HADD2.F32 R155, -RZ, R126.H0_H0 ;  /* 0x2000007eff9b7230 */ /* 0x000fe20000004100 */
[----:B------:R-:W-:Y:S01]  /*f640*/  LOP3.LUT R122, R128, 0xff, RZ, 0xc0, !PT ;  /* 0x000000ff807a7812 */ /* 0x000fe200078ec0ff */
[-C--:B------:R-:W-:Y:S01]  /*f650*/  FFMA R0, R3, R109.reuse, R0 ;  /* 0x0000006d03007223 */ /* 0x080fe20000000000 */
[----:B------:R-:W-:Y:S01]  /*f660*/  SHF.L.U64.HI R2, R156, 0x18, R157 ;  /* 0x000000189c027819 */ /* 0x000fe2000001029d */
[----:B------:R-:W-:Y:S01]  /*f670*/  HADD2.F32 R3, -RZ, R124.H0_H0 ;  /* 0x2000007cff037230 */ /* 0x000fe20000004100 */
[----:B------:R-:W-:Y:S01]  /*f680*/  F2FP.F16.E5M2.UNPACK_B R122, R122 ;  /* 0x0000007aff7a723e */ /* 0x000fe200020004ff */
        /* <DEDUP_REMOVED lines=13> */
[----:B------:R-:W-:Y:S02]  /*f760*/  F2FP.F16.E5M2.UNPACK_B R124, R124 ;  /* 0x0000007cff7c723e */ /* 0x000fe400020004ff */
        /* <DEDUP_REMOVED lines=19> */
[----:B------:R-:W-:Y:S02]  /*f8a0*/  F2FP.F16.E5M2.UNPACK_B R140, R140 ;  /* 0x0000008cff8c723e */ /* 0x000fe400020004ff */
[----:B------:R-:W-:-:S02]  /*f8b0*/  F2FP.F16.E5M2.UNPACK_B R138, R124 ;  /* 0x0000007cff8a723e */ /* 0x000fc400020004ff */
[----:B------:R-:W-:Y:S01]  /*f8c0*/  LOP3.LUT R124, R167, 0xff000000, R126, 0xf8, !PT ;  /* 0xff000000a77c7812 */ /* 0x000fe200078ef87e */
[----:B------:R-:W-:Y:S01]  /*f8d0*/  HADD2.F32 R3, -RZ, R140.H0_H0 ;  /* 0x2000008cff037230 */ /* 0x000fe20000004100 */
[----:B------:R-:W-:Y:S02]  /*f8e0*/  LOP3.LUT R126, R180, 0xff000000, R155, 0xf8, !PT ;  /* 0xff000000b47e7812 */ /* 0x000fe400078ef89b */
[----:B------:R-:W-:Y:S02]  /*f8f0*/  LOP3.LUT R155, R155, 0xff, RZ, 0xc0, !PT ;  /* 0x000000ff9b9b7812 */ /* 0x000fe400078ec0ff */
[----:B------:R-:W-:Y:S01]  /*f900*/  LOP3.LUT R128, R178, 0xff0000, R139, 0xf8, !PT ;  /* 0x00ff0000b2807812 */ /* 0x000fe200078ef88b */
[----:B------:R-:W-:Y:S01]  /*f910*/  FFMA R136, R3, R109, R136 ;  /* 0x0000006d03887223 */ /* 0x000fe20000000088 */
[----:B------:R-:W-:Y:S01]  /*f920*/  F2FP.F16.E5M2.UNPACK_B R163, R155 ;  /* 0x0000009bffa3723e */ /* 0x000fe200020004ff */
[----:B------:R-:W-:Y:S01]  /*f930*/  HADD2.F32 R155, -RZ, R138.H0_H0 ;  /* 0x2000008aff9b7230 */ /* 0x000fe20000004100 */
[----:B------:R-:W-:-:S02]  /*f940*/  LOP3.LUT R3, R145, 0xff, RZ, 0xc0, !PT ;  /* 0x000000ff91037812 */ /* 0x000fc400078ec0ff */
[----:B------:R-:W-:Y:S01]  /*f950*/  LOP3.LUT R128, R128, 0xff000000, R165, 0xf8, !PT ;  /* 0xff00000080807812 */ /* 0x000fe200078ef8a5 */
[----:B------:R-:W-:Y:S01]  /*f960*/  HADD2.F32 R163, -RZ, R163.H0_H0 ;  /* 0x200000a3ffa37230 */ /* 0x000fe20000004100 */
[----:B------:R-:W-:Y:S01]  /*f970*/  LOP3.LUT R165, R165, 0xff, RZ, 0xc0, !PT ;  /* 0x000000ffa5a57812 */ /* 0x000fe200078ec0ff */
[----:B------:R-:W-:Y:S01]  /*f980*/  FFMA R0, R155, R109, R0 ;  /* 0x0000006d9b007223 */ /* 0x000fe20000000000 */
[----:B------:R-:W-:Y:S02]  /*f990*/  LOP3.LUT R138, R144, 0xff, RZ, 0xc0, !PT ;  /* 0x000000ff908a7812 */ /* 0x000fe400078ec0ff */
[----:B------:R-:W-:Y:S01]  /*f9a0*/  F2FP.F16.E5M2.UNPACK_B R140, R83 ;  /* 0x00000053ff8c723e */ /* 0x000fe200020004ff */
[----:B------:R-:W-:Y:S01]  /*f9b0*/  FFMA R134, R163, R109, R134 ;  /* 0x0000006da3867223 */ /* 0x000fe20000000086 */
[----:B------:R-:W-:Y:S02]  /*f9c0*/  F2FP.F16.E5M2.UNPACK_B R83, R3 ;  /* 0x00000003ff53723e */ /* 0x000fe400020004ff */
[----:B------:R-:W-:-:S02]  /*f9d0*/  SHF.R.U32.HI R3, RZ, 0x8, R141 ;  /* 0x00000008ff037819 */ /* 0x000fc4000001168d */
[----:B------:R-:W-:Y:S01]  /*f9e0*/  F2FP.F16.E5M2.UNPACK_B R165, R165 ;  /* 0x000000a5ffa5723e */ /* 0x000fe200020004ff */
[----:B------:R-:W-:Y:S01]  /*f9f0*/  HADD2.F32 R163, -RZ, R83.H0_H0 ;  /* 0x20000053ffa37230 */ /* 0x000fe20000004100 */
[----:B------:R-:W-:Y:S02]  /*fa00*/  F2FP.F16.E5M2.UNPACK_B R138, R138 ;  /* 0x0000008aff8a723e */ /* 0x000fe400020004ff */
[----:B------:R-:W-:Y:S01]  /*fa10*/  LOP3.LUT R3, R3, 0xff, RZ, 0xc0, !PT ;  /* 0x000000ff03037812 */ /* 0x000fe200078ec0ff */
[----:B------:R-:W-:Y:S01]  /*fa20*/  HADD2.F32 R165, -RZ, R165.H0_H0 ;  /* 0x200000a5ffa57230 */ /* 0x000fe20000004100 */
[----:B------:R-:W-:Y:S01]  /*fa30*/  LOP3.LUT R101, R101, 0xff, RZ, 0xc0, !PT ;  /* 0x000000ff65657812 */ /* 0x000fe200078ec0ff */
[----:B------:R-:W-:Y:S01]  /*fa40*/  HADD2.F32 R155, -RZ, R138.H0_H0 ;  /* 0x2000008aff9b7230 */ /* 0x000fe20000004100 */
[----:B------:R-:W-:Y:S01]  /*fa50*/  SHF.R.U32.HI R138, RZ, 0x10, R141 ;  /* 0x00000010ff8a7819 */ /* 0x000fe2000001168d */
[----:B------:R-:W-:Y:S01]  /*fa60*/  FFMA R174, R163, R109, R174 ;  /* 0x0000006da3ae7223 */ /* 0x000fe200000000ae */
[----:B------:R-:W-:Y:S01]  /*fa70*/  F2FP.F16.E5M2.UNPACK_B R3, R3 ;  /* 0x00000003ff03723e */ /* 0x000fe200020004ff */
[-C--:B------:R-:W-:Y:S01]  /*fa80*/  FFMA R154, R165, R109.reuse, R154 ;  /* 0x0000006da59a7223 */ /* 0x080fe2000000009a */
[----:B------:R-:W-:Y:S01]  /*fa90*/  LOP3.LUT R83, R138, 0xff, RZ, 0xc0, !PT ;  /* 0x000000ff8a537812 */ /* 0x000fe200078ec0ff */
[----:B------:R-:W-:Y:S01]  /*faa0*/  HADD2.F32 R165, -RZ, R140.H0_H0 ;  /* 0x2000008cffa57230 */ /* 0x000fe20000004100 */
[C-C-:B------:R-:W-:Y:S01]  /*fab0*/  SHF.R.U64 R138, R144.reuse, 0x8, R145.reuse ;  /* 0x00000008908a7819 */ /* 0x140fe20000001291 */
[----:B------:R-:W-:Y:S01]  /*fac0*/  HADD2.F32 R3, -RZ, R3.H0_H0 ;  /* 0x20000003ff037230 */ /* 0x000fe20000004100 */
[C-C-:B------:R-:W-:Y:S01]  /*fad0*/  SHF.R.U64 R140, R144.reuse, 0x10, R145.reuse ;  /* 0x00000010908c7819 */ /* 0x140fe20000001291 */
[----:B------:R-:W-:Y:S01]  /*fae0*/  FFMA R164, R155, R109, R164 ;  /* 0x0000006d9ba47223 */ /* 0x000fe200000000a4 */
[----:B------:R-:W-:Y:S01]  /*faf0*/  F2FP.F16.E5M2.UNPACK_B R83, R83 ;  /* 0x00000053ff53723e */ /* 0x000fe200020004ff */
[-C--:B------:R-:W-:Y:S01]  /*fb00*/  FFMA R176, R165, R109.reuse, R176 ;  /* 0x0000006da5b07223 */ /* 0x080fe200000000b0 */
[----:B------:R-:W-:Y:S01]  /*fb10*/  SHF.R.U64 R144, R144, 0x18, R145 ;  /* 0x0000001890907819 */ /* 0x000fe20000001291 */
[----:B------:R-:W-:Y:S01]  /*fb20*/  FFMA R162, R3, R109, R162 ;  /* 0x0000006d03a27223 */ /* 0x000fe200000000a2 */
        /* <DEDUP_REMOVED lines=20> */
[----:B------:R-:W-:Y:S02]  /*fc70*/  F2FP.F16.E5M2.UNPACK_B R138, R83 ;  /* 0x00000053ff8a723e */ /* 0x000fe400020004ff */
[----:B------:R-:W-:-:S02]  /*fc80*/  SHF.R.U64 R83, R146, 0x8, R147 ;  /* 0x0000000892537819 */ /* 0x000fc40000001293 */
[----:B------:R-:W-:Y:S02]  /*fc90*/  LOP3.LUT R3, R89, 0xff, RZ, 0xc0, !PT ;  /* 0x000000ff59037812 */ /* 0x000fe400078ec0ff */
[----:B------:R-:W-:Y:S02]  /*fca0*/  SHF.R.U64 R89, R146, 0x10, R147 ;  /* 0x0000001092597819 */ /* 0x000fe40000001293 */
[----:B------:R-:W-:Y:S02]  /*fcb0*/  LOP3.LUT R83, R83, 0xff, RZ, 0xc0, !PT ;  /* 0x000000ff53537812 */ /* 0x000fe400078ec0ff */
[----:B------:R-:W-:Y:S02]  /*fcc0*/  LOP3.LUT R89, R89, 0xff, RZ, 0xc0, !PT ;  /* 0x000000ff59597812 */ /* 0x000fe400078ec0ff */
[----:B------:R-:W-:Y:S02]  /*fcd0*/  F2FP.F16.E5M2.UNPACK_B R83, R83 ;  /* 0x00000053ff53723e */ /* 0x000fe400020004ff */
[----:B------:R-:W-:-:S02]  /*fce0*/  F2FP.F16.E5M2.UNPACK_B R3, R3 ;  /* 0x00000003ff03723e */ /* 0x000fc400020004ff */
[----:B------:R-:W-:Y:S01]  /*fcf0*/  F2FP.F16.E5M2.UNPACK_B R89, R89 ;  /* 0x00000059ff59723e */ /* 0x000fe200020004ff */
[----:B------:R-:W-:Y:S01]  /*fd00*/  HADD2.F32 R83, -RZ, R83.H0_H0 ;  /* 0x20000053ff537230 */ /* 0x000fe20000004100 */
[----:B------:R-:W-:Y:S01]  /*fd10*/  F2FP.F16.E5M2.UNPACK_B R101, R101 ;  /* 0x00000065ff65723e */ /* 0x000fe200020004ff */
[----:B------:R-:W-:Y:S01]  /*fd20*/  HADD2.F32 R3, -RZ, R3.H0_H0 ;  /* 0x20000003ff037230 */ /* 0x000fe20000004100 */
[----:B------:R-:W-:Y:S01]  /*fd30*/  F2FP.F16.E5M2.UNPACK_B R155, R155 ;  /* 0x0000009bff9b723e */ /* 0x000fe200020004ff */
        /* <DEDUP_REMOVED lines=15> */
[----:B------:R-:W-:Y:S02]  /*fe30*/  F2FP.F16.E5M2.UNPACK_B R89, R89 ;  /* 0x00000059ff59723e */ /* 0x000fe400020004ff */
[----:B------:R-:W-:Y:S02]  /*fe40*/  SHF.R.U32.HI R140, RZ, 0x10, R147 ;  /* 0x00000010ff8c7819 */ /* 0x000fe40000011693 */
[----:B------:R-:W-:Y:S01]  /*fe50*/  F2FP.F16.E5M2.UNPACK_B R83, R83 ;  /* 0x00000053ff53723e */ /* 0x000fe200020004ff */
[----:B------:R-:W-:Y:S01]  /*fe60*/  FFMA R174, R155, R109, R174 ;  /* 0x0000006d9bae7223 */ /* 0x000fe200000000ae */
[----:B------:R-:W-:-:S02]  /*fe70*/  F2FP.F16.E5M2.UNPACK_B R3, R3 ;  /* 0x00000003ff03723e */ /* 0x000fc400020004ff */
[----:B------:R-:W-:Y:S01]  /*fe80*/  F2FP.F16.E5M2.UNPACK_B R138, R101 ;  /* 0x00000065ff8a723e */ /* 0x000fe200020004ff */
[----:B------:R-:W-:Y:S01]  /*fe90*/  HADD2.F32 R101, -RZ, R89.H0_H0 ;  /* 0x20000059ff657230 */ /* 0x000fe20000004100 */
[----:B------:R-:W-:Y:S01]  /*fea0*/  LOP3.LUT R89, R140, 0xff, RZ, 0xc0, !PT ;  /* 0x000000ff8c597812 */ /* 0x000fe200078ec0ff */
[----:B------:R-:W-:Y:S01]  /*feb0*/  HADD2.F32 R83, -RZ, R83.H0_H0 ;  /* 0x20000053ff537230 */ /* 0x000fe20000004100 */
[----:B------:R-:W-:Y:S01]  /*fec0*/  F2FP.F16.E5M2.UNPACK_B R129, R129 ;  /* 0x00000081ff81723e */ /* 0x000fe200020004ff */
[----:B------:R-:W-:Y:S01]  /*fed0*/  HADD2.F32 R3, -RZ, R3.H0_H0 ;  /* 0x20000003ff037230 */ /* 0x000fe20000004100 */
[----:B------:R-:W-:Y:S01]  /*fee0*/  F2FP.F16.E5M2.UNPACK_B R89, R89 ;  /* 0x00000059ff59723e */ /* 0x000fe200020004ff */
        /* <DEDUP_REMOVED lines=14> */
[----:B------:R-:W-:Y:S01]  /*ffd0*/  F2FP.F16.E5M2.UNPACK_B R83, R83 ;  /* 0x00000053ff53723e */ /* 0x000fe200020004ff */
[----:B------:R-:W-:Y:S01]  /*ffe0*/  FFMA R174, R155, R109, R174 ;  /* 0x0000006d9bae7223 */ /* 0x000fe200000000ae */
[----:B------:R-:W-:-:S02]  /*fff0*/  F2FP.F16.E5M2.UNPACK_B R3, R3 ;  /* 0x00000003ff03723e */ /* 0x000fc400020004ff */
[----:B------:R-:W-:Y:S01]  /*10000*/  F2FP.F16.E5M2.UNPACK_B R89, R89 ;  /* 0x00000059ff59723e */ /* 0x000fe200020004ff */
        /* <DEDUP_REMOVED lines=10> */
[----:B------:R-:W-:-:S02]  /*100b0*/  F2FP.F16.E5M2.UNPACK_B R89, R83 ;  /* 0x00000053ff59723e */ /* 0x000fc400020004ff */
[----:B------:R-:W-:Y:S02]  /*100c0*/  F2FP.F16.E5M2.UNPACK_B R101, R101 ;  /* 0x00000065ff65723e */ /* 0x000fe400020004ff */
[----:B------:R-:W-:Y:S01]  /*100d0*/  LOP3.LUT R3, R3, 0xff, RZ, 0xc0, !PT ;  /* 0x000000ff03037812 */ /* 0x000fe200078ec0ff */
[----:B------:R-:W-:Y:S01]  /*100e0*/  HADD2.F32 R89, -RZ, R89.H0_H0 ;  /* 0x20000059ff597230 */ /* 0x000fe20000004100 */
[----:B------:R-:W-:Y:S01]  /*100f0*/  LOP3.LUT R83, R129, 0xff, RZ, 0xc0, !PT ;  /* 0x000000ff81537812 */ /* 0x000fe200078ec0ff */
[----:B------:R-:W-:Y:S01]  /*10100*/  HADD2.F32 R101, -RZ, R101.H0_H0 ;  /* 0x20000065ff657230 */ /* 0x000fe20000004100 */
[----:B------:R-:W-:Y:S02]  /*10110*/  LOP3.LUT R127, R127, 0xff, RZ, 0xc0, !PT ;  /* 0x000000ff7f7f7812 */ /* 0x000fe400078ec0ff */
[----:B------:R-:W-:Y:S01]  /*10120*/  SHF.R.U32.HI R129, RZ, 0x18, R159 ;  /* 0x00000018ff817819 */ /* 0x000fe2000001169f */
[----:B------:R-:W-:Y:S01]  /*10130*/  FFMA R89, R89, R109, R174 ;  /* 0x0000006d59597223 */ /* 0x000fe200000000ae */
[----:B------:R-:W-:Y:S01]  /*10140*/  F2FP.F16.E5M2.UNPACK_B R3, R3 ;  /* 0x00000003ff03723e */ /* 0x000fe200020004ff */
[----:B------:R-:W-:Y:S01]  /*10150*/  FFMA R101, R101, R109, R164 ;  /* 0x0000006d65657223 */ /* 0x000fe200000000a4 */
[----:B------:R-:W-:-:S02]  /*10160*/  F2FP.F16.E5M2.UNPACK_B R83, R83 ;  /* 0x00000053ff53723e */ /* 0x000fc400020004ff */
[----:B------:R-:W-:Y:S01]  /*10170*/  F2FP.F16.E5M2.UNPACK_B R127, R127 ;  /* 0x0000007fff7f723e */ /* 0x000fe200020004ff */
[----:B------:R-:W-:Y:S01]  /*10180*/  HADD2.F32 R3, -RZ, R3.H0_H0 ;  /* 0x20000003ff037230 */ /* 0x000fe20000004100 */
[----:B------:R-:W-:Y:S01]  /*10190*/  F2FP.F16.E5M2.UNPACK_B R129, R129 ;  /* 0x00000081ff81723e */ /* 0x000fe200020004ff */
        /* <DEDUP_REMOVED lines=85> */
.L_x_420:
[----:B------:R-:W-:-:S04]  /*106f0*/  IADD3 R0, P1, P2, R130, R161, R130 ;  /* 0x000000a182007210 */ /* 0x000fc80007a3e082 */
[----:B------:R-:W-:Y:S02]  /*10700*/  IADD3 R0, P3, P4, R130, R0, R3 ;  /* 0x0000000082007210 */ /* 0x000fe40007c7e003 */
[C---:B------:R-:W-:Y:S02]  /*10710*/  IADD3.X R2, R15.reuse, R160, R15, P1, P2 ;  /* 0x000000a00f027210 */ /* 0x040fe40000fe440f */
[----:B------:R-:W-:Y:S02]  /*10720*/  LEA R152, P1, R0, R133, 0x3 ;  /* 0x0000008500987211 */ /* 0x000fe400078218ff */
[----:B------:R-:W-:-:S04]  /*10730*/  IADD3.X R135, R15, R2, RZ, P3, P4 ;  /* 0x000000020f877210 */ /* 0x000fc80001fe84ff */
[----:B------:R-:W-:-:S06]  /*10740*/  LEA.HI.X R153, R0, R132, R135, 0x3, P1 ;  /* 0x0000008400997211 */ /* 0x000fcc00008f1c87 */
[----:B------:R-:W5:Y:S02]  /*10750*/  LDG.E.64 R152, desc[UR10][R152.64] ;  /* 0x0000000a98987981 */ /* 0x000f64000c1e1b00 */
.L_x_421:
[----:B------:R-:W-:Y:S05]  /*10760*/  BSYNC B0 ;  /* 0x0000000000007941 */ /* 0x000fea0003800000 */
.L_x_419:
        /* <DEDUP_REMOVED lines=30> */
.L_x_423:
        /* <DEDUP_REMOVED lines=10> */
.L_x_424:
[----:B------:R-:W-:Y:S05]  /*109f0*/  BSYNC B0 ;  /* 0x0000000000007941 */ /* 0x000fea0003800000 */
.L_x_422:
        /* <DEDUP_REMOVED lines=20> */
.L_x_426:
        /* <DEDUP_REMOVED lines=10> */
.L_x_427:
[----:B------:R-:W-:Y:S05]  /*10be0*/  BSYNC B0 ;  /* 0x0000000000007941 */ /* 0x000fea0003800000 */
.L_x_425:
        /* <DEDUP_REMOVED lines=20> */
.L_x_429:
        /* <DEDUP_REMOVED lines=10> */
.L_x_430:
[----:B------:R-:W-:Y:S05]  /*10dd0*/  BSYNC B0 ;  /* 0x0000000000007941 */ /* 0x000fea0003800000 */
.L_x_428:
        /* <DEDUP_REMOVED lines=19> */
.L_x_432:
        /* <DEDUP_REMOVED lines=10> */
.L_x_433:
[----:B------:R-:W-:Y:S05]  /*10fb0*/  BSYNC B0 ;  /* 0x0000000000007941 */ /* 0x000fea0003800000 */
.L_x_431:
        /* <DEDUP_REMOVED lines=19> */
.L_x_435:
        /* <DEDUP_REMOVED lines=10> */
.L_x_436:
[----:B------:R-:W-:Y:S05]  /*11190*/  BSYNC B0 ;  /* 0x0000000000007941 */ /* 0x000fea0003800000 */
.L_x_434:
        /* <DEDUP_REMOVED lines=19> */
.L_x_438:
        /* <DEDUP_REMOVED lines=10> */
.L_x_439:
[----:B------:R-:W-:Y:S05]  /*11370*/  BSYNC B0 ;  /* 0x0000000000007941 */ /* 0x000fea0003800000 */
.L_x_437:
        /* <DEDUP_REMOVED lines=19> */
.L_x_441:
        /* <DEDUP_REMOVED lines=10> */
.L_x_442:
[----:B------:R-:W-:Y:S05]  /*11550*/  BSYNC B0 ;  /* 0x0000000000007941 */ /* 0x000fea0003800000 */
.L_x_440:
        /* <DEDUP_REMOVED lines=133> */
[----:B------:R-:W-:Y:S01]  /*11db0*/  F2FP.F16.E5M2.UNPACK_B R0, R0 ;  /* 0x00000000ff00723e */ /* 0x000fe200020004ff */
[----:B------:R-:W-:Y:S01]  /*11dc0*/  IMAD.IADD R209, R3, 0x1, R209 ;  /* 0x0000000103d17824 */ /* 0x000fe200078e02d1 */
[----:B------:R-:W-:Y:S02]  /*11dd0*/  LOP3.LUT R3, R151, 0xff, RZ, 0xc0, !PT ;  /* 0x000000ff97037812 */ /* 0x000fe400078ec0ff */
[----:B------:R-:W-:Y:S01]  /*11de0*/  LOP3.LUT R50, R148, 0xff, RZ, 0xc0, !PT ;  /* 0x000000ff94327812 */ /* 0x000fe200078ec0ff */
[----:B------:R-:W-:Y:S01]  /*11df0*/  HADD2.F32 R0, -RZ, R0.H0_H0 ;  /* 0x20000000ff007230 */ /* 0x000fe20000004100 */
[----:B------:R-:W-:Y:S02]  /*11e00*/  F2FP.F16.E5M2.UNPACK_B R3, R3 ;  /* 0x00000003ff03723e */ /* 0x000fe400020004ff */
[----:B------:R-:W-:Y:S01]  /*11e10*/  LEA R48, P0, R2, UR4, 0x8 ;  /* 0x0000000402307c11 */ /* 0x000fe2000f8040ff */
[----:B------:R-:W-:Y:S01]  /*11e20*/  UMOV UR4, 0x400 ;  /* 0x0000040000047882 */ /* 0x000fe20000000000 */
[----:B------:R-:W-:Y:S01]  /*11e30*/  FFMA R216, R0, R109, RZ ;  /* 0x0000006d00d87223 */ /* 0x000fe200000000ff */
[----:B------:R-:W-:Y:S01]  /*11e40*/  F2FP.F16.E5M2.UNPACK_B R202, R202 ;  /* 0x000000caffca723e */ /* 0x000fe200020004ff */
[----:B------:R-:W-:Y:S01]  /*11e50*/  HADD2.F32 R0, -RZ, R3.H0_H0 ;  /* 0x20000003ff007230 */ /* 0x000fe20000004100 */
[----:B------:R-:W-:-:S02]  /*11e60*/  F2FP.F16.E5M2.UNPACK_B R196, R50 ;  /* 0x00000032ffc4723e */ /* 0x000fc400020004ff */
[----:B------:R-:W-:Y:S01]  /*11e70*/  LEA.HI.X R50, R2, UR5, R209, 0x8, P0 ;  /* 0x0000000502327c11 */ /* 0x000fe200080f44d1 */
[----:B------:R-:W0:Y:S01]  /*11e80*/  S2UR UR5, SR_CgaCtaId ;  /* 0x00000000000579c3 */ /* 0x000e220000008800 */
[----:B------:R-:W-:Y:S01]  /*11e90*/  F2FP.F16.E5M2.UNPACK_B R2, R182 ;  /* 0x000000b6ff02723e */ /* 0x000fe200020004ff */
[----:B------:R-:W-:Y:S01]  /*11ea0*/  FFMA R0, R0, R109, RZ ;  /* 0x0000006d00007223 */ /* 0x000fe200000000ff */
[----:B------:R-:W-:Y:S01]  /*11eb0*/  F2FP.F16.E5M2.UNPACK_B R182, R181 ;  /* 0x000000b5ffb6723e */ /* 0x000fe200020004ff */
        /* <DEDUP_REMOVED lines=26> */
[----:B------:R-:W-:-:S02]  /*12060*/  F2FP.F16.E5M2.UNPACK_B R0, R0 ;  /* 0x00000000ff00723e */ /* 0x000fc400020004ff */
[----:B------:R-:W-:Y:S02]  /*12070*/  LOP3.LUT R211, R211, 0xff0000, R2, 0xf8, !PT ;  /* 0x00ff0000d3d37812 */ /* 0x000fe400078ef802 */
[----:B------:R-:W-:Y:S01]  /*12080*/  SHF.R.U32.HI R182, RZ, 0x18, R113 ;  /* 0x00000018ffb67819 */ /* 0x000fe20000011671 */
[----:B------:R-:W-:Y:S01]  /*12090*/  HADD2.F32 R0, -RZ, R0.H0_H0 ;  /* 0x20000000ff007230 */ /* 0x000fe20000004100 */
[----:B------:R-:W-:Y:S02]  /*120a0*/  LOP3.LUT R2, R153, 0xff, RZ, 0xc0, !PT ;  /* 0x000000ff99027812 */ /* 0x000fe400078ec0ff */
[----:B------:R-:W-:Y:S01]  /*120b0*/  LOP3.LUT R212, R212, 0xff0000, R209, 0xf8, !PT ;  /* 0x00ff0000d4d47812 */ /* 0x000fe200078ef8d1 */
[----:B------:R-:W-:Y:S01]  /*120c0*/  IMAD.U32 R209, R182, 0x10000, RZ ;  /* 0x00010000b6d17824 */ /* 0x000fe200078e00ff */
[----:B------:R-:W-:Y:S01]  /*120d0*/  F2FP.F16.E5M2.UNPACK_B R2, R2 ;  /* 0x00000002ff02723e */ /* 0x000fe200020004ff */
[----:B------:R-:W-:Y:S01]  /*120e0*/  FFMA R206, R0, R109, RZ ;  /* 0x0000006d00ce7223 */ /* 0x000fe200000000ff */
[----:B------:R-:W-:-:S02]  /*120f0*/  LOP3.LUT R202, R155, 0xff, RZ, 0xc0, !PT ;  /* 0x000000ff9bca7812 */ /* 0x000fc400078ec0ff */
[----:B------:R-:W-:Y:S01]  /*12100*/  F2FP.F16.E5M2.UNPACK_B R196, R196 ;  /* 0x000000c4ffc4723e */ /* 0x000fe200020004ff */
[----:B------:R-:W-:Y:S01]  /*12110*/  HADD2.F32 R0, -RZ, R2.H0_H0 ;  /* 0x20000002ff007230 */ /* 0x000fe20000004100 */
[----:B------:R-:W-:Y:S02]  /*12120*/  F2FP.F16.E5M2.UNPACK_B R202, R202 ;  /* 0x000000caffca723e */ /* 0x000fe400020004ff */
[----:B------:R-:W-:Y:S01]  /*12130*/  LOP3.LUT R184, R184, R209, RZ, 0xfc, !PT ;  /* 0x000000d1b8b87212 */ /* 0x000fe200078efcff */
[----:B------:R-:W-:Y:S01]  /*12140*/  HADD2.F32 R209, -RZ, R196.H0_H0 ;  /* 0x200000c4ffd17230 */ /* 0x000fe20000004100 */
[----:B------:R-:W-:Y:S01]  /*12150*/  F2FP.F16.E5M2.UNPACK_B R194, R194 ;  /* 0x000000c2ffc2723e */ /* 0x000fe200020004ff */
[----:B------:R-:W-:Y:S01]  /*12160*/  FFMA R0, R0, R109, RZ ;  /* 0x0000006d00007223 */ /* 0x000fe200000000ff */
[----:B------:R-:W-:Y:S01]  /*12170*/  F2FP.F16.E5M2.UNPACK_B R196, R183 ;  /* 0x000000b7ffc4723e */ /* 0x000fe200020004ff */
        /* <DEDUP_REMOVED lines=33> */
[----:B------:R-:W-:Y:S02]  /*12390*/  F2FP.F16.E5M2.UNPACK_B R150, R2 ;  /* 0x00000002ff96723e */ /* 0x000fe400020004ff */
[----:B------:R-:W-:-:S02]  /*123a0*/  SHF.R.U32.HI R196, RZ, 0x7, R108 ;  /* 0x00000007ffc47819 */ /* 0x000fc4000001166c */
[C---:B------:R-:W-:Y:S02]  /*123b0*/  PRMT R148, R194.reuse, 0x6540, R179 ;  /* 0x00006540c2947816 */ /* 0x040fe400000000b3 */
[----:B------:R-:W-:Y:S01]  /*123c0*/  LOP3.LUT R2, R194, 0xff, RZ, 0xc0, !PT ;  /* 0x000000ffc2027812 */ /* 0x000fe200078ec0ff */
[----:B------:R-:W-:Y:S01]  /*123d0*/  IMAD.SHL.U32 R217, R196, 0x20, RZ ;  /* 0x00000020c4d97824 */ /* 0x000fe200078e00ff */
[----:B------:R-:W-:Y:S02]  /*123e0*/  LOP3.LUT R194, R187, 0xff, RZ, 0xc0, !PT ;  /* 0x000000ffbbc27812 */ /* 0x000fe400078ec0ff */
[----:B------:R-:W-:Y:S02]  /*123f0*/  F2FP.F16.E5M2.UNPACK_B R0, R0 ;  /* 0x00000000ff00723e */ /* 0x000fe400020004ff */
[----:B------:R-:W-:Y:S02]  /*12400*/  LOP3.LUT R3, R3, 0xff, RZ, 0xc0, !PT ;  /* 0x000000ff03037812 */ /* 0x000fe400078ec0ff */
[----:B------:R-:W-:Y:S01]  /*12410*/  LOP3.LUT R186, R186, R215, RZ, 0xfc, !PT ;  /* 0x000000d7baba7212 */ /* 0x000fe200078efcff */
[----:B------:R-:W-:Y:S01]  /*12420*/  HADD2.F32 R215, -RZ, R150.H0_H0 ;  /* 0x20000096ffd77230 */ /* 0x000fe20000004100 */
[----:B------:R-:W-:Y:S01]  /*12430*/  SHF.R.U32.HI R179, RZ, 0x5, R108 ;  /* 0x00000005ffb37819 */ /* 0x000fe2000001166c */
[----:B------:R-:W-:Y:S01]  /*12440*/  HADD2.F32 R0, -RZ, R0.H0_H0 ;  /* 0x20000000ff007230 */ /* 0x000fe20000004100 */
[----:B------:R-:W-:-:S02]  /*12450*/  F2FP.F16.E5M2.UNPACK_B R150, R2 ;  /* 0x00000002ff96723e */ /* 0x000fc400020004ff */
[----:B------:R-:W-:Y:S01]  /*12460*/  F2FP.F16.E5M2.UNPACK_B R196, R194 ;  /* 0x000000c2ffc4723e */ /* 0x000fe200020004ff */
[----:B------:R-:W-:Y:S01]  /*12470*/  IMAD R187, R179, -0x8, R108 ;  /* 0xfffffff8b3bb7824 */ /* 0x000fe200078e026c */
[----:B------:R-:W-:Y:S01]  /*12480*/  LOP3.LUT R194, R177, 0xff, RZ, 0xc0, !PT ;  /* 0x000000ffb1c27812 */ /* 0x000fe200078ec0ff */
[----:B------:R-:W-:Y:S01]  /*12490*/  FFMA R0, R0, R109, RZ ;  /* 0x0000006d00007223 */ /* 0x000fe200000000ff */
[----:B------:R-:W-:Y:S01]  /*124a0*/  F2FP.F16.E5M2.UNPACK_B R2, R3 ;  /* 0x00000003ff02723e */ /* 0x000fe200020004ff */
[----:B------:R-:W-:Y:S01]  /*124b0*/  HADD2.F32 R3, -RZ, R150.H0_H0 ;  /* 0x20000096ff037230 */ /* 0x000fe20000004100 */
[----:B------:R-:W-:Y:S01]  /*124c0*/  F2FP.F16.E5M2.UNPACK_B R194, R194 ;  /* 0x000000c2ffc2723e */ /* 0x000fe200020004ff */
        /* <DEDUP_REMOVED lines=12> */
[----:B------:R-:W-:Y:S02]  /*12590*/  F2FP.F16.E5M2.UNPACK_B R2, R0 ;  /* 0x00000000ff02723e */ /* 0x000fe400020004ff */
        /* <DEDUP_REMOVED lines=11> */
[----:B------:R-:W-:Y:S02]  /*12650*/  F2FP.F16.E5M2.UNPACK_B R2, R2 ;  /* 0x00000002ff02723e */ /* 0x000fe400020004ff */
[----:B------:R-:W-:Y:S02]  /*12660*/  F2FP.F16.E5M2.UNPACK_B R0, R0 ;  /* 0x00000000ff00723e */ /* 0x000fe400020004ff */
[----:B0-----:R-:W-:Y:S01]  /*12670*/  F2FP.F16.E5M2.UNPACK_B R28, R3 ;  /* 0x00000003ff1c723e */ /* 0x001fe200020004ff */
[----:B------:R-:W-:Y:S01]  /*12680*/  HADD2.F32 R2, -RZ, R2.H0_H0 ;  /* 0x20000002ff027230 */ /* 0x000fe20000004100 */
[----:B------:R-:W-:Y:S01]  /*12690*/  LOP3.LUT R3, R151, 0xff, RZ, 0xc0, !PT ;  /* 0x000000ff97037812 */ /* 0x000fe200078ec0ff */
[----:B------:R-:W-:Y:S01]  /*126a0*/  HADD2.F32 R0, -RZ, R0.H0_H0 ;  /* 0x20000000ff007230 */ /* 0x000fe20000004100 */
[----:B------:R-:W-:Y:S01]  /*126b0*/  PRMT R29, R217, 0x6540, R200 ;  /* 0x00006540d91d7816 */ /* 0x000fe200000000c8 */
[----:B------:R-:W-:Y:S01]  /*126c0*/  HADD2.F32 R151, -RZ, R28.H0_H0 ;  /* 0x2000001cff977230 */ /* 0x000fe20000004100 */
[----:B------:R-:W-:Y:S01]  /*126d0*/  F2FP.F16.E5M2.UNPACK_B R3, R3 ;  /* 0x00000003ff03723e */ /* 0x000fe200020004ff */
[-C--:B------:R-:W-:Y:S01]  /*126e0*/  FFMA R2, R2, R109.reuse, RZ ;  /* 0x0000006d02027223 */ /* 0x080fe200000000ff */
[----:B------:R-:W-:Y:S01]  /*126f0*/  LOP3.LUT R200, R215, 0xff, RZ, 0xc0, !PT ;  /* 0x000000ffd7c87812 */ /* 0x000fe200078ec0ff */
[----:B------:R-:W-:Y:S01]  /*12700*/  FFMA R0, R0, R109, RZ ;  /* 0x0000006d00007223 */ /* 0x000fe200000000ff */
[----:B------:R-:W-:Y:S01]  /*12710*/  F2FP.F16.E5M2.UNPACK_B R159, R159 ;  /* 0x0000009fff9f723e */ /* 0x000fe200020004ff */
        /* <DEDUP_REMOVED lines=8> */
[----:B------:R-:W-:Y:S01]  /*127a0*/  F2FP.F16.E5M2.UNPACK_B R213, R213 ;  /* 0x000000d5ffd5723e */ /* 0x000fe200020004ff */
[----:B------:R-:W-:Y:S01]  /*127b0*/  FFMA R218, R159, R109, R218 ;  /* 0x0000006d9fda7223 */ /* 0x000fe200000000da */
[----:B------:R-:W-:Y:S02]  /*127c0*/  SHF.R.U32.HI R2, RZ, 0x8, R2 ;  /* 0x00000008ff027819 */ /* 0x000fe40000011602 */
[----:B------:R-:W-:Y:S01]  /*127d0*/  SHF.R.U64 R154, R152, 0x18, R153 ;  /* 0x00000018989a7819 */ /* 0x000fe20000001299 */
[----:B------:R-:W-:Y:S01]  /*127e0*/  HADD2.F32 R213, -RZ, R213.H0_H0 ;  /* 0x200000d5ffd57230 */ /* 0x000fe20000004100 */
[----:B------:R-:W-:Y:S02]  /*127f0*/  F2FP.F16.E5M2.UNPACK_B R152, R2 ;  /* 0x00000002ff98723e */ /* 0x000fe400020004ff */
[----:B------:R-:W-:-:S02]  /*12800*/  LOP3.LUT R2, R154, 0xff, RZ, 0xc0, !PT ;  /* 0x000000ff9a027812 */ /* 0x000fc400078ec0ff */
[----:B------:R-:W-:Y:S01]  /*12810*/  LOP3.LUT R207, R207, 0xff, RZ, 0xc0, !PT ;  /* 0x000000ffcfcf7812 */ /* 0x000fe200078ec0ff */
[----:B------:R-:W-:Y:S01]  /*12820*/  FFMA R224, R213, R109, R0 ;  /* 0x0000006dd5e07223 */ /* 0x000fe20000000000 */
[----:B------:R-:W-:Y:S02]  /*12830*/  LOP3.LUT R209, R209, 0xff, RZ, 0xc0, !PT ;  /* 0x000000ffd1d17812 */ /* 0x000fe400078ec0ff */
[----:B------:R-:W-:Y:S02]  /*12840*/  LOP3.LUT R159, R212, R3, RZ, 0xfc, !PT ;  /* 0x00000003d49f7212 */ /* 0x000fe400078efcff */
[----:B------:R-:W-:Y:S02]  /*12850*/  F2FP.F16.E5M2.UNPACK_B R3, R2 ;  /* 0x00000002ff03723e */ /* 0x000fe400020004ff */
[----:B------:R-:W-:Y:S02]  /*12860*/  F2FP.F16.E5M2.UNPACK_B R0, R207 ;  /* 0x000000cfff00723e */ /* 0x000fe400020004ff */
[----:B------:R-:W-:Y:S01]  /*12870*/  LOP3.LUT R203, R203, 0xff, RZ, 0xc0, !PT ;  /* 0x000000ffcbcb7812 */ /* 0x000fe200078ec0ff */
[----:B------:R-:W-:Y:S01]  /*12880*/  HADD2.F32 R3, -RZ, R3.H0_H0 ;  /* 0x20000003ff037230 */ /* 0x000fe20000004100 */
[----:B------:R-:W-:Y:S01]  /*12890*/  F2FP.F16.E5M2.UNPACK_B R2, R209 ;  /* 0x000000d1ff02723e */ /* 0x000fe200020004ff */
[----:B------:R-:W-:Y:S01]  /*128a0*/  HADD2.F32 R0, -RZ, R0.H0_H0 ;  /* 0x20000000ff007230 */ /* 0x000fe20000004100 */
[----:B------:R-:W-:-:S02]  /*128b0*/  LOP3.LUT R201, R201, 0xff, RZ, 0xc0, !PT ;  /* 0x000000ffc9c97812 */ /* 0x000fc400078ec0ff */
[----:B------:R-:W-:Y:S01]  /*128c0*/  F2FP.F16.E5M2.UNPACK_B R203, R203 ;  /* 0x000000cbffcb723e */ /* 0x000fe200020004ff */
        /* <DEDUP_REMOVED lines=9> */
[----:B------:R-:W-:Y:S01]  /*12960*/  F2FP.F16.E5M2.UNPACK_B R154, R201 ;  /* 0x000000c9ff9a723e */ /* 0x000fe200020004ff */
        /* <DEDUP_REMOVED lines=15> */
[----:B------:R-:W-:Y:S02]  /*12a60*/  F2FP.F16.E5M2.UNPACK_B R3, R3 ;  /* 0x00000003ff03723e */ /* 0x000fe400020004ff */
[----:B------:R-:W-:Y:S02]  /*12a70*/  LOP3.LUT R192, R153, 0xff00, R190, 0xf8, !PT ;  /* 0x0000ff0099c07812 */ /* 0x000fe400078ef8be */
[----:B------:R-:W-:Y:S01]  /*12a80*/  LOP3.LUT R2, R2, 0xff, RZ, 0xc0, !PT ;  /* 0x000000ff02027812 */ /* 0x000fe200078ec0ff */
[----:B------:R-:W-:Y:S01]  /*12a90*/  HADD2.F32 R3, -RZ, R3.H0_H0 ;  /* 0x20000003ff037230 */ /* 0x000fe20000004100 */
[----:B------:R-:W-:-:S02]  /*12aa0*/  LOP3.LUT R190, R190, 0xff, RZ, 0xc0, !PT ;  /* 0x000000ffbebe7812 */ /* 0x000fc400078ec0ff */
[----:B------:R-:W-:Y:S02]  /*12ab0*/  F2FP.F16.E5M2.UNPACK_B R0, R0 ;  /* 0x00000000ff00723e */ /* 0x000fe400020004ff */
[----:B------:R-:W-:Y:S01]  /*12ac0*/  F2FP.F16.E5M2.UNPACK_B R2, R2 ;  /* 0x00000002ff02723e */ /* 0x000fe200020004ff */
[-C--:B------:R-:W-:Y:S01]  /*12ad0*/  FFMA R206, R3, R109.reuse, R206 ;  /* 0x0000006d03ce7223 */ /* 0x080fe200000000ce */
[----:B------:R-:W-:Y:S01]  /*12ae0*/  F2FP.F16.E5M2.UNPACK_B R190, R190 ;  /* 0x000000beffbe723e */ /* 0x000fe200020004ff */
        /* <DEDUP_REMOVED lines=13> */
[----:B------:R-:W-:-:S02]  /*12bc0*/  F2FP.F16.E5M2.UNPACK_B R161, R161 ;  /* 0x000000a1ffa1723e */ /* 0x000fc400020004ff */
[----:B------:R-:W-:Y:S02]  /*12bd0*/  IADD3 R3, P0, R14, 0xff, RZ ;  /* 0x000000ff0e037810 */ /* 0x000fe40007f1e0ff */
[----:B------:R-:W-:Y:S01]  /*12be0*/  F2FP.F16.E5M2.UNPACK_B R153, R153 ;  /* 0x00000099ff99723e */ /* 0x000fe200020004ff */
[----:B------:R-:W-:Y:S01]  /*12bf0*/  HADD2.F32 R161, -RZ, R161.H0_H0 ;  /* 0x200000a1ffa17230 */ /* 0x000fe20000004100 */
[----:B------:R-:W-:Y:S02]  /*12c00*/  SHF.L.U64.HI R14, R134, 0x18, R135 ;  /* 0x00000018860e7819 */ /* 0x000fe40000010287 */
[----:B------:R-:W-:Y:S01]  /*12c10*/  F2FP.F16.E5M2.UNPACK_B R155, R155 ;  /* 0x0000009bff9b723e */ /* 0x000fe200020004ff */
        /* <DEDUP_REMOVED lines=32> */
[----:B------:R-:W-:Y:S01]  /*12e20*/  F2FP.F16.E5M2.UNPACK_B R14, R15 ;  /* 0x0000000fff0e723e */ /* 0x000fe200020004ff */
[----:B------:R0:W-:Y:S01]  /*12e30*/  STS.64 [R197], R30 ;  /* 0x0000001ec5007388 */ /* 0x0001e20000000a00 */
[----:B------:R-:W-:-:S02]  /*12e40*/  LOP3.LUT R153, R153, 0xff0000, R190, 0xf8, !PT ;  /* 0x00ff000099997812 */ /* 0x000fc400078ef8be */
[----:B------:R-:W-:Y:S01]  /*12e50*/  F2FP.F16.E5M2.UNPACK_B R148, R148 ;  /* 0x00000094ff94723e */ /* 0x000fe200020004ff */
        /* <DEDUP_REMOVED lines=10> */
[----:B------:R-:W-:Y:S02]  /*12f00*/  F2FP.F16.E5M2.UNPACK_B R29, R29 ;  /* 0x0000001dff1d723e */ /* 0x000fe400020004ff */
[----:B------:R-:W-:Y:S02]  /*12f10*/  LOP3.LUT R15, R121, 0xff, RZ, 0xc0, !PT ;  /* 0x000000ff790f7812 */ /* 0x000fe400078ec0ff */
[----:B------:R-:W-:Y:S01]  /*12f20*/  LOP3.LUT R120, R120, 0xff, RZ, 0xc0, !PT ;  /* 0x000000ff78787812 */ /* 0x000fe200078ec0ff */
[----:B------:R-:W-:Y:S01]  /*12f30*/  HADD2.F32 R29, -RZ, R29.H0_H0 ;  /* 0x2000001dff1d7230 */ /* 0x000fe20000004100 */
[----:B0-----:R-:W-:Y:S02]  /*12f40*/  F2FP.F16.E5M2.UNPACK_B R30, R15 ;  /* 0x0000000fff1e723e */ /* 0x001fe400020004ff */
[----:B------:R-:W-:Y:S02]  /*12f50*/  F2FP.F16.E5M2.UNPACK_B R120, R120 ;  /* 0x00000078ff78723e */ /* 0x000fe400020004ff */
[----:B------:R-:W-:Y:S01]  /*12f60*/  FFMA R194, R29, R109, R194 ;  /* 0x0000006d1dc27223 */ /* 0x000fe200000000c2 */
[----:B------:R-:W-:Y:S01]  /*12f70*/  HADD2.F32 R29, -RZ, R30.H0_H0 ;  /* 0x2000001eff1d7230 */ /* 0x000fe20000004100 */
[----:B------:R-:W-:Y:S01]  /*12f80*/  LOP3.LUT R31, R118, 0xff, RZ, 0xc0, !PT ;  /* 0x000000ff761f7812 */ /* 0x000fe200078ec0ff */
[----:B------:R-:W-:Y:S01]  /*12f90*/  HADD2.F32 R15, -RZ, R120.H0_H0 ;  /* 0x20000078ff0f7230 */ /* 0x000fe20000004100 */
[----:B------:R-:W-:-:S02]  /*12fa0*/  F2FP.F16.E5M2.UNPACK_B R145, R145 ;  /* 0x00000091ff91723e */ /* 0x000fc400020004ff */
[-C--:B------:R-:W-:Y:S01]  /*12fb0*/  FFMA R222, R29, R109.reuse, R222 ;  /* 0x0000006d1dde7223 */ /* 0x080fe200000000de */
[----:B------:R-:W-:Y:S01]  /*12fc0*/  SHF.R.U64 R29, R110, 0x10, R111 ;  /* 0x000000106e1d7819 */ /* 0x000fe2000000126f */
[----:B------:R-:W-:Y:S01]  /*12fd0*/  FFMA R224, R15, R109, R224 ;  /* 0x0000006d0fe07223 */ /* 0x000fe200000000e0 */
[----:B------:R-:W-:Y:S01]  /*12fe0*/  F2FP.F16.E5M2.UNPACK_B R31, R31 ;  /* 0x0000001fff1f723e */ /* 0x000fe200020004ff */
[----:B------:R-:W-:Y:S01]  /*12ff0*/  HADD2.F32 R145, -RZ, R145.H0_H0 ;  /* 0x20000091ff917230 */ /* 0x000fe20000004100 */
[----:B------:R-:W-:Y:S01]  /*13000*/  LOP3.LUT R121, R119, 0xff, RZ, 0xc0, !PT ;  /* 0x000000ff77797812 */ /* 0x000fe200078ec0ff */
[----:B------:R-:W-:Y:S01]  /*13010*/  IMAD.SHL.U32 R148, R29, 0x1000000, RZ ;  /* 0x010000001d947824 */ /* 0x000fe200078e00ff */
[----:B------:R-:W-:Y:S01]  /*13020*/  SHF.R.U64 R120, R142, 0x8, R143 ;  /* 0x000000088e787819 */ /* 0x000fe2000000128f */
[----:B------:R-:W-:Y:S01]  /*13030*/  HADD2.F32 R31, -RZ, R31.H0_H0 ;  /* 0x2000001fff1f7230 */ /* 0x000fe20000004100 */
[----:B------:R-:W-:Y:S01]  /*13040*/  F2FP.F16.E5M2.UNPACK_B R121, R121 ;  /* 0x00000079ff79723e */ /* 0x000fe200020004ff */
        /* <DEDUP_REMOVED lines=10> */
[----:B------:R-:W-:-:S02]  /*130f0*/  F2FP.F16.E5M2.UNPACK_B R120, R120 ;  /* 0x00000078ff78723e */ /* 0x000fc400020004ff */
[----:B------:R-:W-:Y:S01]  /*13100*/  SHF.R.U64 R190, R142, 0x18, R143 ;  /* 0x000000188ebe7819 */ /* 0x000fe2000000128f */
[----:B------:R-:W-:Y:S01]  /*13110*/  IMAD.SHL.U32 R121, R31, 0x1000000, RZ ;  /* 0x010000001f797824 */ /* 0x000fe200078e00ff */
[----:B------:R-:W-:Y:S01]  /*13120*/  LOP3.LUT R201, R201, 0xff0000, R148, 0xf8, !PT ;  /* 0x00ff0000c9c97812 */ /* 0x000fe200078ef894 */
[----:B------:R-:W-:Y:S01]  /*13130*/  HADD2.F32 R193, -RZ, R120.H0_H0 ;  /* 0x20000078ffc17230 */ /* 0x000fe20000004100 */
[----:B------:R-:W-:Y:S02]  /*13140*/  LOP3.LUT R148, R148, 0xff, RZ, 0xc0, !PT ;  /* 0x000000ff94947812 */ /* 0x000fe400078ec0ff */
[----:B------:R-:W-:Y:S02]  /*13150*/  LOP3.LUT R120, R190, 0xff, RZ, 0xc0, !PT ;  /* 0x000000ffbe787812 */ /* 0x000fe400078ec0ff */
[----:B------:R-:W-:Y:S02]  /*13160*/  F2FP.F16.E5M2.UNPACK_B R148, R148 ;  /* 0x00000094ff94723e */ /* 0x000fe400020004ff */
[----:B------:R-:W-:-:S02]  /*13170*/  LOP3.LUT R142, R191, 0xff0000, R190, 0xf8, !PT ;  /* 0x00ff0000bf8e7812 */ /* 0x000fc400078ef8be */
[----:B------:R-:W-:Y:S01]  /*13180*/  LOP3.LUT R121, R210, R121, RZ, 0xfc, !PT ;  /* 0x00000079d2797212 */ /* 0x000fe200078efcff */
[-C--:B------:R-:W-:Y:S01]  /*13190*/  FFMA R210, R193, R109.reuse, R154 ;  /* 0x0000006dc1d27223 */ /* 0x080fe2000000009a */
[--C-:B------:R-:W-:Y:S01]  /*131a0*/  SHF.R.U32.HI R190, RZ, 0x8, R143.reuse ;  /* 0x00000008ffbe7819 */ /* 0x100fe2000001168f */
[----:B------:R-:W-:Y:S01]  /*131b0*/  HADD2.F32 R193, -RZ, R148.H0_H0 ;  /* 0x20000094ffc17230 */ /* 0x000fe20000004100 */
[----:B------:R-:W-:Y:S02]  /*131c0*/  F2FP.F16.E5M2.UNPACK_B R120, R120 ;  /* 0x00000078ff78723e */ /* 0x000fe400020004ff */
[--C-:B------:R-:W-:Y:S02]  /*131d0*/  SHF.R.U32.HI R154, RZ, 0x10, R143.reuse ;  /* 0x00000010ff9a7819 */ /* 0x100fe4000001168f */
[----:B------:R-:W-:Y:S01]  /*131e0*/  LOP3.LUT R148, R190, 0xff, RZ, 0xc0, !PT ;  /* 0x000000ffbe947812 */ /* 0x000fe200078ec0ff */
[----:B------:R-:W-:Y:S01]  /*131f0*/  FFMA R208, R193, R109, R208 ;  /* 0x0000006dc1d07223 */ /* 0x000fe200000000d0 */
[----:B------:R-:W-:Y:S01]  /*13200*/  LOP3.LUT R191, R192, 0xff0000, R143, 0xf8, !PT ;  /* 0x00ff0000c0bf7812 */ /* 0x000fe200078ef88f */
[----:B------:R-:W-:Y:S01]  /*13210*/  HADD2.F32 R143, -RZ, R120.H0_H0 ;  /* 0x20000078ff8f7230 */ /* 0x000fe20000004100 */
[----:B------:R-:W-:-:S02]  /*13220*/  LOP3.LUT R120, R154, 0xff, RZ, 0xc0, !PT ;  /* 0x000000ff9a787812 */ /* 0x000fc400078ec0ff */
[----:B------:R-:W-:Y:S02]  /*13230*/  F2FP.F16.E5M2.UNPACK_B R148, R148 ;  /* 0x00000094ff94723e */ /* 0x000fe400020004ff */
[----:B------:R-:W-:Y:S01]  /*13240*/  SHF.R.U64 R30, R110, 0x18, R111 ;  /* 0x000000186e1e7819 */ /* 0x000fe2000000126f */
[----:B------:R-:W-:Y:S01]  /*13250*/  FFMA R192, R143, R109, R152 ;  /* 0x0000006d8fc07223 */ /* 0x000fe20000000098 */
[----:B------:R-:W-:Y:S01]  /*13260*/  F2FP.F16.E5M2.UNPACK_B R120, R120 ;  /* 0x00000078ff78723e */ /* 0x000fe200020004ff */
[----:B------:R-:W-:Y:S01]  /*13270*/  HADD2.F32 R143, -RZ, R148.H0_H0 ;  /* 0x20000094ff8f7230 */ /* 0x000fe20000004100 */
[----:B------:R-:W-:Y:S01]  /*13280*/  F2FP.F16.E5M2.UNPACK_B R148, R163 ;  /* 0x000000a3ff94723e */ /* 0x000fe200020004ff */
[----:B------:R-:W-:Y:S01]  /*13290*/  IMAD.SHL.U32 R15, R30, 0x1000000, RZ ;  /* 0x010000001e0f7824 */ /* 0x000fe200078e00ff */
[----:B------:R-:W-:Y:S01]  /*132a0*/  LOP3.LUT R190, R141, 0xff, RZ, 0xc0, !PT ;  /* 0x000000ff8dbe7812 */ /* 0x000fe200078ec0ff */
[----:B------:R-:W-:Y:S02]  /*132b0*/  HADD2.F32 R163, -RZ, R120.H0_H0 ;  /* 0x20000078ffa37230 */ /* 0x000fe40000004100 */
[----:B------:R-:W-:Y:S01]  /*132c0*/  FFMA R212, R143, R109, R2 ;  /* 0x0000006d8fd47223 */ /* 0x000fe20000000002 */
[----:B------:R-:W-:Y:S01]  /*132d0*/  HADD2.F32 R143, -RZ, R148.H0_H0 ;  /* 0x20000094ff8f7230 */ /* 0x000fe20000004100 */
[----:B------:R-:W-:-:S02]  /*132e0*/  LOP3.LUT R15, R214, R15, RZ, 0xfc, !PT ;  /* 0x0000000fd60f7212 */ /* 0x000fc400078efcff */
[----:B------:R-:W-:Y:S01]  /*132f0*/  F2FP.F16.E5M2.UNPACK_B R190, R190 ;  /* 0x000000beffbe723e */ /* 0x000fe200020004ff */
[-C--:B------:R-:W-:Y:S01]  /*13300*/  FFMA R214, R163, R109.reuse, R0 ;  /* 0x0000006da3d67223 */ /* 0x080fe20000000000 */
[--C-:B------:R-:W-:Y:S01]  /*13310*/  SHF.R.U64 R0, R156, 0x10, R157.reuse ;  /* 0x000000109c007819 */ /* 0x100fe2000000129d */
[-C--:B------:R-:W-:Y:S01]  /*13320*/  FFMA R202, R143, R109.reuse, R202 ;  /* 0x0000006d8fca7223 */ /* 0x080fe200000000ca */
[----:B------:R-:W-:Y:S01]  /*13330*/  LOP3.LUT R154, R140, 0xff, RZ, 0xc0, !PT ;  /* 0x000000ff8c9a7812 */ /* 0x000fe200078ec0ff */
[----:B------:R-:W-:Y:S01]  /*13340*/  HADD2.F32 R195, -RZ, R190.H0_H0 ;  /* 0x200000beffc37230 */ /* 0x000fe20000004100 */
[----:B------:R-:W-:Y:S01]  /*13350*/  SHF.R.U64 R190, R156, 0x18, R157 ;  /* 0x000000189cbe7819 */ /* 0x000fe2000000129d */
[----:B------:R-:W-:Y:S01]  /*13360*/  VIADD R143, R187, 0x1e ;  /* 0x0000001ebb8f7836 */ /* 0x000fe20000000000 */
[----:B------:R-:W-:Y:S01]  /*13370*/  F2FP.F16.E5M2.UNPACK_B R154, R154 ;  /* 0x0000009aff9a723e */ /* 0x000fe200020004ff */
        /* <DEDUP_REMOVED lines=16> */
[----:B------:R-:W-:Y:S02]  /*13480*/  F2FP.F16.E5M2.UNPACK_B R2, R2 ;  /* 0x00000002ff02723e */ /* 0x000fe400020004ff */
[----:B------:R-:W-:Y:S01]  /*13490*/  LOP3.LUT R120, R14, 0xff000000, R193, 0xf8, !PT ;  /* 0xff0000000e787812 */ /* 0x000fe200078ef8c1 */
[----:B------:R0:W-:Y:S01]  /*134a0*/  STS.64 [R189], R46 ;  /* 0x0000002ebd007388 */ /* 0x0001e20000000a00 */
[----:B------:R-:W-:-:S02]  /*134b0*/  LOP3.LUT R14, R193, 0xff, RZ, 0xc0, !PT ;  /* 0x000000ffc10e7812 */ /* 0x000fc400078ec0ff */
[----:B------:R-:W-:Y:S01]  /*134c0*/  LEA R178, P1, R178, R131, 0x5 ;  /* 0x00000083b2b27211 */ /* 0x000fe200078228ff */
[----:B------:R-:W-:Y:S01]  /*134d0*/  HADD2.F32 R131, -RZ, R2.H0_H0 ;  /* 0x20000002ff837230 */ /* 0x000fe20000004100 */
[----:B------:R-:W-:Y:S02]  /*134e0*/  F2FP.F16.E5M2.UNPACK_B R2, R14 ;  /* 0x0000000eff02723e */ /* 0x000fe400020004ff */
        /* <DEDUP_REMOVED lines=8> */
[----:B------:R-:W-:Y:S02]  /*13570*/  F2FP.F16.E5M2.UNPACK_B R131, R131 ;  /* 0x00000083ff83723e */ /* 0x000fe400020004ff */
[----:B------:R-:W-:Y:S01]  /*13580*/  SHF.R.U32.HI R152, RZ, 0x10, R119 ;  /* 0x00000010ff987819 */ /* 0x000fe20000011677 */
[----:B------:R-:W-:Y:S01]  /*13590*/  HADD2.F32 R119, -RZ, R2.H0_H0 ;  /* 0x20000002ff777230 */ /* 0x000fe20000004100 */
[----:B0-----:R-:W-:Y:S01]  /*135a0*/  LOP3.LUT R46, R116, 0xff, RZ, 0xc0, !PT ;  /* 0x000000ff742e7812 */ /* 0x001fe200078ec0ff */
[----:B------:R-:W-:Y:S01]  /*135b0*/  HADD2.F32 R131, -RZ, R131.H0_H0 ;  /* 0x20000083ff837230 */ /* 0x000fe20000004100 */
[----:B------:R-:W-:Y:S02]  /*135c0*/  LOP3.LUT R2, R193, 0xff, RZ, 0xc0, !PT ;  /* 0x000000ffc1027812 */ /* 0x000fe400078ec0ff */
[----:B------:R-:W-:Y:S01]  /*135d0*/  F2FP.F16.E5M2.UNPACK_B R46, R46 ;  /* 0x0000002eff2e723e */ /* 0x000fe200020004ff */
[-C--:B------:R-:W-:Y:S01]  /*135e0*/  FFMA R196, R119, R109.reuse, R196 ;  /* 0x0000006d77c47223 */ /* 0x080fe200000000c4 */
[----:B------:R-:W-:Y:S01]  /*135f0*/  F2FP.F16.E5M2.UNPACK_B R2, R2 ;  /* 0x00000002ff02723e */ /* 0x000fe200020004ff */
[----:B------:R-:W-:Y:S01]  /*13600*/  FFMA R224, R131, R109, R224 ;  /* 0x0000006d83e07223 */ /* 0x000fe200000000e0 */
[----:B------:R-:W-:Y:S01]  /*13610*/  LOP3.LUT R152, R152, 0xff, RZ, 0xc0, !PT ;  /* 0x000000ff98987812 */ /* 0x000fe200078ec0ff */
[----:B------:R-:W-:Y:S01]  /*13620*/  HADD2.F32 R131, -RZ, R46.H0_H0 ;  /* 0x2000002eff837230 */ /* 0x000fe20000004100 */
[----:B------:R-:W-:Y:S01]  /*13630*/  F2FP.F16.E5M2.UNPACK_B R180, R180 ;  /* 0x000000b4ffb4723e */ /* 0x000fe200020004ff */
[----:B------:R-:W-:Y:S01]  /*13640*/  HADD2.F32 R47, -RZ, R2.H0_H0 ;  /* 0x20000002ff2f7230 */ /* 0x000fe20000004100 */
[----:B------:R-:W-:-:S02]  /*13650*/  F2FP.F16.E5M2.UNPACK_B R152, R152 ;  /* 0x00000098ff98723e */ /* 0x000fc400020004ff */
[----:B------:R-:W-:Y:S01]  /*13660*/  LOP3.LUT R2, R117, 0xff, RZ, 0xc0, !PT ;  /* 0x000000ff75027812 */ /* 0x000fe200078ec0ff */
[-C--:B------:R-:W-:Y:S01]  /*13670*/  FFMA R216, R131, R109.reuse, R216 ;  /* 0x0000006d83d87223 */ /* 0x080fe200000000d8 */
[C-C-:B------:R-:W-:Y:S01]  /*13680*/  SHF.R.U64 R131, R140.reuse, 0x10, R141.reuse ;  /* 0x000000108c837819 */ /* 0x140fe2000000128d */
[----:B------:R-:W-:Y:S01]  /*13690*/  HADD2.F32 R119, -RZ, R152.H0_H0 ;  /* 0x20000098ff777230 */ /* 0x000fe20000004100 */
[----:B------:R-:W-:Y:S01]  /*136a0*/  F2FP.F16.E5M2.UNPACK_B R2, R2 ;  /* 0x00000002ff02723e */ /* 0x000fe200020004ff */
        /* <DEDUP_REMOVED lines=13> */
[----:B------:R-:W-:Y:S02]  /*13780*/  F2FP.F16.E5M2.UNPACK_B R131, R131 ;  /* 0x00000083ff83723e */ /* 0x000fe400020004ff */
[--C-:B------:R-:W-:Y:S02]  /*13790*/  SHF.R.U32.HI R140, RZ, 0x8, R141.reuse ;  /* 0x00000008ff8c7819 */ /* 0x100fe4000001168d */
[----:B------:R-:W-:Y:S01]  /*137a0*/  SHF.R.U32.HI R141, RZ, 0x10, R141 ;  /* 0x00000010ff8d7819 */ /* 0x000fe2000001168d */
[----:B------:R-:W-:Y:S01]  /*137b0*/  HADD2.F32 R131, -RZ, R131.H0_H0 ;  /* 0x20000083ff837230 */ /* 0x000fe20000004100 */
[----:B------:R-:W-:-:S02]  /*137c0*/  F2FP.F16.E5M2.UNPACK_B R46, R46 ;  /* 0x0000002eff2e723e */ /* 0x000fc400020004ff */
[----:B------:R-:W-:Y:S02]  /*137d0*/  LOP3.LUT R140, R140, 0xff, RZ, 0xc0, !PT ;  /* 0x000000ff8c8c7812 */ /* 0x000fe400078ec0ff */
[----:B------:R-:W-:Y:S01]  /*137e0*/  LOP3.LUT R141, R141, 0xff, RZ, 0xc0, !PT ;  /* 0x000000ff8d8d7812 */ /* 0x000fe200078ec0ff */
[----:B------:R-:W-:Y:S01]  /*137f0*/  HADD2.F32 R47, -RZ, R46.H0_H0 ;  /* 0x2000002eff2f7230 */ /* 0x000fe20000004100 */
[----:B------:R-:W-:Y:S01]  /*13800*/  LOP3.LUT R119, R180, 0xff, RZ, 0xc0, !PT ;  /* 0x000000ffb4777812 */ /* 0x000fe200078ec0ff */
[----:B------:R-:W-:Y:S01]  /*13810*/  FFMA R208, R131, R109, R208 ;  /* 0x0000006d83d07223 */ /* 0x000fe200000000d0 */
[----:B------:R-:W-:Y:S02]  /*13820*/  F2FP.F16.E5M2.UNPACK_B R140, R140 ;  /* 0x0000008cff8c723e */ /* 0x000fe400020004ff */
[----:B------:R-:W-:Y:S01]  /*13830*/  F2FP.F16.E5M2.UNPACK_B R141, R141 ;  /* 0x0000008dff8d723e */ /* 0x000fe200020004ff */
[----:B------:R-:W-:Y:S01]  /*13840*/  FFMA R210, R47, R109, R210 ;  /* 0x0000006d2fd27223 */ /* 0x000fe200000000d2 */
[----:B------:R-:W-:Y:S01]  /*13850*/  LOP3.LUT R131, R138, 0xff, RZ, 0xc0, !PT ;  /* 0x000000ff8a837812 */ /* 0x000fe200078ec0ff */
[----:B------:R-:W-:Y:S01]  /*13860*/  HADD2.F32 R47, -RZ, R140.H0_H0 ;  /* 0x2000008cff2f7230 */ /* 0x000fe20000004100 */
[----:B------:R-:W-:Y:S01]  /*13870*/  F2FP.F16.E5M2.UNPACK_B R119, R119 ;  /* 0x00000077ff77723e */ /* 0x000fe200020004ff */
[----:B------:R-:W-:Y:S01]  /*13880*/  HADD2.F32 R141, -RZ, R141.H0_H0 ;  /* 0x2000008dff8d7230 */ /* 0x000fe20000004100 */
[----:B------:R-:W-:-:S02]  /*13890*/  LOP3.LUT R140, R139, 0xff, RZ, 0xc0, !PT ;  /* 0x000000ff8b8c7812 */ /* 0x000fc400078ec0ff */
[----:B------:R-:W-:Y:S01]  /*138a0*/  F2FP.F16.E5M2.UNPACK_B R131, R131 ;  /* 0x00000083ff83723e */ /* 0x000fe200020004ff */
[----:B------:R-:W-:Y:S02]  /*138b0*/  HADD2.F32 R119, -RZ, R119.H0_H0 ;  /* 0x20000077ff777230 */ /* 0x000fe40000004100 */
[-C--:B------:R-:W-:Y:S01]  /*138c0*/  FFMA R214, R141, R109.reuse, R214 ;  /* 0x0000006d8dd67223 */ /* 0x080fe200000000d6 */
[----:B------:R-:W-:Y:S01]  /*138d0*/  F2FP.F16.E5M2.UNPACK_B R140, R140 ;  /* 0x0000008cff8c723e */ /* 0x000fe200020004ff */
[----:B------:R-:W-:Y:S01]  /*138e0*/  VIADD R141, R187, 0x1d ;  /* 0x0000001dbb8d7836 */ /* 0x000fe20000000000 */
[----:B------:R-:W-:Y:S01]  /*138f0*/  F2FP.F16.E5M2.UNPACK_B R176, R176 ;  /* 0x000000b0ffb0723e */ /* 0x000fe200020004ff */
        /* <DEDUP_REMOVED lines=18> */
[----:B------:R-:W-:Y:S01]  /*13a20*/  F2FP.F16.E5M2.UNPACK_B R116, R116 ;  /* 0x00000074ff74723e */ /* 0x000fe200020004ff */
[----:B------:R0:W-:Y:S01]  /*13a30*/  STS.64 [R141], R70 ;  /* 0x000000468d007388 */ /* 0x0001e20000000a00 */
[----:B------:R-:W-:Y:S02]  /*13a40*/  F2FP.F16.E5M2.UNPACK_B R47, R47 ;  /* 0x0000002fff2f723e */ /* 0x000fe400020004ff */
[----:B------:R-:W-:Y:S02]  /*13a50*/  F2FP.F16.E5M2.UNPACK_B R174, R174 ;  /* 0x000000aeffae723e */ /* 0x000fe400020004ff */
[----:B------:R-:W-:Y:S01]  /*13a60*/  LOP3.LUT R131, R114, 0xff, RZ, 0xc0, !PT ;  /* 0x000000ff72837812 */ /* 0x000fe200078ec0ff */
[----:B------:R-:W-:Y:S01]  /*13a70*/  HADD2.F32 R47, -RZ, R47.H0_H0 ;  /* 0x2000002fff2f7230 */ /* 0x000fe20000004100 */
[----:B------:R-:W-:-:S02]  /*13a80*/  LOP3.LUT R133, R133, 0xff, RZ, 0xc0, !PT ;  /* 0x000000ff85857812 */ /* 0x000fc400078ec0ff */
[----:B------:R-:W-:Y:S02]  /*13a90*/  F2FP.F16.E5M2.UNPACK_B R131, R131 ;  /* 0x00000083ff83723e */ /* 0x000fe400020004ff */
[----:B------:R-:W-:Y:S01]  /*13aa0*/  FFMA R118, R47, R109, R118 ;  /* 0x0000006d2f767223 */ /* 0x000fe20000000076 */
[----:B0-----:R-:W-:Y:S01]  /*13ab0*/  F2FP.F16.E5M2.UNPACK_B R71, R119 ;  /* 0x00000077ff47723e */ /* 0x001fe200020004ff */
        /* <DEDUP_REMOVED lines=9> */
[----:B------:R-:W-:Y:S01]  /*13b50*/  F2FP.F16.E5M2.UNPACK_B R116, R116 ;  /* 0x00000074ff74723e */ /* 0x000fe200020004ff */
[----:B------:R-:W-:Y:S01]  /*13b60*/  FFMA R194, R47, R109, R194 ;  /* 0x0000006d2fc27223 */ /* 0x000fe200000000c2 */
[----:B------:R-:W-:-:S02]  /*13b70*/  LOP3.LUT R71, R71, 0xff, RZ, 0xc0, !PT ;  /* 0x000000ff47477812 */ /* 0x000fc400078ec0ff */
[----:B------:R-:W-:Y:S01]  /*13b80*/  F2FP.F16.E5M2.UNPACK_B R70, R70 ;  /* 0x00000046ff46723e */ /* 0x000fe200020004ff */
[----:B------:R-:W-:Y:S01]  /*13b90*/  HADD2.F32 R47, -RZ, R116.H0_H0 ;  /* 0x20000074ff2f7230 */ /* 0x000fe20000004100 */
[----:B------:R-:W-:Y:S02]  /*13ba0*/  F2FP.F16.E5M2.UNPACK_B R71, R71 ;  /* 0x00000047ff47723e */ /* 0x000fe400020004ff */
        /* <DEDUP_REMOVED lines=11> */
[----:B------:R-:W-:Y:S02]  /*13c60*/  F2FP.F16.E5M2.UNPACK_B R47, R47 ;  /* 0x0000002fff2f723e */ /* 0x000fe400020004ff */
[----:B------:R-:W-:Y:S02]  /*13c70*/  LOP3.LUT R116, R136, 0xff, RZ, 0xc0, !PT ;  /* 0x000000ff88747812 */ /* 0x000fe400078ec0ff */
[----:B------:R-:W-:Y:S01]  /*13c80*/  F2FP.F16.E5M2.UNPACK_B R70, R70 ;  /* 0x00000046ff46723e */ /* 0x000fe200020004ff */
[----:B------:R-:W-:Y:S01]  /*13c90*/  HADD2.F32 R47, -RZ, R47.H0_H0 ;  /* 0x2000002fff2f7230 */ /* 0x000fe20000004100 */
[----:B------:R-:W-:-:S02]  /*13ca0*/  LOP3.LUT R71, R71, 0xff, RZ, 0xc0, !PT ;  /* 0x000000ff47477812 */ /* 0x000fc400078ec0ff */
[----:B------:R-:W-:Y:S02]  /*13cb0*/  SHF.R.U32.HI R139, RZ, 0x10, R139 ;  /* 0x00000010ff8b7819 */ /* 0x000fe4000001168b */
[----:B------:R-:W-:Y:S01]  /*13cc0*/  F2FP.F16.E5M2.UNPACK_B R117, R116 ;  /* 0x00000074ff75723e */ /* 0x000fe200020004ff */
[----:B------:R-:W-:Y:S01]  /*13cd0*/  FFMA R208, R47, R109, R208 ;  /* 0x0000006d2fd07223 */ /* 0x000fe200000000d0 */
[----:B------:R-:W-:Y:S01]  /*13ce0*/  F2FP.F16.E5M2.UNPACK_B R116, R71 ;  /* 0x00000047ff74723e */ /* 0x000fe200020004ff */
[----:B------:R-:W-:Y:S01]  /*13cf0*/  HADD2.F32 R71, -RZ, R70.H0_H0 ;  /* 0x20000046ff477230 */ /* 0x000fe20000004100 */
[----:B------:R-:W-:Y:S01]  /*13d00*/  LOP3.LUT R70, R139, 0xff, RZ, 0xc0, !PT ;  /* 0x000000ff8b467812 */ /* 0x000fe200078ec0ff */
[----:B------:R-:W-:Y:S01]  /*13d10*/  HADD2.F32 R117, -RZ, R117.H0_H0 ;  /* 0x20000075ff757230 */ /* 0x000fe20000004100 */
[----:B------:R-:W-:Y:S01]  /*13d20*/  F2FP.F16.E5M2.UNPACK_B R133, R133 ;  /* 0x00000085ff85723e */ /* 0x000fe200020004ff */
[----:B------:R-:W-:Y:S02]  /*13d30*/  HADD2.F32 R47, -RZ, R116.H0_H0 ;  /* 0x20000074ff2f7230 */ /* 0x000fe40000004100 */
[-C--:B------:R-:W-:Y:S01]  /*13d40*/  FFMA R192, R71, R109.reuse, R192 ;  /* 0x0000006d47c07223 */ /* 0x080fe200000000c0 */
[----:B------:R-:W-:Y:S01]  /*13d50*/  F2FP.F16.E5M2.UNPACK_B R70, R70 ;  /* 0x00000046ff46723e */ /* 0x000fe200020004ff */
[----:B------:R-:W-:Y:S01]  /*13d60*/  VIADD R116, R187, 0x1c ;  /* 0x0000001cbb747836 */ /* 0x000fe20000000000 */
[----:B------:R-:W-:Y:S01]  /*13d70*/  LOP3.LUT R71, R137, 0xff, RZ, 0xc0, !PT ;  /* 0x000000ff89477812 */ /* 0x000fe200078ec0ff */
[-C--:B------:R-:W-:Y:S01]  /*13d80*/  FFMA R212, R47, R109.reuse, R212 ;  /* 0x0000006d2fd47223 */ /* 0x080fe200000000d4 */
[----:B------:R-:W-:Y:S01]  /*13d90*/  FFMA R206, R117, R109, R206 ;  /* 0x0000006d75ce7223 */ /* 0x000fe200000000ce */
        /* <DEDUP_REMOVED lines=20> */
[----:B------:R-:W-:-:S02]  /*13ee0*/  F2FP.F16.E5M2.UNPACK_B R47, R47 ;  /* 0x0000002fff2f723e */ /* 0x000fc400020004ff */
[----:B------:R-:W-:Y:S02]  /*13ef0*/  F2FP.F16.E5M2.UNPACK_B R71, R71 ;  /* 0x00000047ff47723e */ /* 0x000fe400020004ff */
[----:B------:R-:W-:Y:S01]  /*13f00*/  LOP3.LUT R114, R114, 0xff, RZ, 0xc0, !PT ;  /* 0x000000ff72727812 */ /* 0x000fe200078ec0ff */
[----:B------:R-:W-:Y:S01]  /*13f10*/  HADD2.F32 R47, -RZ, R47.H0_H0 ;  /* 0x2000002fff2f7230 */ /* 0x000fe20000004100 */
[----:B------:R-:W-:Y:S01]  /*13f20*/  LOP3.LUT R70, R70, 0xff00, R119, 0xf8, !PT ;  /* 0x0000ff0046467812 */ /* 0x000fe200078ef877 */
[----:B------:R-:W-:Y:S01]  /*13f30*/  HADD2.F32 R71, -RZ, R71.H0_H0 ;  /* 0x20000047ff477230 */ /* 0x000fe20000004100 */
[----:B------:R-:W-:Y:S02]  /*13f40*/  LOP3.LUT R116, R112, 0xff, RZ, 0xc0, !PT ;  /* 0x000000ff70747812 */ /* 0x000fe400078ec0ff */
[----:B------:R-:W-:Y:S01]  /*13f50*/  SHF.R.U32.HI R119, RZ, 0x8, R115 ;  /* 0x00000008ff777819 */ /* 0x000fe20000011673 */
[-C--:B0-----:R-:W-:Y:S01]  /*13f60*/  FFMA R80, R47, R109.reuse, R118 ;  /* 0x0000006d2f507223 */ /* 0x081fe20000000076 */
[----:B------:R-:W-:Y:S01]  /*13f70*/  F2FP.F16.E5M2.UNPACK_B R114, R114 ;  /* 0x00000072ff72723e */ /* 0x000fe200020004ff */
[----:B------:R-:W-:Y:S01]  /*13f80*/  FFMA R196, R71, R109, R196 ;  /* 0x0000006d47c47223 */ /* 0x000fe200000000c4 */
[----:B------:R-:W-:-:S02]  /*13f90*/  F2FP.F16.E5M2.UNPACK_B R81, R116 ;  /* 0x00000074ff51723e */ /* 0x000fc400020004ff */
[----:B------:R-:W-:Y:S01]  /*13fa0*/  LOP3.LUT R116, R119, 0xff, RZ, 0xc0, !PT ;  /* 0x000000ff77747812 */ /* 0x000fe200078ec0ff */
[----:B------:R-:W-:Y:S01]  /*13fb0*/  HADD2.F32 R47, -RZ, R114.H0_H0 ;  /* 0x20000072ff2f7230 */ /* 0x000fe20000004100 */
[----:B------:R-:W-:Y:S01]  /*13fc0*/  SHF.R.U32.HI R71, RZ, 0x10, R115 ;  /* 0x00000010ff477819 */ /* 0x000fe20000011673 */
[----:B------:R-:W-:Y:S01]  /*13fd0*/  HADD2.F32 R81, -RZ, R81.H0_H0 ;  /* 0x20000051ff517230 */ /* 0x000fe20000004100 */
[----:B------:R-:W-:Y:S02]  /*13fe0*/  F2FP.F16.E5M2.UNPACK_B R116, R116 ;  /* 0x00000074ff74723e */ /* 0x000fe400020004ff */
[-C--:B------:R-:W-:Y:S01]  /*13ff0*/  FFMA R194, R47, R109.reuse, R194 ;  /* 0x0000006d2fc27223 */ /* 0x080fe200000000c2 */
[----:B------:R-:W-:Y:S01]  /*14000*/  LOP3.LUT R71, R71, 0xff, RZ, 0xc0, !PT ;  /* 0x000000ff47477812 */ /* 0x000fe200078ec0ff */
[----:B------:R-:W-:Y:S01]  /*14010*/  FFMA R216, R81, R109, R216 ;  /* 0x0000006d51d87223 */ /* 0x000fe200000000d8 */
[----:B------:R-:W-:Y:S01]  /*14020*/  HADD2.F32 R47, -RZ, R116.H0_H0 ;  /* 0x20000074ff2f7230 */ /* 0x000fe20000004100 */
[----:B------:R-:W-:-:S02]  /*14030*/  SHF.R.U64 R114, R136, 0x8, R137 ;  /* 0x0000000888727819 */ /* 0x000fc40000001289 */
[----:B------:R-:W-:Y:S02]  /*14040*/  F2FP.F16.E5M2.UNPACK_B R175, R175 ;  /* 0x000000afffaf723e */ /* 0x000fe400020004ff */
[----:B------:R-:W-:Y:S01]  /*14050*/  F2FP.F16.E5M2.UNPACK_B R71, R71 ;  /* 0x00000047ff47723e */ /* 0x000fe200020004ff */
[----:B------:R-:W-:Y:S01]  /*14060*/  FFMA R224, R47, R109, R224 ;  /* 0x0000006d2fe07223 */ /* 0x000fe200000000e0 */
[----:B------:R-:W-:Y:S01]  /*14070*/  LOP3.LUT R47, R114, 0xff, RZ, 0xc0, !PT ;  /* 0x000000ff722f7812 */ /* 0x000fe200078ec0ff */
[----:B------:R-:W-:Y:S01]  /*14080*/  HADD2.F32 R175, -RZ, R175.H0_H0 ;  /* 0x200000afffaf7230 */ /* 0x000fe20000004100 */
[----:B------:R-:W-:Y:S01]  /*14090*/  F2FP.F16.E5M2.UNPACK_B R182, R182 ;  /* 0x000000b6ffb6723e */ /* 0x000fe200020004ff */
[----:B------:R-:W-:Y:S01]  /*140a0*/  HADD2.F32 R71, -RZ, R71.H0_H0 ;  /* 0x20000047ff477230 */ /* 0x000fe20000004100 */
[----:B------:R-:W-:Y:S02]  /*140b0*/  F2FP.F16.E5M2.UNPACK_B R114, R47 ;  /* 0x0000002fff72723e */ /* 0x000fe400020004ff */
[----:B------:R-:W-:Y:S01]  /*140c0*/  LOP3.LUT R81, R113, 0xff, RZ, 0xc0, !PT ;  /* 0x000000ff71517812 */ /* 0x000fe200078ec0ff */
[----:B------:R-:W-:-:S02]  /*140d0*/  HADD2.F32 R47, -RZ, R182.H0_H0 ;  /* 0x200000b6ff2f7230 */ /* 0x000fc40000004100 */
[-C--:B------:R-:W-:Y:S01]  /*140e0*/  FFMA R218, R175, R109.reuse, R218 ;  /* 0x0000006dafda7223 */ /* 0x080fe200000000da */
[----:B------:R-:W-:Y:S01]  /*140f0*/  FFMA R222, R71, R109, R222 ;  /* 0x0000006d47de7223 */ /* 0x000fe200000000de */
[----:B------:R-:W-:Y:S01]  /*14100*/  F2FP.F16.E5M2.UNPACK_B R81, R81 ;  /* 0x00000051ff51723e */ /* 0x000fe200020004ff */
        /* <DEDUP_REMOVED lines=11> */
[----:B------:R-:W-:Y:S02]  /*141c0*/  F2FP.F16.E5M2.UNPACK_B R115, R115 ;  /* 0x00000073ff73723e */ /* 0x000fe400020004ff */
[----:B------:R-:W-:Y:S02]  /*141d0*/  LOP3.LUT R81, R134, 0xff, RZ, 0xc0, !PT ;  /* 0x000000ff86517812 */ /* 0x000fe400078ec0ff */
[----:B------:R-:W-:Y:S01]  /*141e0*/  SHF.R.U32.HI R137, RZ, 0x10, R137 ;  /* 0x00000010ff897819 */ /* 0x000fe20000011689 */
[----:B------:R-:W-:Y:S01]  /*141f0*/  HADD2.F32 R115, -RZ, R115.H0_H0 ;  /* 0x20000073ff737230 */ /* 0x000fe20000004100 */
[----:B------:R-:W-:-:S02]  /*14200*/  F2FP.F16.E5M2.UNPACK_B R47, R47 ;  /* 0x0000002fff2f723e */ /* 0x000fc400020004ff */
[----:B------:R-:W-:Y:S02]  /*14210*/  F2FP.F16.E5M2.UNPACK_B R71, R71 ;  /* 0x00000047ff47723e */ /* 0x000fe400020004ff */
[----:B------:R-:W-:Y:S01]  /*14220*/  LOP3.LUT R116, R135, 0xff, RZ, 0xc0, !PT ;  /* 0x000000ff87747812 */ /* 0x000fe200078ec0ff */
[----:B------:R-:W-:Y:S01]  /*14230*/  HADD2.F32 R47, -RZ, R47.H0_H0 ;  /* 0x2000002fff2f7230 */ /* 0x000fe20000004100 */
[----:B------:R-:W-:Y:S01]  /*14240*/  F2FP.F16.E5M2.UNPACK_B R114, R81 ;  /* 0x00000051ff72723e */ /* 0x000fe200020004ff */
[----:B------:R-:W-:Y:S01]  /*14250*/  HADD2.F32 R71, -RZ, R71.H0_H0 ;  /* 0x20000047ff477230 */ /* 0x000fe20000004100 */
[----:B------:R-:W-:Y:S01]  /*14260*/  LOP3.LUT R81, R137, 0xff, RZ, 0xc0, !PT ;  /* 0x000000ff89517812 */ /* 0x000fe200078ec0ff */
[----:B------:R-:W-:Y:S01]  /*14270*/  FFMA R208, R115, R109, R208 ;  /* 0x0000006d73d07223 */ /* 0x000fe200000000d0 */
[----:B------:R-:W-:Y:S01]  /*14280*/  F2FP.F16.E5M2.UNPACK_B R116, R116 ;  /* 0x00000074ff74723e */ /* 0x000fe200020004ff */
[----:B------:R-:W-:Y:S01]  /*14290*/  HADD2.F32 R115, -RZ, R114.H0_H0 ;  /* 0x20000072ff737230 */ /* 0x000fe20000004100 */
[----:B------:R-:W-:Y:S01]  /*142a0*/  F2FP.F16.E5M2.UNPACK_B R81, R81 ;  /* 0x00000051ff51723e */ /* 0x000fe200020004ff */
        /* <DEDUP_REMOVED lines=13> */
[----:B------:R-:W-:-:S02]  /*14380*/  F2FP.F16.E5M2.UNPACK_B R47, R47 ;  /* 0x0000002fff2f723e */ /* 0x000fc400020004ff */
        /* <DEDUP_REMOVED lines=14> */
[----:B------:R-:W-:Y:S02]  /*14470*/  F2FP.F16.E5M2.UNPACK_B R47, R47 ;  /* 0x0000002fff2f723e */ /* 0x000fe400020004ff */
[----:B------:R-:W-:-:S02]  /*14480*/  LOP3.LUT R110, R110, 0xff, RZ, 0xc0, !PT ;  /* 0x000000ff6e6e7812 */ /* 0x000fc400078ec0ff */
[----:B------:R-:W-:Y:S01]  /*14490*/  F2FP.F16.E5M2.UNPACK_B R81, R81 ;  /* 0x00000051ff51723e */ /* 0x000fe200020004ff */
[----:B------:R-:W-:Y:S01]  /*144a0*/  HADD2.F32 R47, -RZ, R47.H0_H0 ;  /* 0x2000002fff2f7230 */ /* 0x000fe20000004100 */
[----:B0-----:R-:W-:Y:S02]  /*144b0*/  LOP3.LUT R82, R113, 0xff, RZ, 0xc0, !PT ;  /* 0x000000ff71527812 */ /* 0x001fe400078ec0ff */
[----:B------:R-:W-:Y:S01]  /*144c0*/  F2FP.F16.E5M2.UNPACK_B R71, R71 ;  /* 0x00000047ff47723e */ /* 0x000fe200020004ff */
[----:B------:R-:W-:Y:S01]  /*144d0*/  HADD2.F32 R81, -RZ, R81.H0_H0 ;  /* 0x20000051ff517230 */ /* 0x000fe20000004100 */
[----:B------:R-:W-:Y:S01]  /*144e0*/  F2FP.F16.E5M2.UNPACK_B R110, R110 ;  /* 0x0000006eff6e723e */ /* 0x000fe200020004ff */
[-C--:B------:R-:W-:Y:S01]  /*144f0*/  FFMA R194, R47, R109.reuse, R194 ;  /* 0x0000006d2fc27223 */ /* 0x080fe200000000c2 */
[----:B------:R-:W-:Y:S01]  /*14500*/  F2FP.F16.E5M2.UNPACK_B R82, R82 ;  /* 0x00000052ff52723e */ /* 0x000fe200020004ff */
        /* <DEDUP_REMOVED lines=13> */
[----:B------:R-:W-:Y:S02]  /*145e0*/  F2FP.F16.E5M2.UNPACK_B R47, R111 ;  /* 0x0000006fff2f723e */ /* 0x000fe400020004ff */
[----:B------:R-:W-:Y:S02]  /*145f0*/  F2FP.F16.E5M2.UNPACK_B R82, R82 ;  /* 0x00000052ff52723e */ /* 0x000fe400020004ff */
[----:B------:R-:W-:Y:S01]  /*14600*/  LOP3.LUT R83, R83, 0xff, RZ, 0xc0, !PT ;  /* 0x000000ff53537812 */ /* 0x000fe200078ec0ff */
[----:B------:R-:W-:Y:S01]  /*14610*/  HADD2.F32 R47, -RZ, R47.H0_H0 ;  /* 0x2000002fff2f7230 */ /* 0x000fe20000004100 */
[----:B------:R-:W-:Y:S02]  /*14620*/  F2FP.F16.E5M2.UNPACK_B R81, R81 ;  /* 0x00000051ff51723e */ /* 0x000fe400020004ff */
[----:B------:R-:W-:-:S02]  /*14630*/  SHF.R.U64 R134, R134, 0x18, R135 ;  /* 0x0000001886867819 */ /* 0x000fc40000001287 */
        /* <DEDUP_REMOVED lines=8> */
[----:B------:R-:W-:Y:S01]  /*146c0*/  LOP3.LUT R156, R156, 0xff, RZ, 0xc0, !PT ;  /* 0x000000ff9c9c7812 */ /* 0x000fe200078ec0ff */
[-C--:B------:R-:W-:Y:S01]  /*146d0*/  FFMA R220, R81, R109.reuse, R220 ;  /* 0x0000006d51dc7223 */ /* 0x080fe200000000dc */
[----:B------:R-:W-:Y:S01]  /*146e0*/  LOP3.LUT R81, R157, 0xff, RZ, 0xc0, !PT ;  /* 0x000000ff9d517812 */ /* 0x000fe200078ec0ff */
[----:B------:R-:W-:Y:S01]  /*146f0*/  FFMA R208, R47, R109, R208 ;  /* 0x0000006d2fd07223 */ /* 0x000fe200000000d0 */
[----:B------:R-:W-:Y:S01]  /*14700*/  SHF.R.U32.HI R83, RZ, 0x8, R135 ;  /* 0x00000008ff537819 */ /* 0x000fe20000011687 */
[----:B------:R-:W-:Y:S01]  /*14710*/  HADD2.F32 R47, -RZ, R82.H0_H0 ;  /* 0x20000052ff2f7230 */ /* 0x000fe20000004100 */
[----:B------:R-:W-:-:S02]  /*14720*/  F2FP.F16.E5M2.UNPACK_B R156, R156 ;  /* 0x0000009cff9c723e */ /* 0x000fc400020004ff */
[--C-:B------:R-:W-:Y:S02]  /*14730*/  LOP3.LUT R110, R70, 0xff0000, R135.reuse, 0xf8, !PT ;  /* 0x00ff0000466e7812 */ /* 0x100fe400078ef887 */
[----:B------:R-:W-:Y:S01]  /*14740*/  F2FP.F16.E5M2.UNPACK_B R82, R81 ;  /* 0x00000051ff52723e */ /* 0x000fe200020004ff */
[----:B------:R-:W-:Y:S01]  /*14750*/  HADD2.F32 R81, -RZ, R156.H0_H0 ;  /* 0x2000009cff517230 */ /* 0x000fe20000004100 */
[----:B------:R-:W-:Y:S01]  /*14760*/  SHF.R.U32.HI R135, RZ, 0x10, R135 ;  /* 0x00000010ff877819 */ /* 0x000fe20000011687 */
[-C--:B------:R-:W-:Y:S01]  /*14770*/  FFMA R192, R47, R109.reuse, R192 ;  /* 0x0000006d2fc07223 */ /* 0x080fe200000000c0 */
[----:B------:R-:W-:Y:S01]  /*14780*/  LOP3.LUT R70, R83, 0xff, RZ, 0xc0, !PT ;  /* 0x000000ff53467812 */ /* 0x000fe200078ec0ff */
[----:B------:R-:W-:Y:S01]  /*14790*/  HADD2.F32 R83, -RZ, R82.H0_H0 ;  /* 0x20000052ff537230 */ /* 0x000fe20000004100 */
[----:B------:R-:W-:Y:S01]  /*147a0*/  LOP3.LUT R47, R135, 0xff, RZ, 0xc0, !PT ;  /* 0x000000ff872f7812 */ /* 0x000fe200078ec0ff */
[----:B------:R-:W-:Y:S01]  /*147b0*/  FFMA R206, R81, R109, R206 ;  /* 0x0000006d51ce7223 */ /* 0x000fe200000000ce */
[----:B------:R-:W-:-:S02]  /*147c0*/  F2FP.F16.E5M2.UNPACK_B R70, R70 ;  /* 0x00000046ff46723e */ /* 0x000fc400020004ff */
[----:B------:R-:W-:Y:S01]  /*147d0*/  LOP3.LUT R0, R0, 0xff, RZ, 0xc0, !PT ;  /* 0x000000ff00007812 */ /* 0x000fe200078ec0ff */
[----:B------:R-:W-:Y:S01]  /*147e0*/  FFMA R204, R83, R109, R204 ;  /* 0x0000006d53cc7223 */ /* 0x000fe200000000cc */
[----:B------:R-:W-:Y:S02]  /*147f0*/  F2FP.F16.E5M2.UNPACK_B R185, R185 ;  /* 0x000000b9ffb9723e */ /* 0x000fe400020004ff */
[----:B------:R-:W-:Y:S02]  /*14800*/  SHF.R.U32.HI R82, RZ, 0x18, R157 ;  /* 0x00000018ff527819 */ /* 0x000fe4000001169d */
[----:B------:R-:W-:Y:S01]  /*14810*/  F2FP.F16.E5M2.UNPACK_B R81, R47 ;  /* 0x0000002fff51723e */ /* 0x000fe200020004ff */
[----:B------:R-:W-:Y:S01]  /*14820*/  HADD2.F32 R47, -RZ, R70.H0_H0 ;  /* 0x20000046ff2f7230 */ /* 0x000fe20000004100 */
[----:B------:R-:W-:Y:S01]  /*14830*/  F2FP.F16.E5M2.UNPACK_B R0, R0 ;  /* 0x00000000ff00723e */ /* 0x000fe200020004ff */
[----:B------:R-:W-:Y:S01]  /*14840*/  HADD2.F32 R185, -RZ, R185.H0_H0 ;  /* 0x200000b9ffb97230 */ /* 0x000fe20000004100 */
[----:B------:R-:W-:Y:S01]  /*14850*/  F2FP.F16.E5M2.UNPACK_B R70, R82 ;  /* 0x00000052ff46723e */ /* 0x000fe200020004ff */
[----:B------:R-:W-:Y:S01]  /*14860*/  HADD2.F32 R81, -RZ, R81.H0_H0 ;  /* 0x20000051ff517230 */ /* 0x000fe20000004100 */
[----:B------:R-:W-:Y:S01]  /*14870*/  LOP3.LUT R28, R28, 0xff, RZ, 0xc0, !PT ;  /* 0x000000ff1c1c7812 */ /* 0x000fe200078ec0ff */
[----:B------:R-:W-:-:S02]  /*14880*/  HADD2.F32 R111, -RZ, R0.H0_H0 ;  /* 0x20000000ff6f7230 */ /* 0x000fc40000004100 */
[-C--:B------:R-:W-:Y:S01]  /*14890*/  FFMA R202, R185, R109.reuse, R202 ;  /* 0x0000006db9ca7223 */ /* 0x080fe200000000ca */
[----:B------:R-:W-:Y:S01]  /*148a0*/  VIADD R0, R166, 0x6 ;  /* 0x00000006a6007836 */ /* 0x000fe20000000000 */
[----:B------:R-:W-:Y:S01]  /*148b0*/  F2FP.F16.E5M2.UNPACK_B R28, R28 ;  /* 0x0000001cff1c723e */ /* 0x000fe200020004ff */
        /* <DEDUP_REMOVED lines=17> */
[----:B------:R-:W-:Y:S01]  /*149d0*/  F2FP.F16.E5M2.UNPACK_B R70, R31 ;  /* 0x0000001fff46723e */ /* 0x000fe200020004ff */
[----:B------:R-:W-:Y:S01]  /*149e0*/  IMAD.SHL.U32 R47, R157, 0x1000000, RZ ;  /* 0x010000009d2f7824 */ /* 0x000fe200078e00ff */
[----:B------:R-:W-:-:S02]  /*149f0*/  LOP3.LUT R154, R154, 0xff, RZ, 0xc0, !PT ;  /* 0x000000ff9a9a7812 */ /* 0x000fc400078ec0ff */
[----:B------:R-:W-:Y:S01]  /*14a00*/  F2FP.F16.E5M2.UNPACK_B R181, R181 ;  /* 0x000000b5ffb5723e */ /* 0x000fe200020004ff */
[----:B------:R-:W-:Y:S01]  /*14a10*/  HADD2.F32 R81, -RZ, R70.H0_H0 ;  /* 0x20000046ff517230 */ /* 0x000fe20000004100 */
[----:B------:R-:W-:Y:S01]  /*14a20*/  F2FP.F16.E5M2.UNPACK_B R28, R28 ;  /* 0x0000001cff1c723e */ /* 0x000fe200020004ff */
[----:B------:R-:W0:Y:S01]  /*14a30*/  SHFL.IDX PT, R82, R83, R0, 0x1f ;  /* 0x00001f0053527589 */ /* 0x000e2200000e0000 */
[----:B------:R-:W-:Y:S01]  /*14a40*/  F2FP.F16.E5M2.UNPACK_B R29, R29 ;  /* 0x0000001dff1d723e */ /* 0x000fe200020004ff */
[----:B------:R-:W-:Y:S01]  /*14a50*/  HADD2.F32 R181, -RZ, R181.H0_H0 ;  /* 0x200000b5ffb57230 */ /* 0x000fe20000004100 */
[----:B------:R-:W-:Y:S01]  /*14a60*/  F2FP.F16.E5M2.UNPACK_B R30, R30 ;  /* 0x0000001eff1e723e */ /* 0x000fe200020004ff */
[----:B------:R-:W-:Y:S01]  /*14a70*/  HADD2.F32 R111, -RZ, R28.H0_H0 ;  /* 0x2000001cff6f7230 */ /* 0x000fe20000004100 */
[----:B------:R-:W-:Y:S01]  /*14a80*/  LOP3.LUT R183, R183, 0xff, RZ, 0xc0, !PT ;  /* 0x000000ffb7b77812 */ /* 0x000fe200078ec0ff */
[----:B------:R-:W-:Y:S01]  /*14a90*/  HADD2.F32 R29, -RZ, R29.H0_H0 ;  /* 0x2000001dff1d7230 */ /* 0x000fe20000004100 */
[----:B------:R-:W-:Y:S01]  /*14aa0*/  LOP3.LUT R190, R190, 0xff, RZ, 0xc0, !PT ;  /* 0x000000ffbebe7812 */ /* 0x000fe200078ec0ff */
[----:B------:R-:W-:Y:S01]  /*14ab0*/  HADD2.F32 R31, -RZ, R30.H0_H0 ;  /* 0x2000001eff1f7230 */ /* 0x000fe20000004100 */
[----:B------:R-:W-:Y:S01]  /*14ac0*/  F2FP.F16.E5M2.UNPACK_B R154, R154 ;  /* 0x0000009aff9a723e */ /* 0x000fe200020004ff */
[----:B------:R-:W-:Y:S01]  /*14ad0*/  VIADD R28, R187, 0x1a ;  /* 0x0000001abb1c7836 */ /* 0x000fe20000000000 */
[----:B------:R-:W-:Y:S01]  /*14ae0*/  F2FP.F16.E5M2.UNPACK_B R183, R183 ;  /* 0x000000b7ffb7723e */ /* 0x000fe200020004ff */
[----:B------:R-:W-:Y:S01]  /*14af0*/  FFMA R81, R81, R109, R224 ;  /* 0x0000006d51517223 */ /* 0x000fe200000000e0 */
[----:B------:R-:W-:Y:S01]  /*14b00*/  F2FP.F16.E5M2.UNPACK_B R190, R190 ;  /* 0x000000beffbe723e */ /* 0x000fe200020004ff */
        /* <DEDUP_REMOVED lines=87> */
.L_x_447:
        /* <DEDUP_REMOVED lines=51> */
.L_x_446:
[----:B------:R-:W-:Y:S05]  /*153b0*/  BSYNC B1 ;  /* 0x0000000000017941 */ /* 0x000fea0003800000 */
.L_x_445:
        /* <DEDUP_REMOVED lines=15> */
.L_x_449:
[----:B------:R-:W-:Y:S05]  /*154b0*/  BSYNC B1 ;  /* 0x0000000000017941 */ /* 0x000fea0003800000 */
.L_x_448:
        /* <DEDUP_REMOVED lines=25> */
.L_x_444:
[----:B------:R-:W-:Y:S05]  /*15650*/  BSYNC B0 ;  /* 0x0000000000007941 */ /* 0x000fea0003800000 */
.L_x_443:
        /* <DEDUP_REMOVED lines=62> */
.L_x_454:
        /* <DEDUP_REMOVED lines=51> */
.L_x_453:
[----:B------:R-:W-:Y:S05]  /*15d70*/  BSYNC B1 ;  /* 0x0000000000017941 */ /* 0x000fea0003800000 */
.L_x_452:
        /* <DEDUP_REMOVED lines=15> */
.L_x_456:
[----:B------:R-:W-:Y:S05]  /*15e70*/  BSYNC B1 ;  /* 0x0000000000017941 */ /* 0x000fea0003800000 */
.L_x_455:
        /* <DEDUP_REMOVED lines=25> */
.L_x_451:
[----:B------:R-:W-:Y:S05]  /*16010*/  BSYNC B0 ;  /* 0x0000000000007941 */ /* 0x000fea0003800000 */
.L_x_450:
        /* <DEDUP_REMOVED lines=29> */
.L_x_461:
        /* <DEDUP_REMOVED lines=51> */
.L_x_460:
[----:B------:R-:W-:Y:S05]  /*16520*/  BSYNC B1 ;  /* 0x0000000000017941 */ /* 0x000fea0003800000 */
.L_x_459:
        /* <DEDUP_REMOVED lines=15> */
.L_x_463:
[----:B------:R-:W-:Y:S05]  /*16620*/  BSYNC B1 ;  /* 0x0000000000017941 */ /* 0x000fea0003800000 */
.L_x_462:
        /* <DEDUP_REMOVED lines=25> */
.L_x_458:
[----:B------:R-:W-:Y:S05]  /*167c0*/  BSYNC B0 ;  /* 0x0000000000007941 */ /* 0x000fea0003800000 */
.L_x_457:
        /* <DEDUP_REMOVED lines=29> */
.L_x_468:
        /* <DEDUP_REMOVED lines=51> */
.L_x_467:
[----:B------:R-:W-:Y:S05]  /*16cd0*/  BSYNC B1 ;  /* 0x0000000000017941 */ /* 0x000fea0003800000 */
.L_x_466:
        /* <DEDUP_REMOVED lines=15> */
.L_x_470:
[----:B------:R-:W-:Y:S05]  /*16dd0*/  BSYNC B1 ;  /* 0x0000000000017941 */ /* 0x000fea0003800000 */
.L_x_469:
        /* <DEDUP_REMOVED lines=25> */
.L_x_465:
[----:B------:R-:W-:Y:S05]  /*16f70*/  BSYNC B0 ;  /* 0x0000000000007941 */ /* 0x000fea0003800000 */
.L_x_464:
        /* <DEDUP_REMOVED lines=29> */
.L_x_475:
        /* <DEDUP_REMOVED lines=51> */
.L_x_474:
[----:B------:R-:W-:Y:S05]  /*17480*/  BSYNC B1 ;  /* 0x0000000000017941 */ /* 0x000fea0003800000 */
.L_x_473:
        /* <DEDUP_REMOVED lines=15> */
.L_x_477:
[----:B------:R-:W-:Y:S05]  /*17580*/  BSYNC B1 ;  /* 0x0000000000017941 */ /* 0x000fea0003800000 */
.L_x_476:
        /* <DEDUP_REMOVED lines=25> */
.L_x_472:
[----:B------:R-:W-:Y:S05]  /*17720*/  BSYNC B0 ;  /* 0x0000000000007941 */ /* 0x000fea0003800000 */
.L_x_471:
        /* <DEDUP_REMOVED lines=29> */
.L_x_482:
        /* <DEDUP_REMOVED lines=51> */
.L_x_481:
[----:B------:R-:W-:Y:S05]  /*17c30*/  BSYNC B1 ;  /* 0x0000000000017941 */ /* 0x000fea0003800000 */
.L_x_480:
        /* <DEDUP_REMOVED lines=15> */
.L_x_484:
[----:B------:R-:W-:Y:S05]  /*17d30*/  BSYNC B1 ;  /* 0x0000000000017941 */ /* 0x000fea0003800000 */
.L_x_483:
        /* <DEDUP_REMOVED lines=25> */
.L_x_479:
[----:B------:R-:W-:Y:S05]  /*17ed0*/  BSYNC B0 ;  /* 0x0000000000007941 */ /* 0x000fea0003800000 */
.L_x_478:
        /* <DEDUP_REMOVED lines=29> */
.L_x_489:
        /* <DEDUP_REMOVED lines=51> */
.L_x_488:
[----:B------:R-:W-:Y:S05]  /*183e0*/  BSYNC B1 ;  /* 0x0000000000017941 */ /* 0x000fea0003800000 */
.L_x_487:
        /* <DEDUP_REMOVED lines=15> */
.L_x_491:
[----:B------:R-:W-:Y:S05]  /*184e0*/  BSYNC B1 ;  /* 0x0000000000017941 */ /* 0x000fea0003800000 */
.L_x_490:
        /* <DEDUP_REMOVED lines=25> */
.L_x_486:
[----:B------:R-:W-:Y:S05]  /*18680*/  BSYNC B0 ;  /* 0x0000000000007941 */ /* 0x000fea0003800000 */
.L_x_485:
        /* <DEDUP_REMOVED lines=37> */
.L_x_497:
        /* <DEDUP_REMOVED lines=53> */
.L_x_496:
[----:B-1----:R-:W-:-:S07]  /*18c30*/  VIADD R8, R23, 0x5 ;  /* 0x0000000517087836 */ /* 0x002fce0000000000 */
.L_x_495:
[----:B------:R-:W-:Y:S05]  /*18c40*/  BSYNC B1 ;  /* 0x0000000000017941 */ /* 0x000fea0003800000 */
.L_x_494:
        /* <DEDUP_REMOVED lines=16> */
.L_x_499:
[----:B------:R-:W-:Y:S05]  /*18d50*/  BSYNC B1 ;  /* 0x0000000000017941 */ /* 0x000fea0003800000 */
.L_x_498:
        /* <DEDUP_REMOVED lines=25> */
.L_x_493:
[----:B------:R-:W-:Y:S05]  /*18ef0*/  BSYNC B0 ;  /* 0x0000000000007941 */ /* 0x000fea0003800000 */
.L_x_492:
        /* <DEDUP_REMOVED lines=58> */
        .weak           $__internal_2_$__cuda_sm20_div_u64
        .type           $__internal_2_$__cuda_sm20_div_u64,@function
        .size           $__internal_2_$__cuda_sm20_div_u64,(.L_x_508 - $__internal_2_$__cuda_sm20_div_u64)
$__internal_2_$__cuda_sm20_div_u64:
        /* <DEDUP_REMOVED lines=67> */
[----:B------:R-:W-:Y:S06]  /*196d0*/  RET.REL.NODEC R2 `(_ZN18transformer_engine33transpose_dbias_kernel_notalignedILi8ELi8ENS_52_GLOBAL__N__21b575c7_19_transpose_fusion_cu_821f04ea11TDBiasParamI13__nv_fp8_e5m2S3_fEEEEvT1_mmm) ;  /* 0xfffffe6802487950 */ /* 0x000fec0003c3ffff */
.L_x_500:
        /* <DEDUP_REMOVED lines=10> */
.L_x_508:


//--------------------- .text._ZN18transformer_engine22transpose_dbias_kernelILi8ELi8ENS_52_GLOBAL__N__21b575c7_19_transpose_fusion_cu_821f04ea11TDBiasParamI13__nv_fp8_e5m2S3_fEEEEvT1_mmm --------------------------
	.section	.text._ZN18transformer_engine22transpose_dbias_kernelILi8ELi8ENS_52_GLOBAL__N__21b575c7_19_transpose_fusion_cu_821f04ea11TDBiasParamI13__nv_fp8_e5m2S3_fEEEEvT1_mmm,"ax",@progbits
	.align	128
.text._ZN18transformer_engine22transpose_dbias_kernelILi8ELi8ENS_52_GLOBAL__N__21b575c7_19_transpose_fusion_cu_821f04ea11TDBiasParamI13__nv_fp8_e5m2S3_fEEEEvT1_mmm:
        .type           _ZN18transformer_engine22transpose_dbias_kernelILi8ELi8ENS_52_GLOBAL__N__21b575c7_19_transpose_fusion_cu_821f04ea11TDBiasParamI13__nv_fp8_e5m2S3_fEEEEvT1_mmm,@function
        .size           _ZN18transformer_engine22transpose_dbias_kernelILi8ELi8ENS_52_GLOBAL__N__21b575c7_19_transpose_fusion_cu_821f04ea11TDBiasParamI13__nv_fp8_e5m2S3_fEEEEvT1_mmm,(.L_x_510 - _ZN18transformer_engine22transpose_dbias_kernelILi8ELi8ENS_52_GLOBAL__N__21b575c7_19_transpose_fusion_cu_821f04ea11TDBiasParamI13__nv_fp8_e5m2S3_fEEEEvT1_mmm)
        .other          _ZN18transformer_engine22transpose_dbias_kernelILi8ELi8ENS_52_GLOBAL__N__21b575c7_19_transpose_fusion_cu_821f04ea11TDBiasParamI13__nv_fp8_e5m2S3_fEEEEvT1_mmm,@"STO_CUDA_ENTRY STV_DEFAULT"
_ZN18transformer_engine22transpose_dbias_kernelILi8ELi8ENS_52_GLOBAL__N__21b575c7_19_transpose_fusion_cu_821f04ea11TDBiasParamI13__nv_fp8_e5m2S3_fEEEEvT1_mmm:
        /* <DEDUP_REMOVED lines=17> */
[----:B------:R-:W-:Y:S05]  /*0110*/  CALL.REL.NOINC `($__internal_3_$__cuda_sm20_div_u64) ;  /* 0x0000010000a87944 */ /* 0x000fea0003c00000 */
        /* <DEDUP_REMOVED lines=11> */
.L_x_501:
        /* <DEDUP_REMOVED lines=22> */
.L_x_502:
        /* <DEDUP_REMOVED lines=115> */
[----:B------:R-:W-:Y:S02]  /*0a60*/  F2FP.F16.E5M2.UNPACK_B R5, R4 ;  /* 0x00000004ff05723e */ /* 0x000fe400020004ff */
        /* <DEDUP_REMOVED lines=8> */
[----:B------:R-:W-:Y:S02]  /*0af0*/  F2FP.F16.E5M2.UNPACK_B R8, R8 ;  /* 0x00000008ff08723e */ /* 0x000fe400020004ff */
        /* <DEDUP_REMOVED lines=9> */
[----:B------:R-:W-:Y:S02]  /*0b90*/  F2FP.F16.E5M2.UNPACK_B R7, R7 ;  /* 0x00000007ff07723e */ /* 0x000fe400020004ff */
[----:B------:R-:W-:Y:S02]  /*0ba0*/  F2FP.F16.E5M2.UNPACK_B R9, R37 ;  /* 0x00000025ff09723e */ /* 0x000fe400020004ff */
[----:B------:R-:W-:Y:S02]  /*0bb0*/  F2FP.F16.E5M2.UNPACK_B R43, R36 ;  /* 0x00000024ff2b723e */ /* 0x000fe400020004ff */
[----:B------:R-:W-:-:S02]  /*0bc0*/  LOP3.LUT R8, R51, 0xff, RZ, 0xc0, !PT ;  /* 0x000000ff33087812 */ /* 0x000fc400078ec0ff */
[----:B------:R-:W-:Y:S01]  /*0bd0*/  F2FP.F16.E5M2.UNPACK_B R41, R41 ;  /* 0x00000029ff29723e */ /* 0x000fe200020004ff */
[----:B------:R-:W-:Y:S01]  /*0be0*/  HADD2.F32 R7, -RZ, R7.H0_H0 ;  /* 0x20000007ff077230 */ /* 0x000fe20000004100 */
[----:B------:R-:W-:Y:S01]  /*0bf0*/  F2FP.F16.E5M2.UNPACK_B R8, R8 ;  /* 0x00000008ff08723e */ /* 0x000fe200020004ff */
        /* <DEDUP_REMOVED lines=18> */
[----:B------:R-:W-:Y:S02]  /*0d20*/  F2FP.F16.E5M2.UNPACK_B R43, R43 ;  /* 0x0000002bff2b723e */ /* 0x000fe400020004ff */
[----:B------:R-:W-:Y:S02]  /*0d30*/  LOP3.LUT R35, R51, 0xff, RZ, 0xc0, !PT ;  /* 0x000000ff33237812 */ /* 0x000fe400078ec0ff */
[----:B------:R-:W-:-:S02]  /*0d40*/  LOP3.LUT R7, R65, 0xff, RZ, 0xc0, !PT ;  /* 0x000000ff41077812 */ /* 0x000fc400078ec0ff */
[----:B------:R-:W-:Y:S02]  /*0d50*/  F2FP.F16.E5M2.UNPACK_B R9, R8 ;  /* 0x00000008ff09723e */ /* 0x000fe400020004ff */
[C-C-:B------:R-:W-:Y:S02]  /*0d60*/  SHF.R.U64 R48, R10.reuse, 0x18, R11.reuse ;  /* 0x000000180a307819 */ /* 0x140fe4000000120b */
[----:B------:R-:W-:Y:S01]  /*0d70*/  F2FP.F16.E5M2.UNPACK_B R34, R34 ;  /* 0x00000022ff22723e */ /* 0x000fe200020004ff */
[----:B------:R-:W-:Y:S01]  /*0d80*/  HADD2.F32 R42, -RZ, R43.H0_H0 ;  /* 0x2000002bff2a7230 */ /* 0x000fe20000004100 */
[----:B------:R-:W-:Y:S02]  /*0d90*/  LOP3.LUT R52, R35, 0xff00, R10, 0xf8, !PT ;  /* 0x0000ff0023347812 */ /* 0x000fe400078ef80a */
[----:B------:R-:W-:Y:S01]  /*0da0*/  SHF.R.U64 R50, R10, 0x10, R11 ;  /* 0x000000100a327819 */ /* 0x000fe2000000120b */
[-C--:B------:R-:W-:Y:S01]  /*0db0*/  FFMA R5, R5, R74.reuse, RZ ;  /* 0x0000004a05057223 */ /* 0x080fe200000000ff */
[----:B------:R-:W-:Y:S01]  /*0dc0*/  F2FP.F16.E5M2.UNPACK_B R8, R7 ;  /* 0x00000007ff08723e */ /* 0x000fe200020004ff */
[----:B------:R-:W-:Y:S01]  /*0dd0*/  HADD2.F32 R7, -RZ, R9.H0_H0 ;  /* 0x20000009ff077230 */ /* 0x000fe20000004100 */
[----:B------:R-:W-:Y:S01]  /*0de0*/  LOP3.LUT R10, R48, 0xff, RZ, 0xc0, !PT ;  /* 0x000000ff300a7812 */ /* 0x000fe200078ec0ff */
[----:B------:R-:W-:Y:S01]  /*0df0*/  HADD2.F32 R9, -RZ, R34.H0_H0 ;  /* 0x20000022ff097230 */ /* 0x000fe20000004100 */
[----:B------:R-:W-:Y:S01]  /*0e00*/  IADD3 R34, P0, R38, UR12, RZ ;  /* 0x0000000c26227c10 */ /* 0x000fe2000ff1e0ff */
[----:B------:R-:W-:Y:S01]  /*0e10*/  FFMA R43, R42, R74, R5 ;  /* 0x0000004a2a2b7223 */ /* 0x000fe20000000005 */
[----:B------:R-:W-:-:S02]  /*0e20*/  SHF.R.U32.HI R62, RZ, 0x8, R11 ;  /* 0x00000008ff3e7819 */ /* 0x000fc4000001160b */
[----:B0-----:R-:W-:Y:S01]  /*0e30*/  F2FP.F16.E5M2.UNPACK_B R38, R10 ;  /* 0x0000000aff26723e */ /* 0x001fe200020004ff */
[----:B------:R-:W-:Y:S01]  /*0e40*/  HADD2.F32 R5, -RZ, R8.H0_H0 ;  /* 0x20000008ff057230 */ /* 0x000fe20000004100 */
[----:B------:R-:W-:Y:S02]  /*0e50*/  LOP3.LUT R10, R50, 0xff, RZ, 0xc0, !PT ;  /* 0x000000ff320a7812 */ /* 0x000fe400078ec0ff */
[----:B------:R-:W-:Y:S02]  /*0e60*/  LOP3.LUT R8, R56, 0xff, RZ, 0xc0, !PT ;  /* 0x000000ff38087812 */ /* 0x000fe400078ec0ff */
[----:B------:R-:W-:Y:S02]  /*0e70*/  SHF.R.U32.HI R42, RZ, 0x10, R11 ;  /* 0x00000010ff2a7819 */ /* 0x000fe4000001160b */
[----:B------:R-:W-:Y:S02]  /*0e80*/  LOP3.LUT R11, R62, 0xff, RZ, 0xc0, !PT ;  /* 0x000000ff3e0b7812 */ /* 0x000fe400078ec0ff */
[----:B------:R-:W-:-:S02]  /*0e90*/  F2FP.F16.E5M2.UNPACK_B R10, R10 ;  /* 0x0000000aff0a723e */ /* 0x000fc400020004ff */
[----:B------:R-:W-:Y:S02]  /*0ea0*/  F2FP.F16.E5M2.UNPACK_B R8, R8 ;  /* 0x00000008ff08723e */ /* 0x000fe400020004ff */
[----:B------:R-:W-:Y:S01]  /*0eb0*/  IADD3.X R35, R39, UR5, RZ, P0, !PT ;  /* 0x0000000527237c10 */ /* 0x000fe200087fe4ff */
[----:B------:R-:W-:Y:S01]  /*0ec0*/  HADD2.F32 R38, -RZ, R38.H0_H0 ;  /* 0x20000026ff267230 */ /* 0x000fe20000004100 */
[----:B------:R-:W-:Y:S01]  /*0ed0*/  F2FP.F16.E5M2.UNPACK_B R39, R11 ;  /* 0x0000000bff27723e */ /* 0x000fe200020004ff */
        /* <DEDUP_REMOVED lines=11> */
[----:B------:R-:W-:Y:S01]  /*0f90*/  F2FP.F16.E5M2.UNPACK_B R42, R42 ;  /* 0x0000002aff2a723e */ /* 0x000fe200020004ff */
[----:B------:R-:W-:Y:S01]  /*0fa0*/  FFMA R51, R8, R74, R9 ;  /* 0x0000004a08337223 */ /* 0x000fe20000000009 */
[----:B------:R-:W-:Y:S02]  /*0fb0*/  LOP3.LUT R8, R31, 0xff, RZ, 0xc0, !PT ;  /* 0x000000ff1f087812 */ /* 0x000fe400078ec0ff */
[----:B------:R-:W-:Y:S01]  /*0fc0*/  F2FP.F16.E5M2.UNPACK_B R5, R5 ;  /* 0x00000005ff05723e */ /* 0x000fe200020004ff */
[----:B------:R-:W-:Y:S01]  /*0fd0*/  HADD2.F32 R42, -RZ, R42.H0_H0 ;  /* 0x2000002aff2a7230 */ /* 0x000fe20000004100 */
[----:B------:R-:W-:Y:S01]  /*0fe0*/  F2FP.F16.E5M2.UNPACK_B R9, R8 ;  /* 0x00000008ff09723e */ /* 0x000fe200020004ff */
[-C--:B------:R-:W-:Y:S01]  /*0ff0*/  FFMA R11, R11, R74.reuse, RZ ;  /* 0x0000004a0b0b7223 */ /* 0x080fe200000000ff */
[----:B------:R-:W-:Y:S01]  /*1000*/  SHF.R.U32.HI R59, RZ, 0x18, R31 ;  /* 0x00000018ff3b7819 */ /* 0x000fe2000001161f */
[----:B------:R-:W-:Y:S01]  /*1010*/  HADD2.F32 R8, -RZ, R5.H0_H0 ;  /* 0x20000005ff087230 */ /* 0x000fe20000004100 */
[----:B------:R-:W-:Y:S01]  /*1020*/  LOP3.LUT R5, R48, 0xff, RZ, 0xc0, !PT ;  /* 0x000000ff30057812 */ /* 0x000fe200078ec0ff */
[----:B------:R-:W-:Y:S01]  /*1030*/  FFMA R53, R42, R74, R11 ;  /* 0x0000004a2a357223 */ /* 0x000fe2000000000b */
[----:B------:R-:W-:Y:S01]  /*1040*/  HADD2.F32 R10, -RZ, R9.H0_H0 ;  /* 0x20000009ff0a7230 */ /* 0x000fe20000004100 */
[----:B------:R-:W-:-:S02]  /*1050*/  F2FP.F16.E5M2.UNPACK_B R9, R59 ;  /* 0x0000003bff09723e */ /* 0x000fc400020004ff */
        /* <DEDUP_REMOVED lines=15> */
[----:B------:R-:W-:Y:S02]  /*1150*/  F2FP.F16.E5M2.UNPACK_B R8, R8 ;  /* 0x00000008ff08723e */ /* 0x000fe400020004ff */
        /* <DEDUP_REMOVED lines=14> */
[----:B------:R-:W-:Y:S01]  /*1240*/  F2FP.F16.E5M2.UNPACK_B R30, R9 ;  /* 0x00000009ff1e723e */ /* 0x000fe200020004ff */
[----:B------:R0:W4:Y:S01]  /*1250*/  LDG.E.64 R10, desc[UR10][R32.64] ;  /* 0x0000000a200a7981 */ /* 0x000122000c1e1b00 */
[----:B------:R-:W-:-:S02]  /*1260*/  F2FP.F16.E5M2.UNPACK_B R31, R31 ;  /* 0x0000001fff1f723e */ /* 0x000fc400020004ff */
        /* <DEDUP_REMOVED lines=9> */
[----:B------:R-:W-:Y:S02]  /*1300*/  F2FP.F16.E5M2.UNPACK_B R50, R50 ;  /* 0x00000032ff32723e */ /* 0x000fe400020004ff */
[----:B------:R-:W-:Y:S02]  /*1310*/  F2FP.F16.E5M2.UNPACK_B R52, R52 ;  /* 0x00000034ff34723e */ /* 0x000fe400020004ff */
        /* <DEDUP_REMOVED lines=13> */
[----:B------:R-:W-:Y:S01]  /*13f0*/  F2FP.F16.E5M2.UNPACK_B R36, R32 ;  /* 0x00000020ff24723e */ /* 0x000fe200020004ff */
        /* <DEDUP_REMOVED lines=11> */
[----:B------:R-:W-:-:S02]  /*14b0*/  F2FP.F16.E5M2.UNPACK_B R37, R37 ;  /* 0x00000025ff25723e */ /* 0x000fc400020004ff */
[----:B------:R-:W-:Y:S01]  /*14c0*/  F2FP.F16.E5M2.UNPACK_B R32, R32 ;  /* 0x00000020ff20723e */ /* 0x000fe200020004ff */
[----:B------:R-:W-:Y:S01]  /*14d0*/  HADD2.F32 R36, -RZ, R36.H0_H0 ;  /* 0x20000024ff247230 */ /* 0x000fe20000004100 */
[----:B------:R-:W-:Y:S01]  /*14e0*/  LOP3.LUT R25, R25, 0xff, RZ, 0xc0, !PT ;  /* 0x000000ff19197812 */ /* 0x000fe200078ec0ff */
[----:B------:R-:W-:Y:S01]  /*14f0*/  HADD2.F32 R40, -RZ, R37.H0_H0 ;  /* 0x20000025ff287230 */ /* 0x000fe20000004100 */
[----:B------:R-:W-:Y:S01]  /*1500*/  LOP3.LUT R24, R24, 0xff, RZ, 0xc0, !PT ;  /* 0x000000ff18187812 */ /* 0x000fe200078ec0ff */
[----:B------:R-:W-:Y:S01]  /*1510*/  HADD2.F32 R32, -RZ, R32.H0_H0 ;  /* 0x20000020ff207230 */ /* 0x000fe20000004100 */
[----:B------:R-:W-:Y:S01]  /*1520*/  F2FP.F16.E5M2.UNPACK_B R37, R25 ;  /* 0x00000019ff25723e */ /* 0x000fe200020004ff */
[----:B------:R-:W-:Y:S01]  /*1530*/  FFMA R49, R36, R74, R49 ;  /* 0x0000004a24317223 */ /* 0x000fe20000000031 */
[----:B------:R-:W-:Y:S02]  /*1540*/  LOP3.LUT R25, R59, 0xff, RZ, 0xc0, !PT ;  /* 0x000000ff3b197812 */ /* 0x000fe400078ec0ff */
[----:B------:R-:W-:Y:S01]  /*1550*/  F2FP.F16.E5M2.UNPACK_B R36, R24 ;  /* 0x00000018ff24723e */ /* 0x000fe200020004ff */
[-C--:B------:R-:W-:Y:S01]  /*1560*/  FFMA R41, R32, R74.reuse, R41 ;  /* 0x0000004a20297223 */ /* 0x080fe20000000029 */
[----:B------:R-:W-:Y:S01]  /*1570*/  LOP3.LUT R24, R56, 0xff, RZ, 0xc0, !PT ;  /* 0x000000ff38187812 */ /* 0x000fe200078ec0ff */
[----:B------:R-:W-:Y:S01]  /*1580*/  FFMA R55, R40, R74, R55 ;  /* 0x0000004a28377223 */ /* 0x000fe20000000037 */
[----:B------:R-:W-:-:S02]  /*1590*/  LOP3.LUT R32, R58, 0xff, RZ, 0xc0, !PT ;  /* 0x000000ff3a207812 */ /* 0x000fc400078ec0ff */
[----:B------:R-:W-:Y:S02]  /*15a0*/  F2FP.F16.E5M2.UNPACK_B R25, R25 ;  /* 0x00000019ff19723e */ /* 0x000fe400020004ff */
[----:B------:R-:W-:Y:S01]  /*15b0*/  LOP3.LUT R40, R57, 0xff000000, R58, 0xf8, !PT ;  /* 0xff00000039287812 */ /* 0x000fe200078ef83a */
[----:B------:R-:W-:Y:S01]  /*15c0*/  HADD2.F32 R58, -RZ, R36.H0_H0 ;  /* 0x20000024ff3a7230 */ /* 0x000fe20000004100 */
[----:B------:R-:W-:Y:S02]  /*15d0*/  F2FP.F16.E5M2.UNPACK_B R24, R24 ;  /* 0x00000018ff18723e */ /* 0x000fe400020004ff */
[----:B------:R-:W-:Y:S01]  /*15e0*/  F2FP.F16.E5M2.UNPACK_B R36, R32 ;  /* 0x00000020ff24723e */ /* 0x000fe200020004ff */
        /* <DEDUP_REMOVED lines=15> */
[----:B------:R-:W-:Y:S02]  /*16e0*/  F2FP.F16.E5M2.UNPACK_B R32, R57 ;  /* 0x00000039ff20723e */ /* 0x000fe400020004ff */
[----:B------:R-:W-:Y:S01]  /*16f0*/  F2FP.F16.E5M2.UNPACK_B R25, R25 ;  /* 0x00000019ff19723e */ /* 0x000fe200020004ff */
[----:B------:R-:W-:Y:S01]  /*1700*/  FFMA R53, R60, R74, R53 ;  /* 0x0000004a3c357223 */ /* 0x000fe20000000035 */
[----:B------:R-:W-:Y:S01]  /*1710*/  F2FP.F16.E5M2.UNPACK_B R24, R24 ;  /* 0x00000018ff18723e */ /* 0x000fe200020004ff */
        /* <DEDUP_REMOVED lines=18> */
[----:B------:R-:W-:Y:S01]  /*1840*/  F2FP.F16.E5M2.UNPACK_B R5, R5 ;  /* 0x00000005ff05723e */ /* 0x000fe200020004ff */
[----:B------:R-:W-:Y:S01]  /*1850*/  FFMA R55, R36, R74, R55 ;  /* 0x0000004a24377223 */ /* 0x000fe20000000037 */
[----:B------:R-:W-:Y:S02]  /*1860*/  F2FP.F16.E5M2.UNPACK_B R36, R32 ;  /* 0x00000020ff24723e */ /* 0x000fe400020004ff */
[----:B------:R-:W-:Y:S02]  /*1870*/  LOP3.LUT R37, R37, 0xff, RZ, 0xc0, !PT ;  /* 0x000000ff25257812 */ /* 0x000fe400078ec0ff */
[----:B------:R-:W-:Y:S01]  /*1880*/  SHF.R.U32.HI R58, RZ, 0x10, R21 ;  /* 0x00000010ff3a7819 */ /* 0x000fe20000011615 */
[----:B------:R-:W-:Y:S01]  /*1890*/  HADD2.F32 R32, -RZ, R5.H0_H0 ;  /* 0x20000005ff207230 */ /* 0x000fe20000004100 */
[----:B------:R-:W-:Y:S01]  /*18a0*/  F2FP.F16.E5M2.UNPACK_B R37, R37 ;  /* 0x00000025ff25723e */ /* 0x000fe200020004ff */
[----:B------:R-:W-:Y:S01]  /*18b0*/  HADD2.F32 R36, -RZ, R36.H0_H0 ;  /* 0x20000024ff247230 */ /* 0x000fe20000004100 */
[----:B------:R-:W-:-:S02]  /*18c0*/  LOP3.LUT R5, R58, 0xff, RZ, 0xc0, !PT ;  /* 0x000000ff3a057812 */ /* 0x000fc400078ec0ff */
[-C--:B------:R-:W-:Y:S01]  /*18d0*/  FFMA R43, R32, R74.reuse, R43 ;  /* 0x0000004a202b7223 */ /* 0x080fe2000000002b */
[----:B------:R-:W-:Y:S01]  /*18e0*/  HADD2.F32 R32, -RZ, R37.H0_H0 ;  /* 0x20000025ff207230 */ /* 0x000fe20000004100 */
[----:B------:R-:W-:Y:S01]  /*18f0*/  F2FP.F16.E5M2.UNPACK_B R5, R5 ;  /* 0x00000005ff05723e */ /* 0x000fe200020004ff */
        /* <DEDUP_REMOVED lines=23> */
[----:B------:R-:W-:Y:S02]  /*1a70*/  F2FP.F16.E5M2.UNPACK_B R6, R5 ;  /* 0x00000005ff06723e */ /* 0x000fe400020004ff */
[----:B------:R-:W-:Y:S02]  /*1a80*/  LOP3.LUT R36, R36, 0xff, RZ, 0xc0, !PT ;  /* 0x000000ff24247812 */ /* 0x000fe400078ec0ff */
[----:B------:R-:W-:-:S02]  /*1a90*/  IADD3.X R5, R9, UR9, RZ, P0, !PT ;  /* 0x0000000909057c10 */ /* 0x000fc400087fe4ff */
[----:B------:R-:W-:Y:S02]  /*1aa0*/  LOP3.LUT R38, R38, 0xff, RZ, 0xc0, !PT ;  /* 0x000000ff26267812 */ /* 0x000fe400078ec0ff */
[----:B------:R-:W-:Y:S02]  /*1ab0*/  LOP3.LUT R59, R59, 0xff00, R32, 0xf8, !PT ;  /* 0x0000ff003b3b7812 */ /* 0x000fe400078ef820 */
[----:B------:R-:W-:Y:S02]  /*1ac0*/  LOP3.LUT R36, R36, 0xff00, R33, 0xf8, !PT ;  /* 0x0000ff0024247812 */ /* 0x000fe400078ef821 */
[----:B------:R1:W4:Y:S01]  /*1ad0*/  LDG.E.64 R32, desc[UR10][R4.64] ;  /* 0x0000000a04207981 */ /* 0x000322000c1e1b00 */
[----:B------:R-:W-:-:S05]  /*1ae0*/  F2FP.F16.E5M2.UNPACK_B R38, R38 ;  /* 0x00000026ff26723e */ /* 0x000fca00020004ff */
[----:B------:R-:W-:Y:S01]  /*1af0*/  HADD2.F32 R38, -RZ, R38.H0_H0 ;  /* 0x20000026ff267230 */ /* 0x000fe20000004100 */
[----:B------:R-:W-:-:S04]  /*1b00*/  SHF.L.U64.HI R61, R20, 0x18, R21 ;  /* 0x00000018143d7819 */ /* 0x000fc80000010215 */
[----:B------:R-:W-:Y:S01]  /*1b10*/  FFMA R51, R38, R74, R51 ;  /* 0x0000004a26337223 */ /* 0x000fe20000000033 */
[----:B------:R-:W-:-:S04]  /*1b20*/  SHF.R.U32.HI R38, RZ, 0x18, R23 ;  /* 0x00000018ff267819 */ /* 0x000fc80000011617 */
[----:B------:R-:W-:-:S05]  /*1b30*/  F2FP.F16.E5M2.UNPACK_B R21, R38 ;  /* 0x00000026ff15723e */ /* 0x000fca00020004ff */
[----:B0-----:R-:W-:Y:S01]  /*1b40*/  HADD2.F32 R8, -RZ, R21.H0_H0 ;  /* 0x20000015ff087230 */ /* 0x001fe20000004100 */
[----:B------:R-:W-:Y:S02]  /*1b50*/  SHF.R.U32.HI R21, RZ, 0x10, R23 ;  /* 0x00000010ff157819 */ /* 0x000fe40000011617 */
[----:B------:R-:W-:Y:S02]  /*1b60*/  LOP3.LUT R20, R23, 0xff, RZ, 0xc0, !PT ;  /* 0x000000ff17147812 */ /* 0x000fe400078ec0ff */
[----:B------:R-:W-:Y:S01]  /*1b70*/  LOP3.LUT R21, R21, 0xff, RZ, 0xc0, !PT ;  /* 0x000000ff15157812 */ /* 0x000fe200078ec0ff */
[----:B------:R-:W-:Y:S01]  /*1b80*/  HADD2.F32 R6, -RZ, R6.H0_H0 ;  /* 0x20000006ff067230 */ /* 0x000fe20000004100 */
[----:B------:R-:W-:Y:S01]  /*1b90*/  F2FP.F16.E5M2.UNPACK_B R20, R20 ;  /* 0x00000014ff14723e */ /* 0x000fe200020004ff */
[----:B------:R-:W-:Y:S01]  /*1ba0*/  IMAD.SHL.U32 R38, R38, 0x100, RZ ;  /* 0x0000010026267824 */ /* 0x000fe200078e00ff */
[----:B------:R-:W-:Y:S02]  /*1bb0*/  LOP3.LUT R9, R61, 0xff, RZ, 0xc0, !PT ;  /* 0x000000ff3d097812 */ /* 0x000fe400078ec0ff */
[----:B------:R-:W-:Y:S01]  /*1bc0*/  F2FP.F16.E5M2.UNPACK_B R21, R21 ;  /* 0x00000015ff15723e */ /* 0x000fe200020004ff */
        /* <DEDUP_REMOVED lines=18> */
[----:B------:R-:W-:Y:S02]  /*1cf0*/  F2FP.F16.E5M2.UNPACK_B R7, R7 ;  /* 0x00000007ff07723e */ /* 0x000fe400020004ff */
[----:B------:R-:W-:Y:S02]  /*1d00*/  LOP3.LUT R8, R8, 0xff, RZ, 0xc0, !PT ;  /* 0x000000ff08087812 */ /* 0x000fe400078ec0ff */
[----:B------:R-:W-:Y:S02]  /*1d10*/  F2FP.F16.E5M2.UNPACK_B R6, R6 ;  /* 0x00000006ff06723e */ /* 0x000fe400020004ff */
[----:B------:R-:W-:-:S02]  /*1d20*/  LOP3.LUT R20, R20, 0xff, RZ, 0xc0, !PT ;  /* 0x000000ff14147812 */ /* 0x000fc400078ec0ff */
[----:B------:R-:W-:Y:S01]  /*1d30*/  F2FP.F16.E5M2.UNPACK_B R9, R8 ;  /* 0x00000008ff09723e */ /* 0x000fe200020004ff */
[----:B------:R-:W-:Y:S02]  /*1d40*/  HADD2.F32 R8, -RZ, R7.H0_H0 ;  /* 0x20000007ff087230 */ /* 0x000fe40000004100 */
[----:B--2---:R-:W-:Y:S01]  /*1d50*/  IMAD.U32 R7, R28, 0x10000, RZ ;  /* 0x000100001c077824 */ /* 0x004fe200078e00ff */
[----:B------:R-:W-:Y:S01]  /*1d60*/  F2FP.F16.E5M2.UNPACK_B R20, R20 ;  /* 0x00000014ff14723e */ /* 0x000fe200020004ff */
        /* <DEDUP_REMOVED lines=15> */
[----:B------:R-:W-:Y:S02]  /*1e60*/  F2FP.F16.E5M2.UNPACK_B R7, R7 ;  /* 0x00000007ff07723e */ /* 0x000fe400020004ff */
[----:B------:R-:W-:Y:S02]  /*1e70*/  LOP3.LUT R60, R60, 0xff0000, R9, 0xf8, !PT ;  /* 0x00ff00003c3c7812 */ /* 0x000fe400078ef809 */
[----:B------:R-:W-:Y:S02]  /*1e80*/  F2FP.F16.E5M2.UNPACK_B R6, R6 ;  /* 0x00000006ff06723e */ /* 0x000fe400020004ff */
[----:B------:R-:W-:Y:S02]  /*1e90*/  F2FP.F16.E5M2.UNPACK_B R9, R20 ;  /* 0x00000014ff09723e */ /* 0x000fe400020004ff */
        /* <DEDUP_REMOVED lines=20> */
[----:B------:R-:W-:Y:S02]  /*1fe0*/  F2FP.F16.E5M2.UNPACK_B R6, R6 ;  /* 0x00000006ff06723e */ /* 0x000fe400020004ff */
[----:B------:R-:W-:Y:S02]  /*1ff0*/  LOP3.LUT R9, R9, 0xff, RZ, 0xc0, !PT ;  /* 0x000000ff09097812 */ /* 0x000fe400078ec0ff */
[----:B------:R-:W-:-:S02]  /*2000*/  LOP3.LUT R29, R29, 0xff, RZ, 0xc0, !PT ;  /* 0x000000ff1d1d7812 */ /* 0x000fc400078ec0ff */
[----:B------:R-:W-:Y:S01]  /*2010*/  F2FP.F16.E5M2.UNPACK_B R28, R20 ;  /* 0x00000014ff1c723e */ /* 0x000fe200020004ff */
[----:B------:R-:W-:Y:S01]  /*2020*/  HADD2.F32 R6, -RZ, R6.H0_H0 ;  /* 0x20000006ff067230 */ /* 0x000fe20000004100 */
[----:B------:R-:W-:Y:S02]  /*2030*/  F2FP.F16.E5M2.UNPACK_B R9, R9 ;  /* 0x00000009ff09723e */ /* 0x000fe400020004ff */
[----:B------:R-:W-:Y:S01]  /*2040*/  F2FP.F16.E5M2.UNPACK_B R29, R29 ;  /* 0x0000001dff1d723e */ /* 0x000fe200020004ff */
[----:B------:R-:W-:Y:S01]  /*2050*/  HADD2.F32 R28, -RZ, R28.H0_H0 ;  /* 0x2000001cff1c7230 */ /* 0x000fe20000004100 */
[----:B------:R-:W-:Y:S01]  /*2060*/  LOP3.LUT R8, R8, 0xff, RZ, 0xc0, !PT ;  /* 0x000000ff08087812 */ /* 0x000fe200078ec0ff */
[----:B------:R-:W-:Y:S02]  /*2070*/  HADD2.F32 R20, -RZ, R9.H0_H0 ;  /* 0x20000009ff147230 */ /* 0x000fe40000004100 */
[----:B------:R-:W-:Y:S01]  /*2080*/  FFMA R9, R6, R74, R43 ;  /* 0x0000004a06097223 */ /* 0x000fe2000000002b */
[----:B------:R-:W-:Y:S01]  /*2090*/  HADD2.F32 R36, -RZ, R29.H0_H0 ;  /* 0x2000001dff247230 */ /* 0x000fe20000004100 */
[----:B------:R-:W-:Y:S01]  /*20a0*/  F2FP.F16.E5M2.UNPACK_B R8, R8 ;  /* 0x00000008ff08723e */ /* 0x000fe200020004ff */
        /* <DEDUP_REMOVED lines=21> */
[----:B------:R-:W-:Y:S02]  /*2200*/  F2FP.F16.E5M2.UNPACK_B R34, R34 ;  /* 0x00000022ff22723e */ /* 0x000fe400020004ff */
[----:B------:R-:W-:Y:S02]  /*2210*/  IADD3.X R5, R5, UR9, RZ, P0, !PT ;  /* 0x0000000905057c10 */ /* 0x000fe400087fe4ff */
[----:B------:R-:W-:Y:S02]  /*2220*/  F2FP.F16.E5M2.UNPACK_B R20, R20 ;  /* 0x00000014ff14723e */ /* 0x000fe400020004ff */
[----:B------:R-:W-:Y:S01]  /*2230*/  LOP3.LUT R41, R41, R8, RZ, 0xfc, !PT ;  /* 0x0000000829297212 */ /* 0x000fe200078efcff */
[----:B------:R-:W-:Y:S01]  /*2240*/  HADD2.F32 R34, -RZ, R34.H0_H0 ;  /* 0x20000022ff227230 */ /* 0x000fe20000004100 */
[----:B------:R-:W-:Y:S01]  /*2250*/  F2FP.F16.E5M2.UNPACK_B R8, R6 ;  /* 0x00000006ff08723e */ /* 0x000fe200020004ff */
        /* <DEDUP_REMOVED lines=9> */
[----:B------:R-:W-:Y:S02]  /*22f0*/  F2FP.F16.E5M2.UNPACK_B R6, R6 ;  /* 0x00000006ff06723e */ /* 0x000fe400020004ff */
[C---:B------:R-:W-:Y:S02]  /*2300*/  LOP3.LUT R8, R63.reuse, 0xff, RZ, 0xc0, !PT ;  /* 0x000000ff3f087812 */ /* 0x040fe400078ec0ff */
[----:B------:R-:W-:Y:S02]  /*2310*/  F2FP.F16.E5M2.UNPACK_B R34, R34 ;  /* 0x00000022ff22723e */ /* 0x000fe400020004ff */
[----:B------:R-:W-:Y:S02]  /*2320*/  LOP3.LUT R28, R28, 0xff, RZ, 0xc0, !PT ;  /* 0x000000ff1c1c7812 */ /* 0x000fe400078ec0ff */
[----:B------:R-:W-:Y:S01]  /*2330*/  F2FP.F16.E5M2.UNPACK_B R20, R20 ;  /* 0x00000014ff14723e */ /* 0x000fe200020004ff */
[----:B------:R-:W-:Y:S01]  /*2340*/  IMAD.SHL.U32 R43, R63, 0x1000000, RZ ;  /* 0x010000003f2b7824 */ /* 0x000fe200078e00ff */
[----:B------:R-:W-:Y:S01]  /*2350*/  F2FP.F16.E5M2.UNPACK_B R8, R8 ;  /* 0x00000008ff08723e */ /* 0x000fe200020004ff */
[----:B------:R-:W-:Y:S01]  /*2360*/  HADD2.F32 R6, -RZ, R6.H0_H0 ;  /* 0x20000006ff067230 */ /* 0x000fe20000004100 */
[----:B------:R-:W-:Y:S01]  /*2370*/  F2FP.F16.E5M2.UNPACK_B R28, R28 ;  /* 0x0000001cff1c723e */ /* 0x000fe200020004ff */
        /* <DEDUP_REMOVED lines=27> */
[----:B------:R-:W-:Y:S02]  /*2530*/  F2FP.F16.E5M2.UNPACK_B R20, R20 ;  /* 0x00000014ff14723e */ /* 0x000fe400020004ff */
        /* <DEDUP_REMOVED lines=10> */
[----:B------:R-:W-:-:S02]  /*25e0*/  F2FP.F16.E5M2.UNPACK_B R60, R58 ;  /* 0x0000003aff3c723e */ /* 0x000fc400020004ff */
[----:B-1----:R0:W5:Y:S01]  /*25f0*/  LDG.E.64 R20, desc[UR10][R28.64] ;  /* 0x0000000a1c147981 */ /* 0x002162000c1e1b00 */
[----:B---3--:R-:W-:Y:S02]  /*2600*/  LOP3.LUT R36, R9, 0xffff00ff, R38, 0xf8, !PT ;  /* 0xffff00ff09247812 */ /* 0x008fe400078ef826 */
[----:B------:R-:W-:Y:S02]  /*2610*/  LOP3.LUT R38, R30, 0xff, RZ, 0xc0, !PT ;  /* 0x000000ff1e267812 */ /* 0x000fe400078ec0ff */
[----:B------:R-:W-:Y:S02]  /*2620*/  LOP3.LUT R48, R67, 0xff000000, R48, 0xf8, !PT ;  /* 0xff00000043307812 */ /* 0x000fe400078ef830 */
[----:B------:R-:W-:Y:S02]  /*2630*/  F2FP.F16.E5M2.UNPACK_B R38, R38 ;  /* 0x00000026ff26723e */ /* 0x000fe400020004ff */
        /* <DEDUP_REMOVED lines=9> */
[----:B------:R-:W-:Y:S01]  /*26d0*/  F2FP.F16.E5M2.UNPACK_B R63, R4 ;  /* 0x00000004ff3f723e */ /* 0x000fe200020004ff */
[----:B------:R-:W-:Y:S01]  /*26e0*/  FFMA R5, R5, R74, RZ ;  /* 0x0000004a05057223 */ /* 0x000fe200000000ff */
[----:B------:R-:W-:Y:S02]  /*26f0*/  F2FP.F16.E5M2.UNPACK_B R7, R7 ;  /* 0x00000007ff07723e */ /* 0x000fe400020004ff */
[----:B------:R-:W-:Y:S02]  /*2700*/  F2FP.F16.E5M2.UNPACK_B R9, R61 ;  /* 0x0000003dff09723e */ /* 0x000fe400020004ff */
[----:B------:R-:W-:-:S02]  /*2710*/  F2FP.F16.E5M2.UNPACK_B R38, R38 ;  /* 0x00000026ff26723e */ /* 0x000fc400020004ff */
[----:B------:R-:W-:Y:S02]  /*2720*/  SHF.R.U32.HI R60, RZ, 0x8, R60 ;  /* 0x00000008ff3c7819 */ /* 0x000fe4000001163c */
[----:B------:R-:W-:Y:S01]  /*2730*/  LOP3.LUT R49, R64, R49, RZ, 0xfc, !PT ;  /* 0x0000003140317212 */ /* 0x000fe200078efcff */
[----:B------:R-:W-:Y:S02]  /*2740*/  HADD2.F32 R64, -RZ, R63.H0_H0 ;  /* 0x2000003fff407230 */ /* 0x000fe40000004100 */
[----:B------:R-:W-:Y:S01]  /*2750*/  FFMA R63, R58, R74, R5 ;  /* 0x0000004a3a3f7223 */ /* 0x000fe20000000005 */
[----:B------:R-:W-:Y:S01]  /*2760*/  F2FP.F16.E5M2.UNPACK_B R60, R60 ;  /* 0x0000003cff3c723e */ /* 0x000fe200020004ff */
        /* <DEDUP_REMOVED lines=26> */
[----:B------:R-:W-:-:S02]  /*2910*/  F2FP.F16.E5M2.UNPACK_B R10, R9 ;  /* 0x00000009ff0a723e */ /* 0x000fc400020004ff */
[----:B------:R-:W-:Y:S02]  /*2920*/  F2FP.F16.E5M2.UNPACK_B R9, R7 ;  /* 0x00000007ff09723e */ /* 0x000fe400020004ff */
[----:B------:R-:W-:-:S03]  /*2930*/  F2FP.F16.E5M2.UNPACK_B R38, R38 ;  /* 0x00000026ff26723e */ /* 0x000fc600020004ff */
[----:B------:R-:W-:Y:S02]  /*2940*/  HADD2.F32 R5, -RZ, R9.H0_H0 ;  /* 0x20000009ff057230 */ /* 0x000fe40000004100 */
[----:B------:R-:W-:Y:S01]  /*2950*/  HADD2.F32 R9, -RZ, R38.H0_H0 ;  /* 0x20000026ff097230 */ /* 0x000fe20000004100 */
[----:B------:R-:W-:Y:S02]  /*2960*/  LOP3.LUT R38, R85, 0xff, RZ, 0xc0, !PT ;  /* 0x000000ff55267812 */ /* 0x000fe400078ec0ff */
[----:B------:R-:W-:Y:S01]  /*2970*/  LOP3.LUT R11, R60, 0xff, RZ, 0xc0, !PT ;  /* 0x000000ff3c0b7812 */ /* 0x000fe200078ec0ff */
[----:B------:R-:W-:Y:S01]  /*2980*/  HADD2.F32 R7, -RZ, R10.H0_H0 ;  /* 0x2000000aff077230 */ /* 0x000fe20000004100 */
[----:B------:R-:W-:Y:S02]  /*2990*/  LOP3.LUT R10, R80, 0xff, RZ, 0xc0, !PT ;  /* 0x000000ff500a7812 */ /* 0x000fe400078ec0ff */
[----:B------:R-:W-:Y:S02]  /*29a0*/  F2FP.F16.E5M2.UNPACK_B R38, R38 ;  /* 0x00000026ff26723e */ /* 0x000fe400020004ff */
[----:B0-----:R-:W-:-:S02]  /*29b0*/  F2FP.F16.E5M2.UNPACK_B R29, R11 ;  /* 0x0000000bff1d723e */ /* 0x001fc400020004ff */
[----:B------:R-:W-:Y:S01]  /*29c0*/  LOP3.LUT R11, R62, 0xff, RZ, 0xc0, !PT ;  /* 0x000000ff3e0b7812 */ /* 0x000fe200078ec0ff */
[----:B------:R-:W-:Y:S01]  /*29d0*/  HADD2.F32 R38, -RZ, R38.H0_H0 ;  /* 0x20000026ff267230 */ /* 0x000fe20000004100 */
[----:B------:R-:W-:Y:S01]  /*29e0*/  F2FP.F16.E5M2.UNPACK_B R10, R10 ;  /* 0x0000000aff0a723e */ /* 0x000fe200020004ff */
[-C--:B------:R-:W-:Y:S01]  /*29f0*/  FFMA R9, R9, R74.reuse, RZ ;  /* 0x0000004a09097223 */ /* 0x080fe200000000ff */
[----:B------:R-:W-:Y:S01]  /*2a00*/  F2FP.F16.E5M2.UNPACK_B R28, R11 ;  /* 0x0000000bff1c723e */ /* 0x000fe200020004ff */
        /* <DEDUP_REMOVED lines=8> */
[----:B------:R-:W-:Y:S02]  /*2a90*/  F2FP.F16.E5M2.UNPACK_B R9, R9 ;  /* 0x00000009ff09723e */ /* 0x000fe400020004ff */
[----:B------:R-:W-:Y:S01]  /*2aa0*/  FFMA R7, R28, R74, R5 ;  /* 0x0000004a1c077223 */ /* 0x000fe20000000005 */
[----:B------:R-:W-:Y:S02]  /*2ab0*/  LOP3.LUT R5, R24, 0xff, RZ, 0xc0, !PT ;  /* 0x000000ff18057812 */ /* 0x000fe400078ec0ff */
[----:B------:R-:W-:Y:S01]  /*2ac0*/  SHF.R.U32.HI R83, RZ, 0x18, R25 ;  /* 0x00000018ff537819 */ /* 0x000fe20000011619 */
[----:B------:R-:W-:Y:S01]  /*2ad0*/  HADD2.F32 R28, -RZ, R9.H0_H0 ;  /* 0x20000009ff1c7230 */ /* 0x000fe20000004100 */
[----:B------:R-:W-:Y:S02]  /*2ae0*/  F2FP.F16.E5M2.UNPACK_B R5, R5 ;  /* 0x00000005ff05723e */ /* 0x000fe400020004ff */
[----:B------:R-:W-:-:S02]  /*2af0*/  F2FP.F16.E5M2.UNPACK_B R9, R83 ;  /* 0x00000053ff09723e */ /* 0x000fc400020004ff */
        /* <DEDUP_REMOVED lines=11> */
[----:B------:R-:W-:Y:S02]  /*2bb0*/  F2FP.F16.E5M2.UNPACK_B R58, R58 ;  /* 0x0000003aff3a723e */ /* 0x000fe400020004ff */
        /* <DEDUP_REMOVED lines=19> */
[----:B------:R-:W-:Y:S02]  /*2cf0*/  F2FP.F16.E5M2.UNPACK_B R24, R24 ;  /* 0x00000018ff18723e */ /* 0x000fe400020004ff */
[----:B------:R-:W-:Y:S02]  /*2d00*/  SHF.R.U32.HI R58, RZ, 0x8, R25 ;  /* 0x00000008ff3a7819 */ /* 0x000fe40000011619 */
[----:B------:R-:W-:Y:S01]  /*2d10*/  F2FP.F16.E5M2.UNPACK_B R10, R10 ;  /* 0x0000000aff0a723e */ /* 0x000fe200020004ff */
[----:B------:R-:W-:Y:S01]  /*2d20*/  HADD2.F32 R24, -RZ, R24.H0_H0 ;  /* 0x20000018ff187230 */ /* 0x000fe20000004100 */
[----:B------:R-:W-:-:S02]  /*2d30*/  F2FP.F16.E5M2.UNPACK_B R36, R36 ;  /* 0x00000024ff24723e */ /* 0x000fc400020004ff */
[----:B------:R-:W-:Y:S02]  /*2d40*/  LOP3.LUT R38, R38, 0xff, RZ, 0xc0, !PT ;  /* 0x000000ff26267812 */ /* 0x000fe400078ec0ff */
[----:B------:R-:W-:Y:S02]  /*2d50*/  LOP3.LUT R80, R80, 0xff0000, R25, 0xf8, !PT ;  /* 0x00ff000050507812 */ /* 0x000fe400078ef819 */
[----:B------:R-:W-:Y:S01]  /*2d60*/  LOP3.LUT R25, R58, 0xff, RZ, 0xc0, !PT ;  /* 0x000000ff3a197812 */ /* 0x000fe200078ec0ff */
[----:B------:R-:W-:Y:S01]  /*2d70*/  HADD2.F32 R10, -RZ, R10.H0_H0 ;  /* 0x2000000aff0a7230 */ /* 0x000fe20000004100 */
[----:B------:R-:W-:Y:S01]  /*2d80*/  F2FP.F16.E5M2.UNPACK_B R38, R38 ;  /* 0x00000026ff26723e */ /* 0x000fe200020004ff */
[----:B------:R-:W-:Y:S01]  /*2d90*/  HADD2.F32 R36, -RZ, R36.H0_H0 ;  /* 0x20000024ff247230 */ /* 0x000fe20000004100 */
[----:B------:R-:W-:Y:S01]  /*2da0*/  F2FP.F16.E5M2.UNPACK_B R25, R25 ;  /* 0x00000019ff19723e */ /* 0x000fe200020004ff */
        /* <DEDUP_REMOVED lines=10> */
[----:B------:R-:W-:Y:S02]  /*2e50*/  F2FP.F16.E5M2.UNPACK_B R36, R7 ;  /* 0x00000007ff24723e */ /* 0x000fe400020004ff */
        /* <DEDUP_REMOVED lines=10> */
[----:B------:R-:W-:Y:S01]  /*2f00*/  F2FP.F16.E5M2.UNPACK_B R4, R61 ;  /* 0x0000003dff04723e */ /* 0x000fe200020004ff */
        /* <DEDUP_REMOVED lines=18> */
[----:B------:R-:W-:Y:S02]  /*3030*/  F2FP.F16.E5M2.UNPACK_B R33, R4 ;  /* 0x00000004ff21723e */ /* 0x000fe400020004ff */
[----:B------:R-:W-:Y:S02]  /*3040*/  LOP3.LUT R4, R66, 0xff, RZ, 0xc0, !PT ;  /* 0x000000ff42047812 */ /* 0x000fe400078ec0ff */
[----:B------:R-:W-:Y:S01]  /*3050*/  F2FP.F16.E5M2.UNPACK_B R32, R32 ;  /* 0x00000020ff20723e */ /* 0x000fe200020004ff */
[----:B------:R-:W-:Y:S01]  /*3060*/  HADD2.F32 R76, -RZ, R33.H0_H0 ;  /* 0x20000021ff4c7230 */ /* 0x000fe20000004100 */
[----:B------:R-:W-:-:S02]  /*3070*/  F2FP.F16.E5M2.UNPACK_B R4, R4 ;  /* 0x00000004ff04723e */ /* 0x000fc400020004ff */
[----:B------:R-:W-:Y:S01]  /*3080*/  LOP3.LUT R33, R83, 0xff, RZ, 0xc0, !PT ;  /* 0x000000ff53217812 */ /* 0x000fe200078ec0ff */
[----:B------:R-:W-:Y:S02]  /*3090*/  HADD2.F32 R32, -RZ, R32.H0_H0 ;  /* 0x20000020ff207230 */ /* 0x000fe40000004100 */
[----:B------:R-:W-:Y:S01]  /*30a0*/  HADD2.F32 R4, -RZ, R4.H0_H0 ;  /* 0x20000004ff047230 */ /* 0x000fe20000004100 */
[----:B------:R-:W-:Y:S02]  /*30b0*/  F2FP.F16.E5M2.UNPACK_B R33, R33 ;  /* 0x00000021ff21723e */ /* 0x000fe400020004ff */
[-C--:B------:R-:W-:Y:S01]  /*30c0*/  FFMA R29, R32, R74.reuse, R29 ;  /* 0x0000004a201d7223 */ /* 0x080fe2000000001d */
[----:B------:R-:W-:Y:S01]  /*30d0*/  LOP3.LUT R32, R82, 0xff, RZ, 0xc0, !PT ;  /* 0x000000ff52207812 */ /* 0x000fe200078ec0ff */
[----:B------:R-:W-:Y:S01]  /*30e0*/  FFMA R65, R4, R74, R65 ;  /* 0x0000004a04417223 */ /* 0x000fe20000000041 */
[----:B------:R-:W-:Y:S02]  /*30f0*/  HADD2.F32 R4, -RZ, R33.H0_H0 ;  /* 0x20000021ff047230 */ /* 0x000fe40000004100 */
[----:B------:R-:W-:-:S03]  /*3100*/  F2FP.F16.E5M2.UNPACK_B R32, R32 ;  /* 0x00000020ff20723e */ /* 0x000fc600020004ff */
[----:B------:R-:W-:Y:S01]  /*3110*/  FFMA R67, R4, R74, R67 ;  /* 0x0000004a04437223 */ /* 0x000fe20000000043 */
[----:B------:R-:W-:Y:S01]  /*3120*/  LOP3.LUT R4, R22, 0xff, RZ, 0xc0, !PT ;  /* 0x000000ff16047812 */ /* 0x000fe200078ec0ff */
[----:B------:R-:W-:Y:S01]  /*3130*/  HADD2.F32 R32, -RZ, R32.H0_H0 ;  /* 0x20000020ff207230 */ /* 0x000fe20000004100 */
[----:B------:R-:W-:Y:S02]  /*3140*/  SHF.L.U64.HI R61, R28, 0x8, RZ ;  /* 0x000000081c3d7819 */ /* 0x000fe400000102ff */
[----:B------:R-:W-:Y:S02]  /*3150*/  SHF.R.U32.HI R28, RZ, 0x8, R23 ;  /* 0x00000008ff1c7819 */ /* 0x000fe40000011617 */
[----:B------:R-:W-:Y:S01]  /*3160*/  F2FP.F16.E5M2.UNPACK_B R4, R4 ;  /* 0x00000004ff04723e */ /* 0x000fe200020004ff */
[----:B------:R-:W-:Y:S01]  /*3170*/  FFMA R63, R32, R74, R63 ;  /* 0x0000004a203f7223 */ /* 0x000fe2000000003f */
[----:B------:R-:W-:Y:S02]  /*3180*/  F2FP.F16.E5M2.UNPACK_B R36, R36 ;  /* 0x00000024ff24723e */ /* 0x000fe400020004ff */
        /* <DEDUP_REMOVED lines=9> */
[----:B------:R-:W-:Y:S02]  /*3220*/  F2FP.F16.E5M2.UNPACK_B R28, R28 ;  /* 0x0000001cff1c723e */ /* 0x000fe400020004ff */
        /* <DEDUP_REMOVED lines=8> */
[----:B------:R-:W-:Y:S02]  /*32b0*/  F2FP.F16.E5M2.UNPACK_B R33, R76 ;  /* 0x0000004cff21723e */ /* 0x000fe400020004ff */
        /* <DEDUP_REMOVED lines=14> */
[----:B------:R-:W-:Y:S02]  /*33a0*/  F2FP.F16.E5M2.UNPACK_B R22, R5 ;  /* 0x00000005ff16723e */ /* 0x000fe400020004ff */
[----:B------:R-:W-:Y:S02]  /*33b0*/  IADD3.X R5, R25, UR9, RZ, P0, !PT ;  /* 0x0000000919057c10 */ /* 0x000fe400087fe4ff */
[----:B------:R-:W-:Y:S02]  /*33c0*/  F2FP.F16.E5M2.UNPACK_B R25, R24 ;  /* 0x00000018ff19723e */ /* 0x000fe400020004ff */
[----:B------:R-:W-:-:S02]  /*33d0*/  LOP3.LUT R24, R28, 0xff, RZ, 0xc0, !PT ;  /* 0x000000ff1c187812 */ /* 0x000fc400078ec0ff */
[----:B------:R0:W4:Y:S01]  /*33e0*/  LDG.E.64 R28, desc[UR10][R4.64] ;  /* 0x0000000a041c7981 */ /* 0x000122000c1e1b00 */
[----:B------:R-:W-:Y:S02]  /*33f0*/  SHF.R.U32.HI R87, RZ, 0x10, R23 ;  /* 0x00000010ff577819 */ /* 0x000fe40000011617 */
[----:B------:R-:W-:Y:S01]  /*3400*/  LOP3.LUT R23, R33, 0xff, RZ, 0xc0, !PT ;  /* 0x000000ff21177812 */ /* 0x000fe200078ec0ff */
[----:B------:R-:W-:Y:S01]  /*3410*/  HADD2.F32 R22, -RZ, R22.H0_H0 ;  /* 0x20000016ff167230 */ /* 0x000fe20000004100 */
[----:B------:R-:W-:Y:S02]  /*3420*/  LOP3.LUT R39, R87, 0xff, RZ, 0xc0, !PT ;  /* 0x000000ff57277812 */ /* 0x000fe400078ec0ff */
[----:B------:R-:W-:Y:S02]  /*3430*/  F2FP.F16.E5M2.UNPACK_B R23, R23 ;  /* 0x00000017ff17723e */ /* 0x000fe400020004ff */
[----:B------:R-:W-:Y:S02]  /*3440*/  F2FP.F16.E5M2.UNPACK_B R33, R24 ;  /* 0x00000018ff21723e */ /* 0x000fe400020004ff */
[----:B------:R-:W-:Y:S01]  /*3450*/  F2FP.F16.E5M2.UNPACK_B R39, R39 ;  /* 0x00000027ff27723e */ /* 0x000fe200020004ff */
        /* <DEDUP_REMOVED lines=13> */
[----:B------:R-:W-:Y:S01]  /*3530*/  F2FP.F16.E5M2.UNPACK_B R33, R65 ;  /* 0x00000041ff21723e */ /* 0x000fe200020004ff */
[----:B------:R-:W-:Y:S01]  /*3540*/  HADD2.F32 R78, -RZ, R25.H0_H0 ;  /* 0x20000019ff4e7230 */ /* 0x000fe20000004100 */
[----:B------:R-:W-:Y:S01]  /*3550*/  F2FP.F16.E5M2.UNPACK_B R22, R22 ;  /* 0x00000016ff16723e */ /* 0x000fe200020004ff */
        /* <DEDUP_REMOVED lines=8> */
[----:B------:R-:W-:Y:S02]  /*35e0*/  F2FP.F16.E5M2.UNPACK_B R24, R24 ;  /* 0x00000018ff18723e */ /* 0x000fe400020004ff */
        /* <DEDUP_REMOVED lines=12> */
[----:B------:R-:W-:Y:S02]  /*36b0*/  F2FP.F16.E5M2.UNPACK_B R25, R25 ;  /* 0x00000019ff19723e */ /* 0x000fe400020004ff */
[----:B------:R-:W-:Y:S02]  /*36c0*/  IADD3.X R5, R5, UR9, RZ, P0, !PT ;  /* 0x0000000905057c10 */ /* 0x000fe400087fe4ff */
[----:B------:R-:W-:-:S02]  /*36d0*/  SHF.R.U32.HI R61, RZ, 0x10, R69 ;  /* 0x00000010ff3d7819 */ /* 0x000fc40000011645 */
[----:B------:R-:W-:Y:S02]  /*36e0*/  SHF.L.U64.HI R82, R68, 0x8, R69 ;  /* 0x0000000844527819 */ /* 0x000fe40000010245 */
[----:B------:R-:W-:Y:S02]  /*36f0*/  LOP3.LUT R9, R9, 0xff, RZ, 0xc0, !PT ;  /* 0x000000ff09097812 */ /* 0x000fe400078ec0ff */
[----:B------:R-:W-:Y:S02]  /*3700*/  LOP3.LUT R22, R22, 0xff, RZ, 0xc0, !PT ;  /* 0x000000ff16167812 */ /* 0x000fe400078ec0ff */
[----:B------:R-:W-:Y:S01]  /*3710*/  F2FP.F16.E5M2.UNPACK_B R7, R7 ;  /* 0x00000007ff07723e */ /* 0x000fe200020004ff */
[----:B------:R-:W-:Y:S02]  /*3720*/  HADD2.F32 R76, -RZ, R25.H0_H0 ;  /* 0x20000019ff4c7230 */ /* 0x000fe40000004100 */
[----:B------:R-:W-:Y:S01]  /*3730*/  FFMA R23, R24, R74, R23 ;  /* 0x0000004a18177223 */ /* 0x000fe20000000017 */
[----:B------:R-:W-:Y:S01]  /*3740*/  LOP3.LUT R61, R61, 0xff, RZ, 0xc0, !PT ;  /* 0x000000ff3d3d7812 */ /* 0x000fe200078ec0ff */
[----:B------:R0:W2:Y:S01]  /*3750*/  LDG.E.64 R24, desc[UR10][R4.64] ;  /* 0x0000000a04187981 */ /* 0x0000a2000c1e1b00 */
[----:B------:R-:W-:-:S02]  /*3760*/  LOP3.LUT R82, R59, 0xff00, R82, 0xf8, !PT ;  /* 0x0000ff003b527812 */ /* 0x000fc400078ef852 */
[----:B------:R-:W-:Y:S02]  /*3770*/  F2FP.F16.E5M2.UNPACK_B R9, R9 ;  /* 0x00000009ff09723e */ /* 0x000fe400020004ff */
[----:B------:R-:W-:Y:S01]  /*3780*/  F2FP.F16.E5M2.UNPACK_B R59, R22 ;  /* 0x00000016ff3b723e */ /* 0x000fe200020004ff */
[----:B------:R-:W-:Y:S01]  /*3790*/  HADD2.F32 R22, -RZ, R7.H0_H0 ;  /* 0x20000007ff167230 */ /* 0x000fe20000004100 */
[----:B------:R-:W-:Y:S01]  /*37a0*/  F2FP.F16.E5M2.UNPACK_B R61, R61 ;  /* 0x0000003dff3d723e */ /* 0x000fe200020004ff */
        /* <DEDUP_REMOVED lines=17> */
[----:B------:R-:W-:Y:S02]  /*38c0*/  F2FP.F16.E5M2.UNPACK_B R9, R7 ;  /* 0x00000007ff09723e */ /* 0x000fe400020004ff */
[----:B------:R-:W-:Y:S02]  /*38d0*/  SHF.R.U32.HI R68, RZ, 0x18, R21 ;  /* 0x00000018ff447819 */ /* 0x000fe40000011615 */
[----:B------:R-:W-:Y:S02]  /*38e0*/  LOP3.LUT R83, R83, 0xff0000, R32, 0xf8, !PT ;  /* 0x00ff000053537812 */ /* 0x000fe400078ef820 */
[----:B------:R-:W-:-:S02]  /*38f0*/  LOP3.LUT R82, R82, 0xff0000, R59, 0xf8, !PT ;  /* 0x00ff000052527812 */ /* 0x000fc400078ef83b */
[----:B------:R-:W-:Y:S01]  /*3900*/  F2FP.F16.E5M2.UNPACK_B R32, R22 ;  /* 0x00000016ff20723e */ /* 0x000fe200020004ff */
[----:B------:R-:W-:Y:S01]  /*3910*/  HADD2.F32 R22, -RZ, R9.H0_H0 ;  /* 0x20000009ff167230 */ /* 0x000fe20000004100 */
[----:B------:R-:W-:Y:S01]  /*3920*/  F2FP.F16.E5M2.UNPACK_B R59, R68 ;  /* 0x00000044ff3b723e */ /* 0x000fe200020004ff */
        /* <DEDUP_REMOVED lines=21> */
[----:B------:R-:W-:Y:S02]  /*3a80*/  F2FP.F16.E5M2.UNPACK_B R22, R20 ;  /* 0x00000014ff16723e */ /* 0x000fe400020004ff */
[----:B------:R-:W-:Y:S02]  /*3a90*/  F2FP.F16.E5M2.UNPACK_B R65, R65 ;  /* 0x00000041ff41723e */ /* 0x000fe400020004ff */
[--C-:B------:R-:W-:Y:S02]  /*3aa0*/  LOP3.LUT R69, R86, 0xff0000, R21.reuse, 0xf8, !PT ;  /* 0x00ff000056457812 */ /* 0x100fe400078ef815 */
[----:B------:R-:W-:Y:S02]  /*3ab0*/  SHF.R.U32.HI R71, RZ, 0x10, R21 ;  /* 0x00000010ff477819 */ /* 0x000fe40000011615 */
[----:B------:R-:W-:Y:S02]  /*3ac0*/  LOP3.LUT R20, R59, 0xff, RZ, 0xc0, !PT ;  /* 0x000000ff3b147812 */ /* 0x000fe400078ec0ff */
[----:B------:R-:W-:-:S02]  /*3ad0*/  LOP3.LUT R21, R32, 0xff, RZ, 0xc0, !PT ;  /* 0x000000ff20157812 */ /* 0x000fc400078ec0ff */
[----:B------:R-:W-:Y:S02]  /*3ae0*/  IADD3.X R5, R5, UR9, RZ, P0, !PT ;  /* 0x0000000905057c10 */ /* 0x000fe400087fe4ff */
[----:B------:R-:W-:Y:S01]  /*3af0*/  LOP3.LUT R9, R78, 0xff0000, R9, 0xf8, !PT ;  /* 0x00ff00004e097812 */ /* 0x000fe200078ef809 */
[----:B------:R-:W-:Y:S01]  /*3b00*/  HADD2.F32 R78, -RZ, R65.H0_H0 ;  /* 0x20000041ff4e7230 */ /* 0x000fe20000004100 */
[----:B------:R-:W-:Y:S02]  /*3b10*/  F2FP.F16.E5M2.UNPACK_B R32, R20 ;  /* 0x00000014ff20723e */ /* 0x000fe400020004ff */
[----:B------:R-:W-:Y:S01]  /*3b20*/  F2FP.F16.E5M2.UNPACK_B R59, R21 ;  /* 0x00000015ff3b723e */ /* 0x000fe200020004ff */
[----:B------:R-:W-:Y:S01]  /*3b30*/  HADD2.F32 R22, -RZ, R22.H0_H0 ;  /* 0x20000016ff167230 */ /* 0x000fe20000004100 */
[----:B------:R0:W5:Y:S01]  /*3b40*/  LDG.E.64 R20, desc[UR10][R4.64] ;  /* 0x0000000a04147981 */ /* 0x000162000c1e1b00 */
[----:B------:R-:W-:Y:S01]  /*3b50*/  LOP3.LUT R71, R71, 0xff, RZ, 0xc0, !PT ;  /* 0x000000ff47477812 */ /* 0x000fe200078ec0ff */
[----:B------:R-:W-:-:S02]  /*3b60*/  HADD2.F32 R32, -RZ, R32.H0_H0 ;  /* 0x20000020ff207230 */ /* 0x000fc40000004100 */
[-C--:B------:R-:W-:Y:S01]  /*3b70*/  FFMA R77, R78, R74.reuse, R77 ;  /* 0x0000004a4e4d7223 */ /* 0x080fe2000000004d */
[----:B---3--:R-:W-:Y:S01]  /*3b80*/  SHF.R.U64 R78, R30, 0x8, R31 ;  /* 0x000000081e4e7819 */ /* 0x008fe2000000121f */
[-C--:B------:R-:W-:Y:S01]  /*3b90*/  FFMA R81, R76, R74.reuse, R81 ;  /* 0x0000004a4c517223 */ /* 0x080fe20000000051 */
[----:B------:R-:W-:Y:S01]  /*3ba0*/  F2FP.F16.E5M2.UNPACK_B R71, R71 ;  /* 0x00000047ff47723e */ /* 0x000fe200020004ff */
        /* <DEDUP_REMOVED lines=8> */
[----:B------:R-:W-:Y:S01]  /*3c30*/  F2FP.F16.E5M2.UNPACK_B R22, R22 ;  /* 0x00000016ff16723e */ /* 0x000fe200020004ff */
        /* <DEDUP_REMOVED lines=9> */
[----:B------:R-:W-:-:S02]  /*3cd0*/  F2FP.F16.E5M2.UNPACK_B R32, R32 ;  /* 0x00000020ff20723e */ /* 0x000fc400020004ff */
[----:B------:R-:W-:Y:S01]  /*3ce0*/  F2FP.F16.E5M2.UNPACK_B R78, R76 ;  /* 0x0000004cff4e723e */ /* 0x000fe200020004ff */
[-C--:B------:R-:W-:Y:S01]  /*3cf0*/  FFMA R76, R22, R74.reuse, R33 ;  /* 0x0000004a164c7223 */ /* 0x080fe20000000021 */
[----:B------:R-:W-:Y:S01]  /*3d00*/  FFMA R79, R80, R74, R79 ;  /* 0x0000004a504f7223 */ /* 0x000fe2000000004f */
[----:B------:R-:W-:Y:S01]  /*3d10*/  LOP3.LUT R22, R89, 0xff, RZ, 0xc0, !PT ;  /* 0x000000ff59167812 */ /* 0x000fe200078ec0ff */
[----:B------:R-:W-:Y:S01]  /*3d20*/  HADD2.F32 R32, -RZ, R32.H0_H0 ;  /* 0x20000020ff207230 */ /* 0x000fe20000004100 */
[--C-:B------:R-:W-:Y:S01]  /*3d30*/  SHF.R.U32.HI R80, RZ, 0x18, R31.reuse ;  /* 0x00000018ff507819 */ /* 0x100fe2000001161f */
[----:B------:R-:W-:Y:S01]  /*3d40*/  HADD2.F32 R78, -RZ, R78.H0_H0 ;  /* 0x2000004eff4e7230 */ /* 0x000fe20000004100 */
[----:B------:R-:W-:Y:S02]  /*3d50*/  SHF.R.U64 R90, R30, 0x18, R31 ;  /* 0x000000181e5a7819 */ /* 0x000fe4000000121f */
[----:B------:R-:W-:Y:S01]  /*3d60*/  F2FP.F16.E5M2.UNPACK_B R22, R22 ;  /* 0x00000016ff16723e */ /* 0x000fe200020004ff */
[----:B------:R-:W-:Y:S01]  /*3d70*/  FFMA R30, R32, R74, R23 ;  /* 0x0000004a201e7223 */ /* 0x000fe20000000017 */
[----:B------:R-:W-:-:S02]  /*3d80*/  F2FP.F16.E5M2.UNPACK_B R80, R80 ;  /* 0x00000050ff50723e */ /* 0x000fc400020004ff */
[----:B------:R-:W-:Y:S01]  /*3d90*/  LOP3.LUT R33, R90, 0xff, RZ, 0xc0, !PT ;  /* 0x000000ff5a217812 */ /* 0x000fe200078ec0ff */
[----:B------:R-:W-:Y:S01]  /*3da0*/  FFMA R61, R78, R74, R61 ;  /* 0x0000004a4e3d7223 */ /* 0x000fe2000000003d */
[----:B------:R-:W-:Y:S01]  /*3db0*/  IADD3 R32, P0, R4, UR4, RZ ;  /* 0x0000000404207c10 */ /* 0x000fe2000ff1e0ff */
[----:B------:R-:W-:Y:S01]  /*3dc0*/  HADD2.F32 R78, -RZ, R22.H0_H0 ;  /* 0x20000016ff4e7230 */ /* 0x000fe20000004100 */
[--C-:B------:R-:W-:Y:S01]  /*3dd0*/  SHF.R.U32.HI R88, RZ, 0x8, R31.reuse ;  /* 0x00000008ff587819 */ /* 0x100fe2000001161f */
[----:B------:R-:W-:Y:S01]  /*3de0*/  HADD2.F32 R80, -RZ, R80.H0_H0 ;  /* 0x20000050ff507230 */ /* 0x000fe20000004100 */
[----:B------:R-:W-:Y:S01]  /*3df0*/  F2FP.F16.E5M2.UNPACK_B R22, R33 ;  /* 0x00000021ff16723e */ /* 0x000fe200020004ff */
        /* <DEDUP_REMOVED lines=9> */
[----:B------:R-:W-:Y:S02]  /*3e90*/  F2FP.F16.E5M2.UNPACK_B R5, R5 ;  /* 0x00000005ff05723e */ /* 0x000fe400020004ff */
[----:B------:R-:W-:-:S03]  /*3ea0*/  F2FP.F16.E5M2.UNPACK_B R81, R4 ;  /* 0x00000004ff51723e */ /* 0x000fc600020004ff */
        /* <DEDUP_REMOVED lines=53> */
[----:B------:R-:W-:Y:S02]  /*4200*/  F2FP.F16.E5M2.UNPACK_B R73, R73 ;  /* 0x00000049ff49723e */ /* 0x000fe400020004ff */
[----:B------:R-:W-:Y:S02]  /*4210*/  F2FP.F16.E5M2.UNPACK_B R9, R34 ;  /* 0x00000022ff09723e */ /* 0x000fe400020004ff */
[----:B------:R-:W-:Y:S01]  /*4220*/  SHF.R.U32.HI R69, RZ, 0x18, R11 ;  /* 0x00000018ff457819 */ /* 0x000fe2000001160b */
[----:B------:R-:W-:Y:S01]  /*4230*/  FADD R6, R6, R77 ;  /* 0x0000004d06067221 */ /* 0x000fe20000000000 */
[----:B------:R-:W-:Y:S01]  /*4240*/  F2FP.F16.E5M2.UNPACK_B R5, R5 ;  /* 0x00000005ff05723e */ /* 0x000fe200020004ff */
[----:B------:R-:W-:Y:S01]  /*4250*/  FADD R4, R4, R79 ;  /* 0x0000004f04047221 */ /* 0x000fe20000000000 */
[----:B------:R-:W-:Y:S01]  /*4260*/  F2FP.F16.E5M2.UNPACK_B R72, R72 ;  /* 0x00000048ff48723e */ /* 0x000fe200020004ff */
[----:B------:R-:W-:Y:S01]  /*4270*/  HADD2.F32 R80, -RZ, R73.H0_H0 ;  /* 0x20000049ff507230 */ /* 0x000fe20000004100 */
[----:B------:R-:W-:Y:S01]  /*4280*/  F2FP.F16.E5M2.UNPACK_B R7, R7 ;  /* 0x00000007ff07723e */ /* 0x000fe200020004ff */
[----:B------:R-:W-:Y:S01]  /*4290*/  HADD2.F32 R9, -RZ, R9.H0_H0 ;  /* 0x20000009ff097230 */ /* 0x000fe20000004100 */
[----:B------:R-:W-:-:S02]  /*42a0*/  SHF.R.U64 R79, R26, 0x8, R27 ;  /* 0x000000081a4f7819 */ /* 0x000fc4000000121b */
[----:B------:R-:W-:Y:S02]  /*42b0*/  F2FP.F16.E5M2.UNPACK_B R77, R69 ;  /* 0x00000045ff4d723e */ /* 0x000fe400020004ff */
        /* <DEDUP_REMOVED lines=10> */
[----:B------:R-:W-:Y:S01]  /*4360*/  F2FP.F16.E5M2.UNPACK_B R72, R72 ;  /* 0x00000048ff48723e */ /* 0x000fe200020004ff */
[-C--:B------:R-:W-:Y:S01]  /*4370*/  FFMA R7, R7, R74.reuse, RZ ;  /* 0x0000004a07077223 */ /* 0x080fe200000000ff */
[----:B------:R-:W-:Y:S01]  /*4380*/  F2FP.F16.E5M2.UNPACK_B R73, R73 ;  /* 0x00000049ff49723e */ /* 0x000fe200020004ff */
        /* <DEDUP_REMOVED lines=10> */
[----:B------:R-:W-:Y:S01]  /*4430*/  F2FP.F16.E5M2.UNPACK_B R72, R9 ;  /* 0x00000009ff48723e */ /* 0x000fe200020004ff */
[-C--:B------:R-:W-:Y:S01]  /*4440*/  FFMA R5, R5, R74.reuse, RZ ;  /* 0x0000004a05057223 */ /* 0x080fe200000000ff */
[----:B------:R-:W-:Y:S02]  /*4450*/  F2FP.F16.E5M2.UNPACK_B R9, R7 ;  /* 0x00000007ff09723e */ /* 0x000fe400020004ff */
[----:B------:R-:W-:Y:S01]  /*4460*/  F2FP.F16.E5M2.UNPACK_B R73, R73 ;  /* 0x00000049ff49723e */ /* 0x000fe200020004ff */
        /* <DEDUP_REMOVED lines=17> */
[----:B------:R-:W-:Y:S02]  /*4580*/  F2FP.F16.E5M2.UNPACK_B R11, R27 ;  /* 0x0000001bff0b723e */ /* 0x000fe400020004ff */
[----:B------:R-:W-:Y:S02]  /*4590*/  LOP3.LUT R27, R82, 0xff, RZ, 0xc0, !PT ;  /* 0x000000ff521b7812 */ /* 0x000fe400078ec0ff */
[----:B------:R-:W-:Y:S02]  /*45a0*/  F2FP.F16.E5M2.UNPACK_B R10, R10 ;  /* 0x0000000aff0a723e */ /* 0x000fe400020004ff */
[----:B0-----:R-:W-:-:S02]  /*45b0*/  LOP3.LUT R32, R91, 0xff, RZ, 0xc0, !PT ;  /* 0x000000ff5b207812 */ /* 0x001fc400078ec0ff */
[----:B------:R-:W-:Y:S02]  /*45c0*/  LOP3.LUT R78, R78, 0xff, RZ, 0xc0, !PT ;  /* 0x000000ff4e4e7812 */ /* 0x000fe400078ec0ff */
[----:B------:R-:W-:Y:S01]  /*45d0*/  F2FP.F16.E5M2.UNPACK_B R27, R27 ;  /* 0x0000001bff1b723e */ /* 0x000fe200020004ff */
[----:B------:R-:W-:Y:S01]  /*45e0*/  HADD2.F32 R10, -RZ, R10.H0_H0 ;  /* 0x2000000aff0a7230 */ /* 0x000fe20000004100 */
[----:B------:R-:W-:Y:S01]  /*45f0*/  F2FP.F16.E5M2.UNPACK_B R33, R32 ;  /* 0x00000020ff21723e */ /* 0x000fe200020004ff */
[----:B------:R-:W-:Y:S01]  /*4600*/  FFMA R5, R5, R74, RZ ;  /* 0x0000004a05057223 */ /* 0x000fe200000000ff */
[----:B------:R-:W-:Y:S01]  /*4610*/  F2FP.F16.E5M2.UNPACK_B R79, R78 ;  /* 0x0000004eff4f723e */ /* 0x000fe200020004ff */
        /* <DEDUP_REMOVED lines=10> */
[----:B------:R-:W-:Y:S01]  /*46c0*/  F2FP.F16.E5M2.UNPACK_B R5, R5 ;  /* 0x00000005ff05723e */ /* 0x000fe200020004ff */
[----:B------:R-:W-:Y:S01]  /*46d0*/  IMAD.U32 R9, R28, 0x10000, RZ ;  /* 0x000100001c097824 */ /* 0x000fe200078e00ff */
[----:B------:R-:W-:-:S02]  /*46e0*/  F2FP.F16.E5M2.UNPACK_B R7, R7 ;  /* 0x00000007ff07723e */ /* 0x000fc400020004ff */
[----:B------:R-:W-:Y:S01]  /*46f0*/  LOP3.LUT R58, R93, 0xff000000, R58, 0xf8, !PT ;  /* 0xff0000005d3a7812 */ /* 0x000fe200078ef83a */
[----:B------:R-:W-:Y:S01]  /*4700*/  HADD2.F32 R32, -RZ, R5.H0_H0 ;  /* 0x20000005ff207230 */ /* 0x000fe20000004100 */
[----:B------:R-:W-:Y:S02]  /*4710*/  SHF.R.U32.HI R93, RZ, 0x18, R29 ;  /* 0x00000018ff5d7819 */ /* 0x000fe4000001161d */
[----:B------:R-:W-:Y:S01]  /*4720*/  LOP3.LUT R10, R76, 0xff0000, R9, 0xf8, !PT ;  /* 0x00ff00004c0a7812 */ /* 0x000fe200078ef809 */
[----:B------:R-:W-:Y:S01]  /*4730*/  HADD2.F32 R76, -RZ, R7.H0_H0 ;  /* 0x20000007ff4c7230 */ /* 0x000fe20000004100 */
[----:B------:R-:W-:Y:S02]  /*4740*/  LOP3.LUT R5, R82, 0xff, RZ, 0xc0, !PT ;  /* 0x000000ff52057812 */ /* 0x000fe400078ec0ff */
[----:B------:R-:W-:Y:S02]  /*4750*/  F2FP.F16.E5M2.UNPACK_B R7, R93 ;  /* 0x0000005dff07723e */ /* 0x000fe400020004ff */
        /* <DEDUP_REMOVED lines=10> */
[----:B------:R-:W-:Y:S02]  /*4800*/  F2FP.F16.E5M2.UNPACK_B R32, R9 ;  /* 0x00000009ff20723e */ /* 0x000fe400020004ff */
        /* <DEDUP_REMOVED lines=12> */
[----:B------:R-:W-:Y:S01]  /*48d0*/  F2FP.F16.E5M2.UNPACK_B R26, R26 ;  /* 0x0000001aff1a723e */ /* 0x000fe200020004ff */
[----:B------:R-:W-:Y:S01]  /*48e0*/  HADD2.F32 R32, -RZ, R32.H0_H0 ;  /* 0x20000020ff207230 */ /* 0x000fe20000004100 */
[----:B------:R-:W-:-:S02]  /*48f0*/  SHF.R.U32.HI R76, RZ, 0x8, R29 ;  /* 0x00000008ff4c7819 */ /* 0x000fc4000001161d */
[----:B------:R-:W-:Y:S02]  /*4900*/  F2FP.F16.E5M2.UNPACK_B R28, R28 ;  /* 0x0000001cff1c723e */ /* 0x000fe400020004ff */
        /* <DEDUP_REMOVED lines=9> */
[----:B------:R-:W-:-:S02]  /*49a0*/  F2FP.F16.E5M2.UNPACK_B R26, R29 ;  /* 0x0000001dff1a723e */ /* 0x000fc400020004ff */
        /* <DEDUP_REMOVED lines=8> */
[----:B------:R-:W-:Y:S02]  /*4a30*/  F2FP.F16.E5M2.UNPACK_B R76, R76 ;  /* 0x0000004cff4c723e */ /* 0x000fe400020004ff */
        /* <DEDUP_REMOVED lines=16> */
[----:B------:R-:W-:Y:S01]  /*4b40*/  F2FP.F16.E5M2.UNPACK_B R80, R32 ;  /* 0x00000020ff50723e */ /* 0x000fe200020004ff */
[C---:B------:R-:W-:Y:S01]  /*4b50*/  IMAD.SHL.U32 R78, R24.reuse, 0x100, RZ ;  /* 0x00000100184e7824 */ /* 0x040fe200078e00ff */
[----:B------:R-:W-:-:S02]  /*4b60*/  LOP3.LUT R32, R24, 0xff, RZ, 0xc0, !PT ;  /* 0x000000ff18207812 */ /* 0x000fc400078ec0ff */
[----:B------:R-:W-:Y:S01]  /*4b70*/  LOP3.LUT R34, R34, R82, R93, 0xfe, !PT ;  /* 0x0000005222227212 */ /* 0x000fe200078efe5d */
[----:B------:R-:W-:Y:S01]  /*4b80*/  HADD2.F32 R82, -RZ, R80.H0_H0 ;  /* 0x20000050ff527230 */ /* 0x000fe20000004100 */
[----:B------:R-:W-:Y:S01]  /*4b90*/  F2FP.F16.E5M2.UNPACK_B R32, R32 ;  /* 0x00000020ff20723e */ /* 0x000fe200020004ff */
        /* <DEDUP_REMOVED lines=8> */
[----:B------:R-:W-:Y:S02]  /*4c20*/  F2FP.F16.E5M2.UNPACK_B R86, R86 ;  /* 0x00000056ff56723e */ /* 0x000fe400020004ff */
[----:B------:R-:W-:Y:S01]  /*4c30*/  LOP3.LUT R24, R24, 0xff, RZ, 0xc0, !PT ;  /* 0x000000ff18187812 */ /* 0x000fe200078ec0ff */
[-C--:B------:R-:W-:Y:S01]  /*4c40*/  FFMA R87, R82, R74.reuse, R83 ;  /* 0x0000004a52577223 */ /* 0x080fe20000000053 */
[----:B------:R-:W-:Y:S01]  /*4c50*/  SHF.R.U32.HI R25, RZ, 0x10, R25 ;  /* 0x00000010ff197819 */ /* 0x000fe20000011619 */
[----:B------:R-:W-:Y:S02]  /*4c60*/  HADD2.F32 R86, -RZ, R86.H0_H0 ;  /* 0x20000056ff567230 */ /* 0x000fe40000004100 */
[----:B------:R-:W-:Y:S01]  /*4c70*/  FFMA R83, R32, R74, R81 ;  /* 0x0000004a20537223 */ /* 0x000fe20000000051 */
[----:B------:R-:W-:-:S02]  /*4c80*/  F2FP.F16.E5M2.UNPACK_B R81, R24 ;  /* 0x00000018ff51723e */ /* 0x000fc400020004ff */
[----:B------:R-:W-:Y:S02]  /*4c90*/  LOP3.LUT R25, R25, 0xff, RZ, 0xc0, !PT ;  /* 0x000000ff19197812 */ /* 0x000fe400078ec0ff */
[----:B------:R-:W-:Y:S02]  /*4ca0*/  LOP3.LUT R82, R68, 0xff000000, R97, 0xf8, !PT ;  /* 0xff00000044527812 */ /* 0x000fe400078ef861 */
[----:B------:R-:W-:Y:S02]  /*4cb0*/  LOP3.LUT R68, R93, 0xff, RZ, 0xc0, !PT ;  /* 0x000000ff5d447812 */ /* 0x000fe400078ec0ff */
[----:B------:R-:W-:Y:S01]  /*4cc0*/  LOP3.LUT R10, R10, 0xff000000, R91, 0xf8, !PT ;  /* 0xff0000000a0a7812 */ /* 0x000fe200078ef85b */
[----:B------:R-:W-:Y:S01]  /*4cd0*/  FFMA R91, R86, R74, R85 ;  /* 0x0000004a565b7223 */ /* 0x000fe20000000055 */
[----:B------:R-:W-:Y:S01]  /*4ce0*/  F2FP.F16.E5M2.UNPACK_B R88, R25 ;  /* 0x00000019ff58723e */ /* 0x000fe200020004ff */
[----:B------:R-:W-:Y:S01]  /*4cf0*/  HADD2.F32 R86, -RZ, R81.H0_H0 ;  /* 0x20000051ff567230 */ /* 0x000fe20000004100 */
[----:B------:R-:W-:-:S02]  /*4d00*/  LOP3.LUT R25, R95, 0xff, RZ, 0xc0, !PT ;  /* 0x000000ff5f197812 */ /* 0x000fc400078ec0ff */
[----:B------:R-:W-:Y:S02]  /*4d10*/  F2FP.F16.E5M2.UNPACK_B R85, R68 ;  /* 0x00000044ff55723e */ /* 0x000fe400020004ff */
[----:B------:R-:W-:Y:S01]  /*4d20*/  LOP3.LUT R24, R97, 0xff, RZ, 0xc0, !PT ;  /* 0x000000ff61187812 */ /* 0x000fe200078ec0ff */
[----:B------:R-:W-:Y:S01]  /*4d30*/  FFMA R81, R86, R74, R89 ;  /* 0x0000004a56517223 */ /* 0x000fe20000000059 */
[----:B------:R-:W-:Y:S01]  /*4d40*/  F2FP.F16.E5M2.UNPACK_B R25, R25 ;  /* 0x00000019ff19723e */ /* 0x000fe200020004ff */
[----:B------:R-:W-:Y:S01]  /*4d50*/  HADD2.F32 R86, -RZ, R85.H0_H0 ;  /* 0x20000055ff567230 */ /* 0x000fe20000004100 */
[----:B------:R-:W-:Y:S01]  /*4d60*/  F2FP.F16.E5M2.UNPACK_B R24, R24 ;  /* 0x00000018ff18723e */ /* 0x000fe200020004ff */
        /* <DEDUP_REMOVED lines=12> */
[----:B------:R-:W-:Y:S02]  /*4e30*/  F2FP.F16.E5M2.UNPACK_B R24, R88 ;  /* 0x00000058ff18723e */ /* 0x000fe400020004ff */
[----:B------:R-:W-:Y:S02]  /*4e40*/  LOP3.LUT R7, R20, 0xff, RZ, 0xc0, !PT ;  /* 0x000000ff14077812 */ /* 0x000fe400078ec0ff */
[----:B------:R-:W-:Y:S02]  /*4e50*/  LOP3.LUT R9, R21, 0xff, RZ, 0xc0, !PT ;  /* 0x000000ff15097812 */ /* 0x000fe400078ec0ff */
[----:B------:R-:W-:Y:S01]  /*4e60*/  LOP3.LUT R32, R90, 0xff000000, R93, 0xf8, !PT ;  /* 0xff0000005a207812 */ /* 0x000fe200078ef85d */
[----:B------:R-:W-:Y:S01]  /*4e70*/  HADD2.F32 R90, -RZ, R24.H0_H0 ;  /* 0x20000018ff5a7230 */ /* 0x000fe20000004100 */
[----:B------:R-:W-:Y:S02]  /*4e80*/  SHF.L.U64.HI R93, R20, 0x10, R21 ;  /* 0x00000010145d7819 */ /* 0x000fe40000010215 */
[----:B------:R-:W-:-:S02]  /*4e90*/  F2FP.F16.E5M2.UNPACK_B R7, R7 ;  /* 0x00000007ff07723e */ /* 0x000fc400020004ff */
[----:B------:R-:W-:Y:S02]  /*4ea0*/  F2FP.F16.E5M2.UNPACK_B R9, R9 ;  /* 0x00000009ff09723e */ /* 0x000fe400020004ff */
        /* <DEDUP_REMOVED lines=24> */
[----:B------:R-:W-:Y:S02]  /*5030*/  F2FP.F16.E5M2.UNPACK_B R7, R7 ;  /* 0x00000007ff07723e */ /* 0x000fe400020004ff */
[----:B------:R-:W-:Y:S02]  /*5040*/  LOP3.LUT R21, R28, 0xff, RZ, 0xc0, !PT ;  /* 0x000000ff1c157812 */ /* 0x000fe400078ec0ff */
[----:B------:R-:W-:Y:S02]  /*5050*/  LOP3.LUT R20, R35, 0xff, RZ, 0xc0, !PT ;  /* 0x000000ff23147812 */ /* 0x000fe400078ec0ff */
[----:B------:R-:W-:Y:S01]  /*5060*/  F2FP.F16.E5M2.UNPACK_B R9, R8 ;  /* 0x00000008ff09723e */ /* 0x000fe200020004ff */
[----:B------:R-:W-:Y:S01]  /*5070*/  HADD2.F32 R8, -RZ, R7.H0_H0 ;  /* 0x20000007ff087230 */ /* 0x000fe20000004100 */
[----:B------:R-:W-:-:S02]  /*5080*/  LOP3.LUT R28, R5, 0xff, RZ, 0xc0, !PT ;  /* 0x000000ff051c7812 */ /* 0x000fc400078ec0ff */
[----:B------:R-:W-:Y:S02]  /*5090*/  F2FP.F16.E5M2.UNPACK_B R21, R21 ;  /* 0x00000015ff15723e */ /* 0x000fe400020004ff */
[----:B------:R-:W-:Y:S01]  /*50a0*/  F2FP.F16.E5M2.UNPACK_B R7, R20 ;  /* 0x00000014ff07723e */ /* 0x000fe200020004ff */
[----:B------:R-:W-:Y:S01]  /*50b0*/  FFMA R33, R8, R74, R33 ;  /* 0x0000004a08217223 */ /* 0x000fe20000000021 */
[----:B------:R-:W-:Y:S01]  /*50c0*/  F2FP.F16.E5M2.UNPACK_B R35, R28 ;  /* 0x0000001cff23723e */ /* 0x000fe200020004ff */
[----:B------:R-:W-:Y:S01]  /*50d0*/  HADD2.F32 R28, -RZ, R21.H0_H0 ;  /* 0x20000015ff1c7230 */ /* 0x000fe20000004100 */
[----:B---3--:R-:W-:Y:S01]  /*50e0*/  SHF.R.U32.HI R21, RZ, 0x18, R23 ;  /* 0x00000018ff157819 */ /* 0x008fe20000011617 */
[----:B------:R-:W-:Y:S02]  /*50f0*/  HADD2.F32 R8, -RZ, R7.H0_H0 ;  /* 0x20000007ff087230 */ /* 0x000fe40000004100 */
[----:B------:R-:W-:Y:S01]  /*5100*/  HADD2.F32 R20, -RZ, R9.H0_H0 ;  /* 0x20000009ff147230 */ /* 0x000fe20000004100 */
[----:B------:R-:W-:-:S02]  /*5110*/  F2FP.F16.E5M2.UNPACK_B R9, R21 ;  /* 0x00000015ff09723e */ /* 0x000fc400020004ff */
[-C--:B------:R-:W-:Y:S01]  /*5120*/  FFMA R87, R8, R74.reuse, R79 ;  /* 0x0000004a08577223 */ /* 0x080fe2000000004f */
[----:B------:R-:W-:Y:S01]  /*5130*/  LOP3.LUT R8, R22, 0xff, RZ, 0xc0, !PT ;  /* 0x000000ff16087812 */ /* 0x000fe200078ec0ff */
[-C--:B------:R-:W-:Y:S01]  /*5140*/  FFMA R91, R90, R74.reuse, R91 ;  /* 0x0000004a5a5b7223 */ /* 0x080fe2000000005b */
[----:B------:R-:W-:Y:S01]  /*5150*/  FFMA R81, R28, R74, R81 ;  /* 0x0000004a1c517223 */ /* 0x000fe20000000051 */
[----:B------:R-:W-:Y:S01]  /*5160*/  HADD2.F32 R90, -RZ, R35.H0_H0 ;  /* 0x20000023ff5a7230 */ /* 0x000fe20000004100 */
[----:B------:R-:W-:Y:S01]  /*5170*/  F2FP.F16.E5M2.UNPACK_B R8, R8 ;  /* 0x00000008ff08723e */ /* 0x000fe200020004ff */
        /* <DEDUP_REMOVED lines=8> */
[----:B------:R-:W-:-:S02]  /*5200*/  F2FP.F16.E5M2.UNPACK_B R9, R9 ;  /* 0x00000009ff09723e */ /* 0x000fc400020004ff */
        /* <DEDUP_REMOVED lines=20> */
[----:B------:R-:W-:Y:S02]  /*5350*/  F2FP.F16.E5M2.UNPACK_B R22, R22 ;  /* 0x00000016ff16723e */ /* 0x000fe400020004ff */
[----:B------:R-:W-:-:S02]  /*5360*/  F2FP.F16.E5M2.UNPACK_B R25, R25 ;  /* 0x00000019ff19723e */ /* 0x000fc400020004ff */
[----:B------:R-:W-:Y:S02]  /*5370*/  F2FP.F16.E5M2.UNPACK_B R24, R24 ;  /* 0x00000018ff18723e */ /* 0x000fe400020004ff */
[----:B------:R-:W-:Y:S01]  /*5380*/  LOP3.LUT R83, R83, 0xff, RZ, 0xc0, !PT ;  /* 0x000000ff53537812 */ /* 0x000fe200078ec0ff */
[----:B------:R-:W-:Y:S02]  /*5390*/  HADD2.F32 R22, -RZ, R22.H0_H0 ;  /* 0x20000016ff167230 */ /* 0x000fe40000004100 */
[----:B------:R-:W-:Y:S01]  /*53a0*/  HADD2.F32 R88, -RZ, R25.H0_H0 ;  /* 0x20000019ff587230 */ /* 0x000fe20000004100 */
[----:B------:R-:W-:Y:S01]  /*53b0*/  F2FP.F16.E5M2.UNPACK_B R25, R83 ;  /* 0x00000053ff19723e */ /* 0x000fe200020004ff */
        /* <DEDUP_REMOVED lines=17> */
[----:B------:R-:W-:Y:S02]  /*54d0*/  F2FP.F16.E5M2.UNPACK_B R25, R23 ;  /* 0x00000017ff19723e */ /* 0x000fe400020004ff */
[----:B------:R-:W-:Y:S02]  /*54e0*/  F2FP.F16.E5M2.UNPACK_B R24, R5 ;  /* 0x00000005ff18723e */ /* 0x000fe400020004ff */
[----:B------:R-:W-:Y:S02]  /*54f0*/  F2FP.F16.E5M2.UNPACK_B R90, R90 ;  /* 0x0000005aff5a723e */ /* 0x000fe400020004ff */
        /* <DEDUP_REMOVED lines=15> */
[----:B------:R-:W-:Y:S02]  /*55f0*/  F2FP.F16.E5M2.UNPACK_B R24, R33 ;  /* 0x00000021ff18723e */ /* 0x000fe400020004ff */
        /* <DEDUP_REMOVED lines=10> */
[----:B------:R-:W-:Y:S01]  /*56a0*/  F2FP.F16.E5M2.UNPACK_B R20, R20 ;  /* 0x00000014ff14723e */ /* 0x000fe200020004ff */
[----:B------:R-:W-:Y:S01]  /*56b0*/  IMAD.SHL.U32 R5, R30, 0x100, RZ ;  /* 0x000001001e057824 */ /* 0x000fe200078e00ff */
[----:B------:R-:W-:-:S02]  /*56c0*/  IADD3.X R9, R9, UR9, RZ, P0, !PT ;  /* 0x0000000909097c10 */ /* 0x000fc400087fe4ff */
[----:B------:R-:W-:Y:S02]  /*56d0*/  LOP3.LUT R79, R79, 0xff0000, R30, 0xf8, !PT ;  /* 0x00ff00004f4f7812 */ /* 0x000fe400078ef81e */
[----:B------:R-:W-:Y:S02]  /*56e0*/  LOP3.LUT R86, R86, 0xff, RZ, 0xc0, !PT ;  /* 0x000000ff56567812 */ /* 0x000fe400078ec0ff */
[----:B------:R-:W-:Y:S02]  /*56f0*/  F2FP.F16.E5M2.UNPACK_B R30, R24 ;  /* 0x00000018ff1e723e */ /* 0x000fe400020004ff */
[----:B------:R-:W-:Y:S01]  /*5700*/  F2FP.F16.E5M2.UNPACK_B R85, R85 ;  /* 0x00000055ff55723e */ /* 0x000fe200020004ff */
[----:B------:R-:W-:Y:S01]  /*5710*/  FFMA R97, R88, R74, R21 ;  /* 0x0000004a58617223 */ /* 0x000fe20000000015 */
[----:B------:R-:W-:Y:S01]  /*5720*/  HADD2.F32 R20, -RZ, R20.H0_H0 ;  /* 0x20000014ff147230 */ /* 0x000fe20000004100 */
[----:B------:R0:W4:Y:S01]  /*5730*/  LDG.E.64 R24, desc[UR10][R8.64] ;  /* 0x0000000a08187981 */ /* 0x000122000c1e1b00 */
[----:B------:R-:W-:Y:S01]  /*5740*/  F2FP.F16.E5M2.UNPACK_B R21, R86 ;  /* 0x00000056ff15723e */ /* 0x000fe200020004ff */
        /* <DEDUP_REMOVED lines=9> */
[----:B------:R-:W-:-:S02]  /*57e0*/  F2FP.F16.E5M2.UNPACK_B R21, R21 ;  /* 0x00000015ff15723e */ /* 0x000fc400020004ff */
[----:B------:R-:W-:Y:S02]  /*57f0*/  LOP3.LUT R20, R73, 0xff, RZ, 0xc0, !PT ;  /* 0x000000ff49147812 */ /* 0x000fe400078ec0ff */
[----:B------:R-:W-:Y:S02]  /*5800*/  F2FP.F16.E5M2.UNPACK_B R85, R30 ;  /* 0x0000001eff55723e */ /* 0x000fe400020004ff */
[----:B------:R-:W-:Y:S02]  /*5810*/  SHF.R.U64 R30, R72, 0x8, R73 ;  /* 0x00000008481e7819 */ /* 0x000fe40000001249 */
[----:B------:R-:W-:Y:S01]  /*5820*/  F2FP.F16.E5M2.UNPACK_B R88, R20 ;  /* 0x00000014ff58723e */ /* 0x000fe200020004ff */
[----:B------:R-:W-:Y:S01]  /*5830*/  HADD2.F32 R20, -RZ, R21.H0_H0 ;  /* 0x20000015ff147230 */ /* 0x000fe20000004100 */
[----:B------:R-:W-:Y:S01]  /*5840*/  LOP3.LUT R21, R30, 0xff, RZ, 0xc0, !PT ;  /* 0x000000ff1e157812 */ /* 0x000fe200078ec0ff */
[----:B------:R-:W-:-:S03]  /*5850*/  FFMA R87, R86, R74, R87 ;  /* 0x0000004a56577223 */ /* 0x000fc60000000057 */
[----:B------:R-:W-:Y:S01]  /*5860*/  F2FP.F16.E5M2.UNPACK_B R21, R21 ;  /* 0x00000015ff15723e */ /* 0x000fe200020004ff */
[----:B------:R-:W-:Y:S02]  /*5870*/  HADD2.F32 R86, -RZ, R85.H0_H0 ;  /* 0x20000055ff567230 */ /* 0x000fe40000004100 */
[----:B------:R-:W-:Y:S01]  /*5880*/  FFMA R85, R20, R74, R81 ;  /* 0x0000004a14557223 */ /* 0x000fe20000000051 */
[--C-:B------:R-:W-:Y:S01]  /*5890*/  SHF.R.U32.HI R90, RZ, 0x18, R73.reuse ;  /* 0x00000018ff5a7819 */ /* 0x100fe20000011649 */
[----:B------:R-:W-:Y:S01]  /*58a0*/  HADD2.F32 R20, -RZ, R21.H0_H0 ;  /* 0x20000015ff147230 */ /* 0x000fe20000004100 */
[C-C-:B------:R-:W-:Y:S02]  /*58b0*/  SHF.R.U64 R102, R72.reuse, 0x10, R73.reuse ;  /* 0x0000001048667819 */ /* 0x140fe40000001249 */
[----:B------:R-:W-:Y:S02]  /*58c0*/  SHF.R.U64 R101, R72, 0x18, R73 ;  /* 0x0000001848657819 */ /* 0x000fe40000001249 */
[----:B------:R-:W-:Y:S01]  /*58d0*/  F2FP.F16.E5M2.UNPACK_B R90, R90 ;  /* 0x0000005aff5a723e */ /* 0x000fe200020004ff */
[----:B------:R-:W-:Y:S01]  /*58e0*/  FFMA R83, R20, R74, R83 ;  /* 0x0000004a14537223 */ /* 0x000fe20000000053 */
[----:B------:R-:W-:-:S02]  /*58f0*/  LOP3.LUT R21, R102, 0xff, RZ, 0xc0, !PT ;  /* 0x000000ff66157812 */ /* 0x000fc400078ec0ff */
[----:B------:R-:W-:Y:S02]  /*5900*/  LOP3.LUT R20, R101, 0xff, RZ, 0xc0, !PT ;  /* 0x000000ff65147812 */ /* 0x000fe400078ec0ff */
[----:B0-----:R-:W-:Y:S01]  /*5910*/  IADD3 R8, P0, R8, UR4, RZ ;  /* 0x0000000408087c10 */ /* 0x001fe2000ff1e0ff */
[----:B------:R-:W-:Y:S01]  /*5920*/  HADD2.F32 R88, -RZ, R88.H0_H0 ;  /* 0x20000058ff587230 */ /* 0x000fe20000004100 */
[----:B------:R-:W-:Y:S01]  /*5930*/  F2FP.F16.E5M2.UNPACK_B R21, R21 ;  /* 0x00000015ff15723e */ /* 0x000fe200020004ff */
[----:B------:R-:W-:Y:S01]  /*5940*/  HADD2.F32 R90, -RZ, R90.H0_H0 ;  /* 0x2000005aff5a7230 */ /* 0x000fe20000004100 */
[----:B------:R-:W-:Y:S02]  /*5950*/  F2FP.F16.E5M2.UNPACK_B R20, R20 ;  /* 0x00000014ff14723e */ /* 0x000fe400020004ff */
        /* <DEDUP_REMOVED lines=9> */
[----:B------:R-:W-:Y:S01]  /*59f0*/  F2FP.F16.E5M2.UNPACK_B R81, R81 ;  /* 0x00000051ff51723e */ /* 0x000fe200020004ff */
[----:B------:R-:W-:Y:S01]  /*5a00*/  FFMA R86, R86, R74, R89 ;  /* 0x0000004a56567223 */ /* 0x000fe20000000059 */
[----:B------:R-:W-:Y:S02]  /*5a10*/  LOP3.LUT R5, R92, 0xff0000, R5, 0xf8, !PT ;  /* 0x00ff00005c057812 */ /* 0x000fe400078ef805 */
[----:B------:R-:W-:Y:S01]  /*5a20*/  LOP3.LUT R89, R98, 0xff, RZ, 0xc0, !PT ;  /* 0x000000ff62597812 */ /* 0x000fe200078ec0ff */
[----:B------:R-:W-:Y:S02]  /*5a30*/  HADD2.F32 R92, -RZ, R81.H0_H0 ;  /* 0x20000051ff5c7230 */ /* 0x000fe40000004100 */
[----:B------:R-:W-:Y:S01]  /*5a40*/  VIADD R81, R142, 0x2 ;  /* 0x000000028e517836 */ /* 0x000fe20000000000 */
[----:B------:R-:W-:Y:S01]  /*5a50*/  F2FP.F16.E5M2.UNPACK_B R89, R89 ;  /* 0x00000059ff59723e */ /* 0x000fe200020004ff */
        /* <DEDUP_REMOVED lines=54> */
[----:B------:R-:W-:Y:S02]  /*5dc0*/  F2FP.F16.E5M2.UNPACK_B R5, R5 ;  /* 0x00000005ff05723e */ /* 0x000fe400020004ff */
[----:B------:R-:W-:Y:S02]  /*5dd0*/  SHF.R.U32.HI R30, RZ, 0x18, R15 ;  /* 0x00000018ff1e7819 */ /* 0x000fe4000001160f */
[----:B------:R-:W-:-:S02]  /*5de0*/  LOP3.LUT R88, R27, 0xff, RZ, 0xc0, !PT ;  /* 0x000000ff1b587812 */ /* 0x000fc400078ec0ff */
[----:B------:R-:W-:Y:S02]  /*5df0*/  F2FP.F16.E5M2.UNPACK_B R87, R87 ;  /* 0x00000057ff57723e */ /* 0x000fe400020004ff */
[----:B------:R-:W-:Y:S01]  /*5e00*/  F2FP.F16.E5M2.UNPACK_B R90, R73 ;  /* 0x00000049ff5a723e */ /* 0x000fe200020004ff */
[----:B------:R-:W-:Y:S01]  /*5e10*/  FADD R124, R124, R89 ;  /* 0x000000597c7c7221 */ /* 0x000fe20000000000 */
[----:B------:R-:W-:Y:S02]  /*5e20*/  F2FP.F16.E5M2.UNPACK_B R7, R7 ;  /* 0x00000007ff07723e */ /* 0x000fe400020004ff */
[----:B------:R-:W-:Y:S01]  /*5e30*/  SHF.R.U64 R103, R14, 0x8, R15 ;  /* 0x000000080e677819 */ /* 0x000fe2000000120f */
[----:B------:R-:W-:Y:S01]  /*5e40*/  FADD R157, R157, R94 ;  /* 0x0000005e9d9d7221 */ /* 0x000fe20000000000 */
[----:B------:R-:W-:Y:S01]  /*5e50*/  F2FP.F16.E5M2.UNPACK_B R9, R30 ;  /* 0x0000001eff09723e */ /* 0x000fe200020004ff */
[----:B------:R-:W-:Y:S01]  /*5e60*/  HADD2.F32 R5, -RZ, R5.H0_H0 ;  /* 0x20000005ff057230 */ /* 0x000fe20000004100 */
[----:B------:R-:W-:Y:S01]  /*5e70*/  F2FP.F16.E5M2.UNPACK_B R89, R88 ;  /* 0x00000058ff59723e */ /* 0x000fe200020004ff */
[----:B------:R-:W-:Y:S01]  /*5e80*/  HADD2.F32 R88, -RZ, R87.H0_H0 ;  /* 0x20000057ff587230 */ /* 0x000fe20000004100 */
[----:B------:R-:W-:Y:S01]  /*5e90*/  LOP3.LUT R87, R103, 0xff, RZ, 0xc0, !PT ;  /* 0x000000ff67577812 */ /* 0x000fe200078ec0ff */
[----:B------:R-:W-:Y:S01]  /*5ea0*/  HADD2.F32 R94, -RZ, R90.H0_H0 ;  /* 0x2000005aff5e7230 */ /* 0x000fe20000004100 */
[----:B------:R-:W-:Y:S01]  /*5eb0*/  LOP3.LUT R90, R26, 0xffff, RZ, 0xc0, !PT ;  /* 0x0000ffff1a5a7812 */ /* 0x000fe200078ec0ff */
[----:B------:R-:W-:-:S02]  /*5ec0*/  HADD2.F32 R7, -RZ, R7.H0_H0 ;  /* 0x20000007ff077230 */ /* 0x000fc40000004100 */
[----:B------:R-:W-:Y:S01]  /*5ed0*/  FADD R75, R75, R92 ;  /* 0x0000005c4b4b7221 */ /* 0x000fe20000000000 */
[----:B------:R-:W-:Y:S01]  /*5ee0*/  HADD2.F32 R9, -RZ, R9.H0_H0 ;  /* 0x20000009ff097230 */ /* 0x000fe20000004100 */
[----:B------:R-:W-:Y:S01]  /*5ef0*/  F2FP.F16.E5M2.UNPACK_B R87, R87 ;  /* 0x00000057ff57723e */ /* 0x000fe200020004ff */
[-C--:B------:R-:W-:Y:S01]  /*5f00*/  FFMA R5, R5, R74.reuse, RZ ;  /* 0x0000004a05057223 */ /* 0x080fe200000000ff */
[----:B------:R-:W-:Y:S01]  /*5f10*/  SHF.R.U32.HI R90, RZ, 0x8, R90 ;  /* 0x00000008ff5a7819 */ /* 0x000fe2000001165a */
[----:B------:R-:W-:Y:S02]  /*5f20*/  HADD2.F32 R92, -RZ, R89.H0_H0 ;  /* 0x20000059ff5c7230 */ /* 0x000fe40000004100 */
[-C--:B------:R-:W-:Y:S01]  /*5f30*/  FFMA R7, R7, R74.reuse, RZ ;  /* 0x0000004a07077223 */ /* 0x080fe200000000ff */
[-C--:B------:R-:W-:Y:S01]  /*5f40*/  FFMA R9, R9, R74.reuse, RZ ;  /* 0x0000004a09097223 */ /* 0x080fe200000000ff */
[----:B------:R-:W-:Y:S01]  /*5f50*/  FFMA R89, R88, R74, R5 ;  /* 0x0000004a58597223 */ /* 0x000fe20000000005 */
[----:B------:R-:W-:Y:S01]  /*5f60*/  F2FP.F16.E5M2.UNPACK_B R90, R90 ;  /* 0x0000005aff5a723e */ /* 0x000fe200020004ff */
        /* <DEDUP_REMOVED lines=12> */
[----:B------:R-:W-:Y:S02]  /*6030*/  F2FP.F16.E5M2.UNPACK_B R88, R9 ;  /* 0x00000009ff58723e */ /* 0x000fe400020004ff */
[C-C-:B------:R-:W-:Y:S02]  /*6040*/  SHF.R.U64 R102, R26.reuse, 0x10, R27.reuse ;  /* 0x000000101a667819 */ /* 0x140fe4000000121b */
[----:B------:R-:W-:Y:S02]  /*6050*/  SHF.R.U64 R94, R26, 0x18, R27 ;  /* 0x000000181a5e7819 */ /* 0x000fe4000000121b */
[----:B------:R-:W-:Y:S02]  /*6060*/  SHF.R.U32.HI R104, RZ, 0x10, R15 ;  /* 0x00000010ff687819 */ /* 0x000fe4000001160f */
[----:B------:R-:W-:-:S02]  /*6070*/  LOP3.LUT R103, R103, 0xff, RZ, 0xc0, !PT ;  /* 0x000000ff67677812 */ /* 0x000fc400078ec0ff */
[----:B------:R-:W-:Y:S02]  /*6080*/  LOP3.LUT R90, R93, 0xff, RZ, 0xc0, !PT ;  /* 0x000000ff5d5a7812 */ /* 0x000fe400078ec0ff */
[----:B------:R-:W-:Y:S01]  /*6090*/  F2FP.F16.E5M2.UNPACK_B R9, R7 ;  /* 0x00000007ff09723e */ /* 0x000fe200020004ff */
        /* <DEDUP_REMOVED lines=8> */
[----:B------:R-:W-:Y:S02]  /*6120*/  F2FP.F16.E5M2.UNPACK_B R90, R90 ;  /* 0x0000005aff5a723e */ /* 0x000fe400020004ff */
[----:B------:R-:W-:Y:S02]  /*6130*/  LOP3.LUT R26, R107, 0xff, RZ, 0xc0, !PT ;  /* 0x000000ff6b1a7812 */ /* 0x000fe400078ec0ff */
[----:B------:R-:W-:Y:S02]  /*6140*/  F2FP.F16.E5M2.UNPACK_B R23, R23 ;  /* 0x00000017ff17723e */ /* 0x000fe400020004ff */
[----:B------:R-:W-:-:S02]  /*6150*/  F2FP.F16.E5M2.UNPACK_B R22, R22 ;  /* 0x00000016ff16723e */ /* 0x000fc400020004ff */
[----:B------:R-:W-:Y:S02]  /*6160*/  F2FP.F16.E5M2.UNPACK_B R15, R15 ;  /* 0x0000000fff0f723e */ /* 0x000fe400020004ff */
[----:B------:R-:W-:Y:S01]  /*6170*/  LOP3.LUT R88, R88, 0xff, RZ, 0xc0, !PT ;  /* 0x000000ff58587812 */ /* 0x000fe200078ec0ff */
[----:B------:R-:W-:Y:S01]  /*6180*/  HADD2.F32 R9, -RZ, R90.H0_H0 ;  /* 0x2000005aff097230 */ /* 0x000fe20000004100 */
[----:B------:R-:W-:Y:S01]  /*6190*/  F2FP.F16.E5M2.UNPACK_B R27, R26 ;  /* 0x0000001aff1b723e */ /* 0x000fe200020004ff */
[----:B------:R-:W-:Y:S01]  /*61a0*/  HADD2.F32 R26, -RZ, R23.H0_H0 ;  /* 0x20000017ff1a7230 */ /* 0x000fe20000004100 */
[----:B------:R-:W-:Y:S01]  /*61b0*/  F2FP.F16.E5M2.UNPACK_B R90, R88 ;  /* 0x00000058ff5a723e */ /* 0x000fe200020004ff */
        /* <DEDUP_REMOVED lines=11> */
[----:B------:R-:W-:Y:S01]  /*6270*/  F2FP.F16.E5M2.UNPACK_B R5, R5 ;  /* 0x00000005ff05723e */ /* 0x000fe200020004ff */
[----:B------:R-:W-:Y:S01]  /*6280*/  FFMA R105, R90, R74, R15 ;  /* 0x0000004a5a697223 */ /* 0x000fe2000000000f */
[----:B------:R-:W-:-:S02]  /*6290*/  F2FP.F16.E5M2.UNPACK_B R7, R7 ;  /* 0x00000007ff07723e */ /* 0x000fc400020004ff */
[----:B------:R-:W-:Y:S01]  /*62a0*/  SHF.R.U32.HI R90, RZ, 0x18, R69 ;  /* 0x00000018ff5a7819 */ /* 0x000fe20000011645 */
[----:B------:R-:W-:Y:S01]  /*62b0*/  FFMA R9, R9, R74, RZ ;  /* 0x0000004a09097223 */ /* 0x000fe200000000ff */
[----:B------:R-:W-:Y:S02]  /*62c0*/  HADD2.F32 R22, -RZ, R5.H0_H0 ;  /* 0x20000005ff167230 */ /* 0x000fe40000004100 */
[----:B------:R-:W-:Y:S01]  /*62d0*/  HADD2.F32 R26, -RZ, R7.H0_H0 ;  /* 0x20000007ff1a7230 */ /* 0x000fe20000004100 */
[----:B------:R-:W-:Y:S01]  /*62e0*/  F2FP.F16.E5M2.UNPACK_B R7, R90 ;  /* 0x0000005aff07723e */ /* 0x000fe200020004ff */
        /* <DEDUP_REMOVED lines=19> */
[----:B------:R-:W-:Y:S02]  /*6420*/  F2FP.F16.E5M2.UNPACK_B R9, R9 ;  /* 0x00000009ff09723e */ /* 0x000fe400020004ff */
[----:B------:R-:W-:-:S02]  /*6430*/  LOP3.LUT R92, R8, 0xff0000, R15, 0xf8, !PT ;  /* 0x00ff0000085c7812 */ /* 0x000fc400078ef80f */
[----:B------:R-:W-:Y:S02]  /*6440*/  LOP3.LUT R94, R93, 0xff0000, R26, 0xf8, !PT ;  /* 0x00ff00005d5e7812 */ /* 0x000fe400078ef81a */
[----:B------:R-:W-:Y:S02]  /*6450*/  LOP3.LUT R8, R15, 0xff, RZ, 0xc0, !PT ;  /* 0x000000ff0f087812 */ /* 0x000fe400078ec0ff */
[----:B------:R-:W-:Y:S01]  /*6460*/  LOP3.LUT R26, R26, 0xff, RZ, 0xc0, !PT ;  /* 0x000000ff1a1a7812 */ /* 0x000fe200078ec0ff */
[----:B------:R-:W-:Y:S01]  /*6470*/  FFMA R91, R22, R74, R91 ;  /* 0x0000004a165b7223 */ /* 0x000fe2000000005b */
[----:B------:R-:W-:Y:S01]  /*6480*/  HADD2.F32 R22, -RZ, R9.H0_H0 ;  /* 0x20000009ff167230 */ /* 0x000fe20000004100 */
[----:B------:R-:W-:Y:S02]  /*6490*/  LOP3.LUT R86, R104, 0xff, RZ, 0xc0, !PT ;  /* 0x000000ff68567812 */ /* 0x000fe400078ec0ff */
[----:B------:R-:W-:Y:S02]  /*64a0*/  F2FP.F16.E5M2.UNPACK_B R9, R8 ;  /* 0x00000008ff09723e */ /* 0x000fe400020004ff */
[----:B------:R-:W-:-:S02]  /*64b0*/  F2FP.F16.E5M2.UNPACK_B R26, R26 ;  /* 0x0000001aff1a723e */ /* 0x000fc400020004ff */
        /* <DEDUP_REMOVED lines=15> */
[----:B------:R-:W-:Y:S02]  /*65b0*/  F2FP.F16.E5M2.UNPACK_B R86, R86 ;  /* 0x00000056ff56723e */ /* 0x000fe400020004ff */
[----:B------:R-:W-:Y:S01]  /*65c0*/  LOP3.LUT R68, R68, 0xff, RZ, 0xc0, !PT ;  /* 0x000000ff44447812 */ /* 0x000fe200078ec0ff */
[----:B---3--:R-:W-:Y:S02]  /*65d0*/  IMAD.U32 R107, R28, 0x10000, RZ ;  /* 0x000100001c6b7824 */ /* 0x008fe400078e00ff */
[----:B------:R-:W-:Y:S01]  /*65e0*/  HADD2.F32 R86, -RZ, R86.H0_H0 ;  /* 0x20000056ff567230 */ /* 0x000fe20000004100 */
[----:B------:R-:W-:Y:S02]  /*65f0*/  F2FP.F16.E5M2.UNPACK_B R68, R68 ;  /* 0x00000044ff44723e */ /* 0x000fe400020004ff */
        /* <DEDUP_REMOVED lines=11> */
[----:B------:R-:W-:Y:S01]  /*66b0*/  F2FP.F16.E5M2.UNPACK_B R90, R19 ;  /* 0x00000013ff5a723e */ /* 0x000fe200020004ff */
        /* <DEDUP_REMOVED lines=8> */
[----:B------:R-:W-:Y:S02]  /*6740*/  F2FP.F16.E5M2.UNPACK_B R19, R19 ;  /* 0x00000013ff13723e */ /* 0x000fe400020004ff */
[----:B------:R-:W-:Y:S02]  /*6750*/  LOP3.LUT R90, R103, 0xff000000, R28, 0xf8, !PT ;  /* 0xff000000675a7812 */ /* 0x000fe400078ef81c */
[----:B------:R-:W-:Y:S02]  /*6760*/  SHF.R.U32.HI R103, RZ, 0x8, R29 ;  /* 0x00000008ff677819 */ /* 0x000fe4000001161d */
[----:B------:R-:W-:Y:S02]  /*6770*/  LOP3.LUT R30, R30, R104, R107, 0xfe, !PT ;  /* 0x000000681e1e7212 */ /* 0x000fe400078efe6b */
[----:B------:R-:W-:-:S02]  /*6780*/  F2FP.F16.E5M2.UNPACK_B R102, R102 ;  /* 0x00000066ff66723e */ /* 0x000fc400020004ff */
[C-C-:B------:R-:W-:Y:S02]  /*6790*/  SHF.R.U64 R107, R28.reuse, 0x8, R29.reuse ;  /* 0x000000081c6b7819 */ /* 0x140fe4000000121d */
[C-C-:B------:R-:W-:Y:S02]  /*67a0*/  SHF.R.U64 R105, R28.reuse, 0x10, R29.reuse ;  /* 0x000000101c697819 */ /* 0x140fe4000000121d */
[----:B------:R-:W-:Y:S01]  /*67b0*/  SHF.R.U64 R104, R28, 0x18, R29 ;  /* 0x000000181c687819 */ /* 0x000fe2000000121d */
[----:B------:R-:W-:Y:S01]  /*67c0*/  HADD2.F32 R28, -RZ, R19.H0_H0 ;  /* 0x20000013ff1c7230 */ /* 0x000fe20000004100 */
[----:B------:R-:W-:Y:S01]  /*67d0*/  LOP3.LUT R19, R103, 0xff, RZ, 0xc0, !PT ;  /* 0x000000ff67137812 */ /* 0x000fe200078ec0ff */
[----:B------:R-:W-:Y:S02]  /*67e0*/  HADD2.F32 R102, -RZ, R102.H0_H0 ;  /* 0x20000066ff667230 */ /* 0x000fe40000004100 */
[----:B------:R-:W-:Y:S01]  /*67f0*/  FFMA R95, R100, R74, R95 ;  /* 0x0000004a645f7223 */ /* 0x000fe2000000005f */
[----:B------:R-:W-:-:S02]  /*6800*/  F2FP.F16.E5M2.UNPACK_B R100, R19 ;  /* 0x00000013ff64723e */ /* 0x000fc400020004ff */
[----:B------:R-:W-:Y:S01]  /*6810*/  LOP3.LUT R19, R107, 0xff, RZ, 0xc0, !PT ;  /* 0x000000ff6b137812 */ /* 0x000fe200078ec0ff */
[-C--:B------:R-:W-:Y:S01]  /*6820*/  FFMA R103, R102, R74.reuse, R91 ;  /* 0x0000004a66677223 */ /* 0x080fe2000000005b */
[----:B------:R-:W-:Y:S01]  /*6830*/  LOP3.LUT R91, R104, 0xff, RZ, 0xc0, !PT ;  /* 0x000000ff685b7812 */ /* 0x000fe200078ec0ff */
[----:B------:R-:W-:Y:S01]  /*6840*/  FFMA R89, R28, R74, R89 ;  /* 0x0000004a1c597223 */ /* 0x000fe20000000059 */
[----:B------:R-:W-:Y:S02]  /*6850*/  F2FP.F16.E5M2.UNPACK_B R19, R19 ;  /* 0x00000013ff13723e */ /* 0x000fe400020004ff */
[----:B------:R-:W-:Y:S01]  /*6860*/  LOP3.LUT R28, R93, 0xff000000, R104, 0xf8, !PT ;  /* 0xff0000005d1c7812 */ /* 0x000fe200078ef868 */
[----:B------:R-:W-:Y:S01]  /*6870*/  HADD2.F32 R104, -RZ, R100.H0_H0 ;  /* 0x20000064ff687230 */ /* 0x000fe20000004100 */
[----:B------:R-:W-:Y:S01]  /*6880*/  F2FP.F16.E5M2.UNPACK_B R91, R91 ;  /* 0x0000005bff5b723e */ /* 0x000fe200020004ff */
        /* <DEDUP_REMOVED lines=8> */
[----:B------:R-:W-:Y:S02]  /*6910*/  F2FP.F16.E5M2.UNPACK_B R102, R29 ;  /* 0x0000001dff66723e */ /* 0x000fe400020004ff */
[----:B------:R-:W-:-:S02]  /*6920*/  LOP3.LUT R29, R105, 0xff, RZ, 0xc0, !PT ;  /* 0x000000ff691d7812 */ /* 0x000fc400078ec0ff */
[----:B------:R-:W-:Y:S02]  /*6930*/  LOP3.LUT R100, R15, 0xff, R100, 0xf8, !PT ;  /* 0x000000ff0f647812 */ /* 0x000fe400078ef864 */
[----:B------:R-:W-:Y:S02]  /*6940*/  LOP3.LUT R14, R24, 0xff, RZ, 0xc0, !PT ;  /* 0x000000ff180e7812 */ /* 0x000fe400078ec0ff */
[----:B------:R-:W-:Y:S02]  /*6950*/  LOP3.LUT R15, R25, 0xff, RZ, 0xc0, !PT ;  /* 0x000000ff190f7812 */ /* 0x000fe400078ec0ff */
[----:B------:R-:W-:Y:S02]  /*6960*/  F2FP.F16.E5M2.UNPACK_B R29, R29 ;  /* 0x0000001dff1d723e */ /* 0x000fe400020004ff */
[----:B------:R-:W-:Y:S02]  /*6970*/  F2FP.F16.E5M2.UNPACK_B R14, R14 ;  /* 0x0000000eff0e723e */ /* 0x000fe400020004ff */
[----:B------:R-:W-:Y:S01]  /*6980*/  F2FP.F16.E5M2.UNPACK_B R15, R15 ;  /* 0x0000000fff0f723e */ /* 0x000fe200020004ff */
        /* <DEDUP_REMOVED lines=16> */
[----:B------:R-:W-:Y:S02]  /*6a90*/  F2FP.F16.E5M2.UNPACK_B R93, R29 ;  /* 0x0000001dff5d723e */ /* 0x000fe400020004ff */
        /* <DEDUP_REMOVED lines=15> */
[----:B------:R-:W-:Y:S02]  /*6b90*/  F2FP.F16.E5M2.UNPACK_B R31, R31 ;  /* 0x0000001fff1f723e */ /* 0x000fe400020004ff */
[--C-:B------:R-:W-:Y:S02]  /*6ba0*/  SHF.L.U64.HI R24, R24, 0x18, R25.reuse ;  /* 0x0000001818187819 */ /* 0x100fe40000010219 */
[--C-:B------:R-:W-:Y:S02]  /*6bb0*/  LOP3.LUT R107, R104, 0xff, R25.reuse, 0xf8, !PT ;  /* 0x000000ff686b7812 */ /* 0x100fe400078ef819 */
[----:B------:R-:W-:-:S02]  /*6bc0*/  SHF.R.U32.HI R5, RZ, 0x10, R25 ;  /* 0x00000010ff057819 */ /* 0x000fc40000011619 */
[----:B------:R-:W-:Y:S02]  /*6bd0*/  F2FP.F16.E5M2.UNPACK_B R25, R72 ;  /* 0x00000048ff19723e */ /* 0x000fe400020004ff */
[----:B------:R-:W-:Y:S02]  /*6be0*/  LOP3.LUT R93, R93, 0xff, RZ, 0xc0, !PT ;  /* 0x000000ff5d5d7812 */ /* 0x000fe400078ec0ff */
[----:B------:R-:W-:Y:S01]  /*6bf0*/  LOP3.LUT R95, R95, 0xff, RZ, 0xc0, !PT ;  /* 0x000000ff5f5f7812 */ /* 0x000fe200078ec0ff */
[-C--:B------:R-:W-:Y:S01]  /*6c00*/  FFMA R101, R106, R74.reuse, R103 ;  /* 0x0000004a6a657223 */ /* 0x080fe20000000067 */
[----:B------:R-:W-:Y:S01]  /*6c10*/  HADD2.F32 R72, -RZ, R31.H0_H0 ;  /* 0x2000001fff487230 */ /* 0x000fe20000004100 */
[----:B------:R-:W-:Y:S01]  /*6c20*/  LOP3.LUT R103, R5, 0xff, RZ, 0xc0, !PT ;  /* 0x000000ff05677812 */ /* 0x000fe200078ec0ff */
[----:B------:R-:W-:Y:S01]  /*6c30*/  HADD2.F32 R104, -RZ, R25.H0_H0 ;  /* 0x20000019ff687230 */ /* 0x000fe20000004100 */
[----:B------:R-:W-:Y:S02]  /*6c40*/  F2FP.F16.E5M2.UNPACK_B R93, R93 ;  /* 0x0000005dff5d723e */ /* 0x000fe400020004ff */
[----:B------:R-:W-:Y:S01]  /*6c50*/  F2FP.F16.E5M2.UNPACK_B R95, R95 ;  /* 0x0000005fff5f723e */ /* 0x000fe200020004ff */
[----:B------:R-:W-:Y:S01]  /*6c60*/  FFMA R91, R72, R74, R91 ;  /* 0x0000004a485b7223 */ /* 0x000fe2000000005b */
[----:B------:R-:W-:Y:S01]  /*6c70*/  F2FP.F16.E5M2.UNPACK_B R103, R103 ;  /* 0x00000067ff67723e */ /* 0x000fe200020004ff */
[----:B------:R-:W-:-:S02]  /*6c80*/  HADD2.F32 R72, -RZ, R93.H0_H0 ;  /* 0x2000005dff487230 */ /* 0x000fc40000004100 */
[-C--:B------:R-:W-:Y:S01]  /*6c90*/  FFMA R93, R104, R74.reuse, R69 ;  /* 0x0000004a685d7223 */ /* 0x080fe20000000045 */
[----:B------:R-:W-:Y:S01]  /*6ca0*/  HADD2.F32 R106, -RZ, R95.H0_H0 ;  /* 0x2000005fff6a7230 */ /* 0x000fe20000004100 */
[--C-:B-----5:R-:W-:Y:S01]  /*6cb0*/  SHF.R.U32.HI R104, RZ, 0x18, R21.reuse ;  /* 0x00000018ff687819 */ /* 0x120fe20000011615 */
[----:B------:R-:W-:Y:S01]  /*6cc0*/  HADD2.F32 R108, -RZ, R103.H0_H0 ;  /* 0x20000067ff6c7230 */ /* 0x000fe20000004100 */
[----:B------:R-:W-:Y:S02]  /*6cd0*/  SHF.L.U64.HI R31, R20, 0x10, R21 ;  /* 0x00000010141f7819 */ /* 0x000fe40000010215 */
[----:B------:R-:W-:Y:S01]  /*6ce0*/  FFMA R103, R106, R74, R19 ;  /* 0x0000004a6a677223 */ /* 0x000fe20000000013 */
[----:B------:R-:W-:Y:S02]  /*6cf0*/  F2FP.F16.E5M2.UNPACK_B R25, R104 ;  /* 0x00000068ff19723e */ /* 0x000fe400020004ff */
[----:B------:R-:W-:Y:S01]  /*6d00*/  LOP3.LUT R19, R20, 0xff, RZ, 0xc0, !PT ;  /* 0x000000ff14137812 */ /* 0x000fe200078ec0ff */
[----:B------:R-:W-:Y:S01]  /*6d10*/  FFMA R95, R72, R74, R87 ;  /* 0x0000004a485f7223 */ /* 0x000fe20000000057 */
[----:B------:R-:W-:-:S02]  /*6d20*/  SHF.L.U64.HI R72, R20, 0x18, R21 ;  /* 0x0000001814487819 */ /* 0x000fc40000010215 */
[----:B------:R-:W-:Y:S01]  /*6d30*/  LOP3.LUT R31, R102, 0xff00, R31, 0xf8, !PT ;  /* 0x0000ff00661f7812 */ /* 0x000fe200078ef81f */
[----:B------:R-:W-:Y:S01]  /*6d40*/  HADD2.F32 R102, -RZ, R25.H0_H0 ;  /* 0x20000019ff667230 */ /* 0x000fe20000004100 */
[----:B------:R-:W-:Y:S02]  /*6d50*/  F2FP.F16.E5M2.UNPACK_B R19, R19 ;  /* 0x00000013ff13723e */ /* 0x000fe400020004ff */
[----:B------:R-:W-:Y:S01]  /*6d60*/  LOP3.LUT R25, R21, 0xff, RZ, 0xc0, !PT ;  /* 0x000000ff15197812 */ /* 0x000fe200078ec0ff */
[----:B------:R-:W-:Y:S01]  /*6d70*/  IMAD.SHL.U32 R106, R20, 0x100, RZ ;  /* 0x00000100146a7824 */ /* 0x000fe200078e00ff */
[----:B------:R-:W-:Y:S01]  /*6d80*/  LOP3.LUT R7, R7, 0xff00, R72, 0xf8, !PT ;  /* 0x0000ff0007077812 */ /* 0x000fe200078ef848 */
[----:B------:R-:W-:Y:S01]  /*6d90*/  HADD2.F32 R72, -RZ, R19.H0_H0 ;  /* 0x20000013ff487230 */ /* 0x000fe20000004100 */
[----:B------:R-:W-:Y:S01]  /*6da0*/  F2FP.F16.E5M2.UNPACK_B R25, R25 ;  /* 0x00000019ff19723e */ /* 0x000fe200020004ff */
        /* <DEDUP_REMOVED lines=16> */
[----:B------:R-:W-:Y:S01]  /*6eb0*/  F2FP.F16.E5M2.UNPACK_B R29, R24 ;  /* 0x00000018ff1d723e */ /* 0x000fe200020004ff */
[----:B------:R-:W-:Y:S01]  /*6ec0*/  FFMA R105, R72, R74, R89 ;  /* 0x0000004a48697223 */ /* 0x000fe20000000059 */
[----:B------:R-:W-:Y:S02]  /*6ed0*/  F2FP.F16.E5M2.UNPACK_B R20, R20 ;  /* 0x00000014ff14723e */ /* 0x000fe400020004ff */
[----:B0-----:R-:W-:-:S02]  /*6ee0*/  IADD3 R8, P0, R8, UR4, RZ ;  /* 0x0000000408087c10 */ /* 0x001fc4000ff1e0ff */
[----:B------:R-:W-:Y:S02]  /*6ef0*/  SHF.R.U32.HI R102, RZ, 0x10, R21 ;  /* 0x00000010ff667819 */ /* 0x000fe40000011615 */
[----:B------:R-:W-:Y:S01]  /*6f00*/  F2FP.F16.E5M2.UNPACK_B R89, R25 ;  /* 0x00000019ff59723e */ /* 0x000fe200020004ff */
[----:B------:R-:W-:Y:S01]  /*6f10*/  HADD2.F32 R72, -RZ, R29.H0_H0 ;  /* 0x2000001dff487230 */ /* 0x000fe20000004100 */
[----:B------:R-:W-:Y:S01]  /*6f20*/  IADD3.X R9, R9, UR9, RZ, P0, !PT ;  /* 0x0000000909097c10 */ /* 0x000fe200087fe4ff */
[----:B------:R-:W-:Y:S01]  /*6f30*/  HADD2.F32 R20, -RZ, R20.H0_H0 ;  /* 0x20000014ff147230 */ /* 0x000fe20000004100 */
[----:B------:R-:W-:Y:S01]  /*6f40*/  LOP3.LUT R29, R102, 0xff, RZ, 0xc0, !PT ;  /* 0x000000ff661d7812 */ /* 0x000fe200078ec0ff */
[----:B------:R-:W-:Y:S01]  /*6f50*/  HADD2.F32 R102, -RZ, R89.H0_H0 ;  /* 0x20000059ff667230 */ /* 0x000fe20000004100 */
[----:B------:R-:W-:Y:S01]  /*6f60*/  LOP3.LUT R5, R5, 0xffffff00, R33, 0xf8, !PT ;  /* 0xffffff0005057812 */ /* 0x000fe200078ef821 */
[----:B------:R0:W4:Y:S01]  /*6f70*/  LDG.E.64 R24, desc[UR10][R8.64] ;  /* 0x0000000a08187981 */ /* 0x000122000c1e1b00 */
[----:B------:R-:W-:Y:S01]  /*6f80*/  F2FP.F16.E5M2.UNPACK_B R29, R29 ;  /* 0x0000001dff1d723e */ /* 0x000fe200020004ff */
        /* <DEDUP_REMOVED lines=14> */
[----:B------:R-:W-:Y:S02]  /*7070*/  F2FP.F16.E5M2.UNPACK_B R20, R5 ;  /* 0x00000005ff14723e */ /* 0x000fe400020004ff */
[----:B------:R-:W-:-:S02]  /*7080*/  LOP3.LUT R104, R104, 0xff, RZ, 0xc0, !PT ;  /* 0x000000ff68687812 */ /* 0x000fc400078ec0ff */
[--C-:B------:R-:W-:Y:S02]  /*7090*/  SHF.L.U64.HI R72, R96, 0x18, R97.reuse ;  /* 0x0000001860487819 */ /* 0x100fe40000010261 */
[----:B------:R-:W-:Y:S01]  /*70a0*/  F2FP.F16.E5M2.UNPACK_B R21, R21 ;  /* 0x00000015ff15723e */ /* 0x000fe200020004ff */
[----:B------:R-:W-:Y:S01]  /*70b0*/  HADD2.F32 R20, -RZ, R20.H0_H0 ;  /* 0x20000014ff147230 */ /* 0x000fe20000004100 */
[----:B------:R-:W-:Y:S02]  /*70c0*/  F2FP.F16.E5M2.UNPACK_B R104, R104 ;  /* 0x00000068ff68723e */ /* 0x000fe400020004ff */
[----:B------:R-:W-:Y:S02]  /*70d0*/  LOP3.LUT R5, R69, 0xff0000, R102, 0xf8, !PT ;  /* 0x00ff000045057812 */ /* 0x000fe400078ef866 */
[----:B------:R-:W-:Y:S01]  /*70e0*/  LOP3.LUT R31, R31, 0xff0000, R72, 0xf8, !PT ;  /* 0x00ff00001f1f7812 */ /* 0x000fe200078ef848 */
[----:B------:R-:W-:Y:S01]  /*70f0*/  HADD2.F32 R72, -RZ, R21.H0_H0 ;  /* 0x20000015ff487230 */ /* 0x000fe20000004100 */
[----:B------:R-:W-:Y:S01]  /*7100*/  SHF.R.U32.HI R69, RZ, 0x18, R97 ;  /* 0x00000018ff457819 */ /* 0x000fe20000011661 */
[----:B------:R-:W-:-:S02]  /*7110*/  HADD2.F32 R104, -RZ, R104.H0_H0 ;  /* 0x20000068ff687230 */ /* 0x000fc40000004100 */
[-C--:B------:R-:W-:Y:S01]  /*7120*/  FFMA R101, R20, R74.reuse, R101 ;  /* 0x0000004a14657223 */ /* 0x080fe20000000065 */
[----:B------:R-:W-:Y:S01]  /*7130*/  IMAD.SHL.U32 R29, R96, 0x100, RZ ;  /* 0x00000100601d7824 */ /* 0x000fe200078e00ff */
[----:B------:R-:W-:Y:S01]  /*7140*/  F2FP.F16.E5M2.UNPACK_B R20, R69 ;  /* 0x00000045ff14723e */ /* 0x000fe200020004ff */
        /* <DEDUP_REMOVED lines=18> */
[----:B------:R-:W-:Y:S02]  /*7270*/  F2FP.F16.E5M2.UNPACK_B R72, R20 ;  /* 0x00000014ff48723e */ /* 0x000fe400020004ff */
[----:B------:R-:W-:-:S02]  /*7280*/  F2FP.F16.E5M2.UNPACK_B R96, R21 ;  /* 0x00000015ff60723e */ /* 0x000fc400020004ff */
[----:B------:R0:W5:Y:S01]  /*7290*/  LDG.E.64 R20, desc[UR10][R8.64] ;  /* 0x0000000a08147981 */ /* 0x000162000c1e1b00 */
[----:B------:R-:W-:Y:S02]  /*72a0*/  LOP3.LUT R104, R104, 0xff, RZ, 0xc0, !PT ;  /* 0x000000ff68687812 */ /* 0x000fe400078ec0ff */
[----:B------:R-:W-:Y:S01]  /*72b0*/  F2FP.F16.E5M2.UNPACK_B R102, R102 ;  /* 0x00000066ff66723e */ /* 0x000fe200020004ff */
[----:B------:R-:W-:Y:S02]  /*72c0*/  HADD2.F32 R72, -RZ, R72.H0_H0 ;  /* 0x20000048ff487230 */ /* 0x000fe40000004100 */
[----:B------:R-:W-:Y:S01]  /*72d0*/  FFMA R111, R106, R74, R19 ;  /* 0x0000004a6a6f7223 */ /* 0x000fe20000000013 */
[----:B------:R-:W-:Y:S01]  /*72e0*/  F2FP.F16.E5M2.UNPACK_B R104, R104 ;  /* 0x00000068ff68723e */ /* 0x000fe200020004ff */
        /* <DEDUP_REMOVED lines=12> */
[----:B------:R-:W-:-:S02]  /*73b0*/  F2FP.F16.E5M2.UNPACK_B R72, R72 ;  /* 0x00000048ff48723e */ /* 0x000fc400020004ff */
[----:B------:R-:W-:Y:S02]  /*73c0*/  F2FP.F16.E5M2.UNPACK_B R93, R93 ;  /* 0x0000005dff5d723e */ /* 0x000fe400020004ff */
[----:B------:R-:W-:Y:S02]  /*73d0*/  SHF.R.U32.HI R106, RZ, 0x18, R99 ;  /* 0x00000018ff6a7819 */ /* 0x000fe40000011663 */
[----:B------:R-:W-:Y:S02]  /*73e0*/  F2FP.F16.E5M2.UNPACK_B R104, R102 ;  /* 0x00000066ff68723e */ /* 0x000fe400020004ff */
[----:B------:R-:W-:Y:S01]  /*73f0*/  LOP3.LUT R103, R96, 0xff, RZ, 0xc0, !PT ;  /* 0x000000ff60677812 */ /* 0x000fe200078ec0ff */
[----:B------:R-:W-:Y:S01]  /*7400*/  HADD2.F32 R72, -RZ, R72.H0_H0 ;  /* 0x20000048ff487230 */ /* 0x000fe20000004100 */
[----:B------:R-:W-:Y:S01]  /*7410*/  F2FP.F16.E5M2.UNPACK_B R106, R106 ;  /* 0x0000006aff6a723e */ /* 0x000fe200020004ff */
[----:B------:R-:W-:Y:S01]  /*7420*/  HADD2.F32 R102, -RZ, R93.H0_H0 ;  /* 0x2000005dff667230 */ /* 0x000fe20000004100 */
[----:B------:R-:W-:Y:S01]  /*7430*/  F2FP.F16.E5M2.UNPACK_B R103, R103 ;  /* 0x00000067ff67723e */ /* 0x000fe200020004ff */
        /* <DEDUP_REMOVED lines=12> */
[----:B------:R-:W-:Y:S02]  /*7500*/  F2FP.F16.E5M2.UNPACK_B R73, R73 ;  /* 0x00000049ff49723e */ /* 0x000fe400020004ff */
[----:B------:R-:W-:Y:S02]  /*7510*/  F2FP.F16.E5M2.UNPACK_B R72, R72 ;  /* 0x00000048ff48723e */ /* 0x000fe400020004ff */
[----:B------:R-:W-:Y:S01]  /*7520*/  IADD3.X R9, R9, UR9, RZ, P0, !PT ;  /* 0x0000000909097c10 */ /* 0x000fe200087fe4ff */
[----:B------:R-:W-:Y:S01]  /*7530*/  FFMA R113, R108, R74, R111 ;  /* 0x0000004a6c717223 */ /* 0x000fe2000000006f */
[----:B------:R-:W-:-:S02]  /*7540*/  HADD2.F32 R108, -RZ, R73.H0_H0 ;  /* 0x20000049ff6c7230 */ /* 0x000fc40000004100 */
[----:B------:R-:W-:Y:S02]  /*7550*/  HADD2.F32 R110, -RZ, R72.H0_H0 ;  /* 0x20000048ff6e7230 */ /* 0x000fe40000004100 */
[----:B------:R0:W5:Y:S01]  /*7560*/  LDG.E.64 R72, desc[UR10][R8.64] ;  /* 0x0000000a08487981 */ /* 0x000162000c1e1b00 */
[----:B------:R-:W-:-:S04]  /*7570*/  SHF.R.U32.HI R103, RZ, 0x8, R99 ;  /* 0x00000008ff677819 */ /* 0x000fc80000011663 */
[----:B------:R-:W-:-:S04]  /*7580*/  LOP3.LUT R93, R103, 0xff, RZ, 0xc0, !PT ;  /* 0x000000ff675d7812 */ /* 0x000fc800078ec0ff */
[----:B------:R-:W-:Y:S02]  /*7590*/  F2FP.F16.E5M2.UNPACK_B R93, R93 ;  /* 0x0000005dff5d723e */ /* 0x000fe400020004ff */
[----:B------:R-:W-:-:S03]  /*75a0*/  SHF.R.U32.HI R101, RZ, 0x10, R99 ;  /* 0x00000010ff657819 */ /* 0x000fc60000011663 */
[----:B------:R-:W-:Y:S02]  /*75b0*/  HADD2.F32 R112, -RZ, R93.H0_H0 ;  /* 0x2000005dff707230 */ /* 0x000fe40000004100 */
[----:B------:R-:W-:Y:S01]  /*75c0*/  VIADD R93, R142, 0x3 ;  /* 0x000000038e5d7836 */ /* 0x000fe20000000000 */
[----:B------:R-:W-:Y:S01]  /*75d0*/  LOP3.LUT R111, R101, 0xff, RZ, 0xc0, !PT ;  /* 0x000000ff656f7812 */ /* 0x000fe200078ec0ff */
[----:B------:R-:W-:-:S03]  /*75e0*/  FFMA R19, R108, R74, R19 ;  /* 0x0000004a6c137223 */ /* 0x000fc60000000013 */
[----:B------:R-:W-:Y:S02]  /*75f0*/  LOP3.LUT R116, R93, 0x1f, RZ, 0xc0, !PT ;  /* 0x0000001f5d747812 */ /* 0x000fe400078ec0ff */
[----:B------:R-:W-:-:S03]  /*7600*/  F2FP.F16.E5M2.UNPACK_B R111, R111 ;  /* 0x0000006fff6f723e */ /* 0x000fc600020004ff */
        /* <DEDUP_REMOVED lines=24> */
[----:B------:R-:W-:Y:S01]  /*7790*/  F2FP.F16.E5M2.UNPACK_B R5, R5 ;  /* 0x00000005ff05723e */ /* 0x000fe200020004ff */
        /* <DEDUP_REMOVED lines=9> */
[----:B------:R-:W-:Y:S01]  /*7830*/  F2FP.F16.E5M2.UNPACK_B R8, R8 ;  /* 0x00000008ff08723e */ /* 0x000fe200020004ff */
[----:B------:R-:W-:-:S02]  /*7840*/  HADD2.F32 R5, -RZ, R5.H0_H0 ;  /* 0x20000005ff057230 */ /* 0x000fc40000004100 */
[----:B------:R2:W-:Y:S01]  /*7850*/  SHFL.IDX PT, R111, R89, R116, 0x1f ;  /* 0x00001f74596f7589 */ /* 0x0005e200000e0000 */
[----:B------:R-:W-:Y:S02]  /*7860*/  LOP3.LUT R98, R98, 0xffff00ff, R19, 0xf8, !PT ;  /* 0xffff00ff62627812 */ /* 0x000fe400078ef813 */
[----:B------:R-:W-:Y:S01]  /*7870*/  F2FP.F16.E5M2.UNPACK_B R9, R18 ;  /* 0x00000012ff09723e */ /* 0x000fe200020004ff */
[----:B------:R0:W1:Y:S01]  /*7880*/  SHFL.IDX PT, R108, R105, R116, 0x1f ;  /* 0x00001f74696c7589 */ /* 0x00006200000e0000 */
[----:B------:R-:W-:-:S03]  /*7890*/  HADD2.F32 R8, -RZ, R8.H0_H0 ;  /* 0x20000008ff087230 */ /* 0x000fc60000004100 */
[----:B------:R1:W5:Y:S01]  /*78a0*/  LDG.E.64 R18, desc[UR10][R100.64] ;  /* 0x0000000a64127981 */ /* 0x000362000c1e1b00 */
[----:B--2---:R-:W-:Y:S02]  /*78b0*/  LOP3.LUT R89, R7, R102, RZ, 0xfc, !PT ;  /* 0x0000006607597212 */ /* 0x004fe400078efcff */
[----:B------:R-:W-:Y:S01]  /*78c0*/  LOP3.LUT R7, R27, 0xff, RZ, 0xc0, !PT ;  /* 0x000000ff1b077812 */ /* 0x000fe200078ec0ff */
[-C--:B------:R-:W-:Y:S01]  /*78d0*/  FFMA R5, R5, R74.reuse, RZ ;  /* 0x0000004a05057223 */ /* 0x080fe200000000ff */
[----:B------:R-:W-:Y:S02]  /*78e0*/  SHF.R.U64 R121, R26, 0x8, R27 ;  /* 0x000000081a797819 */ /* 0x000fe4000000121b */
[----:B------:R-:W-:Y:S01]  /*78f0*/  F2FP.F16.E5M2.UNPACK_B R7, R7 ;  /* 0x00000007ff07723e */ /* 0x000fe200020004ff */
        /* <DEDUP_REMOVED lines=13> */
[----:B------:R-:W-:Y:S02]  /*79d0*/  F2FP.F16.E5M2.UNPACK_B R5, R5 ;  /* 0x00000005ff05723e */ /* 0x000fe400020004ff */
[----:B------:R-:W-:-:S02]  /*79e0*/  SHF.R.U32.HI R8, RZ, 0x8, R8 ;  /* 0x00000008ff087819 */ /* 0x000fc40000011608 */
[----:B------:R-:W-:Y:S01]  /*79f0*/  LOP3.LUT R102, R102, 0xffff00ff, R103, 0xf8, !PT ;  /* 0xffff00ff66667812 */ /* 0x000fe200078ef867 */
[----:B0-----:R-:W-:Y:S01]  /*7a00*/  FFMA R105, R104, R74, R7 ;  /* 0x0000004a68697223 */ /* 0x001fe20000000007 */
[----:B------:R-:W-:Y:S01]  /*7a10*/  F2FP.F16.E5M2.UNPACK_B R9, R96 ;  /* 0x00000060ff09723e */ /* 0x000fe200020004ff */
[----:B------:R-:W-:Y:S01]  /*7a20*/  HADD2.F32 R5, -RZ, R5.H0_H0 ;  /* 0x20000005ff057230 */ /* 0x000fe20000004100 */
[----:B------:R-:W-:Y:S02]  /*7a30*/  SHF.R.U32.HI R103, RZ, 0x18, R23 ;  /* 0x00000018ff677819 */ /* 0x000fe40000011617 */
[----:B------:R-:W-:Y:S01]  /*7a40*/  F2FP.F16.E5M2.UNPACK_B R8, R8 ;  /* 0x00000008ff08723e */ /* 0x000fe200020004ff */
[----:B------:R0:W2:Y:S01]  /*7a50*/  SHFL.IDX PT, R112, R113, R116, 0x1f ;  /* 0x00001f7471707589 */ /* 0x0000a200000e0000 */
[----:B------:R-:W-:Y:S01]  /*7a60*/  SHF.R.U64 R104, R26, 0x18, R27 ;  /* 0x000000181a687819 */ /* 0x000fe2000000121b */
[----:B------:R-:W-:Y:S01]  /*7a70*/  FADD R4, R4, R109 ;  /* 0x0000006d04047221 */ /* 0x000fe20000000000 */
[----:B------:R-:W-:Y:S01]  /*7a80*/  F2FP.F16.E5M2.UNPACK_B R109, R103 ;  /* 0x00000067ff6d723e */ /* 0x000fe200020004ff */
        /* <DEDUP_REMOVED lines=10> */
[----:B------:R-:W-:Y:S01]  /*7b30*/  F2FP.F16.E5M2.UNPACK_B R7, R7 ;  /* 0x00000007ff07723e */ /* 0x000fe200020004ff */
[-C--:B------:R-:W-:Y:S01]  /*7b40*/  FFMA R9, R9, R74.reuse, RZ ;  /* 0x0000004a09097223 */ /* 0x080fe200000000ff */
[----:B------:R-:W-:Y:S01]  /*7b50*/  LOP3.LUT R108, R106, 0xff, RZ, 0xc0, !PT ;  /* 0x000000ff6a6c7812 */ /* 0x000fe200078ec0ff */
[-C--:B------:R-:W-:Y:S01]  /*7b60*/  FFMA R111, R8, R74.reuse, R5 ;  /* 0x0000004a086f7223 */ /* 0x080fe20000000005 */
[----:B------:R-:W-:Y:S01]  /*7b70*/  IADD3 R8, P0, R100, UR4, RZ ;  /* 0x0000000464087c10 */ /* 0x000fe2000ff1e0ff */
[----:B0-----:R-:W-:Y:S01]  /*7b80*/  FFMA R113, R110, R74, R9 ;  /* 0x0000004a6e717223 */ /* 0x001fe20000000009 */
[----:B------:R-:W-:Y:S01]  /*7b90*/  F2FP.F16.E5M2.UNPACK_B R108, R108 ;  /* 0x0000006cff6c723e */ /* 0x000fe200020004ff */
        /* <DEDUP_REMOVED lines=17> */
[----:B------:R-:W-:Y:S02]  /*7cb0*/  F2FP.F16.E5M2.UNPACK_B R5, R5 ;  /* 0x00000005ff05723e */ /* 0x000fe400020004ff */
[----:B------:R-:W-:Y:S02]  /*7cc0*/  LOP3.LUT R100, R101, 0xff, RZ, 0xc0, !PT ;  /* 0x000000ff65647812 */ /* 0x000fe400078ec0ff */
[----:B------:R-:W-:Y:S02]  /*7cd0*/  F2FP.F16.E5M2.UNPACK_B R7, R7 ;  /* 0x00000007ff07723e */ /* 0x000fe400020004ff */
[----:B------:R-:W-:Y:S02]  /*7ce0*/  F2FP.F16.E5M2.UNPACK_B R27, R27 ;  /* 0x0000001bff1b723e */ /* 0x000fe400020004ff */
[----:B------:R-:W-:Y:S02]  /*7cf0*/  SHF.R.U32.HI R114, RZ, 0x10, R23 ;  /* 0x00000010ff727819 */ /* 0x000fe40000011617 */
        /* <DEDUP_REMOVED lines=8> */
[----:B------:R-:W-:Y:S01]  /*7d80*/  F2FP.F16.E5M2.UNPACK_B R114, R114 ;  /* 0x00000072ff72723e */ /* 0x000fe200020004ff */
        /* <DEDUP_REMOVED lines=8> */
[----:B------:R-:W-:Y:S01]  /*7e10*/  F2FP.F16.E5M2.UNPACK_B R7, R7 ;  /* 0x00000007ff07723e */ /* 0x000fe200020004ff */
[----:B------:R-:W-:Y:S01]  /*7e20*/  FFMA R119, R114, R74, R5 ;  /* 0x0000004a72777223 */ /* 0x000fe20000000005 */
[----:B------:R-:W-:Y:S01]  /*7e30*/  LOP3.LUT R5, R106, 0xff, RZ, 0xc0, !PT ;  /* 0x000000ff6a057812 */ /* 0x000fe200078ec0ff */
[C---:B------:R-:W-:Y:S01]  /*7e40*/  IMAD.U32 R117, R14.reuse, 0x10000, RZ ;  /* 0x000100000e757824 */ /* 0x040fe200078e00ff */
[----:B------:R-:W-:Y:S01]  /*7e50*/  F2FP.F16.E5M2.UNPACK_B R115, R115 ;  /* 0x00000073ff73723e */ /* 0x000fe200020004ff */
        /* <DEDUP_REMOVED lines=18> */
[----:B------:R-:W-:-:S02]  /*7f80*/  F2FP.F16.E5M2.UNPACK_B R106, R110 ;  /* 0x0000006eff6a723e */ /* 0x000fc400020004ff */
[----:B------:R-:W-:Y:S02]  /*7f90*/  LOP3.LUT R101, R101, 0xff, RZ, 0xc0, !PT ;  /* 0x000000ff65657812 */ /* 0x000fe400078ec0ff */
[----:B------:R-:W-:Y:S02]  /*7fa0*/  F2FP.F16.E5M2.UNPACK_B R22, R104 ;  /* 0x00000068ff16723e */ /* 0x000fe400020004ff */
        /* <DEDUP_REMOVED lines=12> */
[----:B------:R-:W-:Y:S02]  /*8070*/  F2FP.F16.E5M2.UNPACK_B R26, R26 ;  /* 0x0000001aff1a723e */ /* 0x000fe400020004ff */
[----:B------:R-:W-:-:S02]  /*8080*/  F2FP.F16.E5M2.UNPACK_B R14, R14 ;  /* 0x0000000eff0e723e */ /* 0x000fc400020004ff */
[----:B------:R-:W-:Y:S01]  /*8090*/  LOP3.LUT R108, R116, 0xff0000, R15, 0xf8, !PT ;  /* 0x00ff0000746c7812 */ /* 0x000fe200078ef80f */
[----:B------:R-:W-:Y:S01]  /*80a0*/  FFMA R111, R22, R74, R111 ;  /* 0x0000004a166f7223 */ /* 0x000fe2000000006f */
[----:B------:R-:W-:Y:S02]  /*80b0*/  LOP3.LUT R15, R106, 0xff, RZ, 0xc0, !PT ;  /* 0x000000ff6a0f7812 */ /* 0x000fe400078ec0ff */
[----:B------:R-:W-:Y:S01]  /*80c0*/  IADD3 R106, P0, R16, UR4, RZ ;  /* 0x00000004106a7c10 */ /* 0x000fe2000ff1e0ff */
[----:B------:R-:W-:Y:S01]  /*80d0*/  HADD2.F32 R26, -RZ, R26.H0_H0 ;  /* 0x2000001aff1a7230 */ /* 0x000fe20000004100 */
[----:B------:R-:W-:Y:S01]  /*80e0*/  LOP3.LUT R22, R98, 0xff, RZ, 0xc0, !PT ;  /* 0x000000ff62167812 */ /* 0x000fe200078ec0ff */
[----:B------:R-:W-:Y:S01]  /*80f0*/  HADD2.F32 R14, -RZ, R14.H0_H0 ;  /* 0x2000000eff0e7230 */ /* 0x000fe20000004100 */
[----:B------:R-:W-:Y:S02]  /*8100*/  F2FP.F16.E5M2.UNPACK_B R15, R15 ;  /* 0x0000000fff0f723e */ /* 0x000fe400020004ff */
[----:B------:R-:W-:-:S02]  /*8110*/  IADD3.X R107, R17, UR9, RZ, P0, !PT ;  /* 0x00000009116b7c10 */ /* 0x000fc400087fe4ff */
[----:B------:R-:W-:Y:S01]  /*8120*/  F2FP.F16.E5M2.UNPACK_B R22, R22 ;  /* 0x00000016ff16723e */ /* 0x000fe200020004ff */
        /* <DEDUP_REMOVED lines=13> */
[----:B------:R-:W-:-:S02]  /*8200*/  F2FP.F16.E5M2.UNPACK_B R17, R16 ;  /* 0x00000010ff11723e */ /* 0x000fc400020004ff */
[----:B------:R-:W-:Y:S02]  /*8210*/  LOP3.LUT R16, R24, 0xff, RZ, 0xc0, !PT ;  /* 0x000000ff18107812 */ /* 0x000fe400078ec0ff */
[----:B------:R-:W-:Y:S01]  /*8220*/  PRMT R120, R96, 0x6540, R103 ;  /* 0x0000654060787816 */ /* 0x000fe20000000067 */
[----:B------:R-:W-:Y:S01]  /*8230*/  FFMA R103, R26, R74, R27 ;  /* 0x0000004a1a677223 */ /* 0x000fe2000000001b */
[----:B------:R-:W-:Y:S01]  /*8240*/  LOP3.LUT R96, R100, 0xff000000, R123, 0xf8, !PT ;  /* 0xff00000064607812 */ /* 0x000fe200078ef87b */
[----:B------:R-:W-:Y:S01]  /*8250*/  IMAD.SHL.U32 R123, R24, 0x100, RZ ;  /* 0x00000100187b7824 */ /* 0x000fe200078e00ff */
[----:B------:R-:W-:Y:S01]  /*8260*/  LOP3.LUT R27, R116, R122, R129, 0xfe, !PT ;  /* 0x0000007a741b7212 */ /* 0x000fe200078efe81 */
[----:B------:R-:W-:Y:S01]  /*8270*/  IMAD.U32 R129, R110, 0x10000, RZ ;  /* 0x000100006e817824 */ /* 0x000fe200078e00ff */
[----:B------:R-:W-:Y:S01]  /*8280*/  F2FP.F16.E5M2.UNPACK_B R16, R16 ;  /* 0x00000010ff10723e */ /* 0x000fe200020004ff */
[----:B------:R-:W-:Y:S01]  /*8290*/  IMAD.SHL.U32 R26, R118, 0x1000000, RZ ;  /* 0x01000000761a7824 */ /* 0x000fe200078e00ff */
[----:B------:R-:W-:Y:S01]  /*82a0*/  LOP3.LUT R146, R102, 0xff000000, R147, 0xf8, !PT ;  /* 0xff00000066927812 */ /* 0x000fe200078ef893 */
[----:B------:R-:W-:Y:S01]  /*82b0*/  HADD2.F32 R102, -RZ, R17.H0_H0 ;  /* 0x20000011ff667230 */ /* 0x000fe20000004100 */
[----:B------:R-:W-:Y:S01]  /*82c0*/  F2FP.F16.E5M2.UNPACK_B R17, R118 ;  /* 0x00000076ff11723e */ /* 0x000fe200020004ff */
        /* <DEDUP_REMOVED lines=14> */
[----:B------:R-:W-:Y:S02]  /*83b0*/  F2FP.F16.E5M2.UNPACK_B R110, R17 ;  /* 0x00000011ff6e723e */ /* 0x000fe400020004ff */
[----:B------:R-:W-:Y:S02]  /*83c0*/  SHF.R.U32.HI R24, RZ, 0x10, R25 ;  /* 0x00000010ff187819 */ /* 0x000fe40000011619 */
        /* <DEDUP_REMOVED lines=9> */
[-C--:B------:R-:W-:Y:S01]  /*8460*/  FFMA R105, R102, R74.reuse, R105 ;  /* 0x0000004a66697223 */ /* 0x080fe20000000069 */
[----:B------:R-:W-:Y:S01]  /*8470*/  F2FP.F16.E5M2.UNPACK_B R17, R17 ;  /* 0x00000011ff11723e */ /* 0x000fe200020004ff */
        /* <DEDUP_REMOVED lines=9> */
[----:B------:R-:W-:-:S02]  /*8510*/  F2FP.F16.E5M2.UNPACK_B R25, R110 ;  /* 0x0000006eff19723e */ /* 0x000fc400020004ff */
[----:B------:R-:W-:Y:S02]  /*8520*/  F2FP.F16.E5M2.UNPACK_B R16, R16 ;  /* 0x00000010ff10723e */ /* 0x000fe400020004ff */
        /* <DEDUP_REMOVED lines=8> */
[----:B------:R-:W-:-:S02]  /*85b0*/  F2FP.F16.E5M2.UNPACK_B R17, R17 ;  /* 0x00000011ff11723e */ /* 0x000fc400020004ff */
        /* <DEDUP_REMOVED lines=21> */
[----:B------:R-:W-:Y:S02]  /*8710*/  F2FP.F16.E5M2.UNPACK_B R97, R97 ;  /* 0x00000061ff61723e */ /* 0x000fe400020004ff */
[----:B------:R-:W-:-:S02]  /*8720*/  SHF.L.U64.HI R20, R20, 0x18, R21 ;  /* 0x0000001814147819 */ /* 0x000fc40000010215 */
[--C-:B------:R-:W-:Y:S02]  /*8730*/  SHF.R.U32.HI R114, RZ, 0x8, R21.reuse ;  /* 0x00000008ff727819 */ /* 0x100fe40000011615 */
[----:B------:R-:W-:Y:S02]  /*8740*/  SHF.R.U32.HI R5, RZ, 0x10, R21 ;  /* 0x00000010ff057819 */ /* 0x000fe40000011615 */
[----:B------:R-:W-:Y:S02]  /*8750*/  LOP3.LUT R21, R112, 0xff, RZ, 0xc0, !PT ;  /* 0x000000ff70157812 */ /* 0x000fe400078ec0ff */
[----:B------:R-:W-:Y:S01]  /*8760*/  LOP3.LUT R101, R101, 0xff, RZ, 0xc0, !PT ;  /* 0x000000ff65657812 */ /* 0x000fe200078ec0ff */
[----:B------:R-:W-:Y:S01]  /*8770*/  HADD2.F32 R112, -RZ, R97.H0_H0 ;  /* 0x20000061ff707230 */ /* 0x000fe20000004100 */
[----:B------:R-:W-:Y:S02]  /*8780*/  F2FP.F16.E5M2.UNPACK_B R21, R21 ;  /* 0x00000015ff15723e */ /* 0x000fe400020004ff */
[----:B------:R-:W-:-:S02]  /*8790*/  F2FP.F16.E5M2.UNPACK_B R101, R101 ;  /* 0x00000065ff65723e */ /* 0x000fc400020004ff */
[----:B------:R-:W-:Y:S01]  /*87a0*/  LOP3.LUT R114, R114, 0xff, RZ, 0xc0, !PT ;  /* 0x000000ff72727812 */ /* 0x000fe200078ec0ff */
[----:B------:R-:W-:Y:S01]  /*87b0*/  FFMA R111, R112, R74, R111 ;  /* 0x0000004a706f7223 */ /* 0x000fe2000000006f */
[----:B------:R-:W-:Y:S02]  /*87c0*/  HADD2.F32 R112, -RZ, R21.H0_H0 ;  /* 0x20000015ff707230 */ /* 0x000fe40000004100 */
[----:B------:R-:W-:Y:S01]  /*87d0*/  F2FP.F16.E5M2.UNPACK_B R97, R114 ;  /* 0x00000072ff61723e */ /* 0x000fe200020004ff */
        /* <DEDUP_REMOVED lines=8> */
[----:B------:R-:W-:Y:S01]  /*8860*/  F2FP.F16.E5M2.UNPACK_B R112, R114 ;  /* 0x00000072ff70723e */ /* 0x000fe200020004ff */
[----:B------:R-:W-:Y:S01]  /*8870*/  IMAD.SHL.U32 R114, R114, 0x100, RZ ;  /* 0x0000010072727824 */ /* 0x000fe200078e00ff */
[----:B------:R-:W-:Y:S02]  /*8880*/  F2FP.F16.E5M2.UNPACK_B R21, R21 ;  /* 0x00000015ff15723e */ /* 0x000fe400020004ff */
[----:B------:R-:W-:Y:S02]  /*8890*/  LOP3.LUT R116, R5, 0xff, RZ, 0xc0, !PT ;  /* 0x000000ff05747812 */ /* 0x000fe400078ec0ff */
[----:B------:R-:W-:-:S02]  /*88a0*/  LOP3.LUT R101, R73, 0xff, RZ, 0xc0, !PT ;  /* 0x000000ff49657812 */ /* 0x000fc400078ec0ff */
[----:B------:R-:W-:Y:S01]  /*88b0*/  LOP3.LUT R27, R114, R27, R110, 0xfe, !PT ;  /* 0x0000001b721b7212 */ /* 0x000fe200078efe6e */
[----:B------:R-:W-:Y:S01]  /*88c0*/  HADD2.F32 R110, -RZ, R21.H0_H0 ;  /* 0x20000015ff6e7230 */ /* 0x000fe20000004100 */
[----:B------:R-:W-:Y:S01]  /*88d0*/  F2FP.F16.E5M2.UNPACK_B R117, R116 ;  /* 0x00000074ff75723e */ /* 0x000fe200020004ff */
[----:B------:R-:W-:Y:S01]  /*88e0*/  HADD2.F32 R112, -RZ, R112.H0_H0 ;  /* 0x20000070ff707230 */ /* 0x000fe20000004100 */
[C-C-:B------:R-:W-:Y:S01]  /*88f0*/  SHF.R.U64 R21, R72.reuse, 0x8, R73.reuse ;  /* 0x0000000848157819 */ /* 0x140fe20000001249 */
[----:B------:R-:W-:Y:S01]  /*8900*/  HADD2.F32 R116, -RZ, R97.H0_H0 ;  /* 0x20000061ff747230 */ /* 0x000fe20000004100 */
[----:B------:R-:W-:Y:S02]  /*8910*/  F2FP.F16.E5M2.UNPACK_B R101, R101 ;  /* 0x00000065ff65723e */ /* 0x000fe400020004ff */
        /* <DEDUP_REMOVED lines=10> */
[----:B------:R-:W-:Y:S02]  /*89c0*/  F2FP.F16.E5M2.UNPACK_B R21, R21 ;  /* 0x00000015ff15723e */ /* 0x000fe400020004ff */
[C-C-:B------:R-:W-:Y:S01]  /*89d0*/  SHF.R.U64 R110, R72.reuse, 0x18, R73.reuse ;  /* 0x00000018486e7819 */ /* 0x140fe20000001249 */
[----:B------:R-:W-:Y:S01]  /*89e0*/  IMAD.SHL.U32 R97, R72, 0x100, RZ ;  /* 0x0000010048617824 */ /* 0x000fe200078e00ff */
[----:B------:R-:W-:Y:S02]  /*89f0*/  LOP3.LUT R7, R7, 0xff00, R116, 0xf8, !PT ;  /* 0x0000ff0007077812 */ /* 0x000fe400078ef874 */
[----:B------:R-:W-:Y:S02]  /*8a00*/  F2FP.F16.E5M2.UNPACK_B R20, R101 ;  /* 0x00000065ff14723e */ /* 0x000fe400020004ff */
        /* <DEDUP_REMOVED lines=8> */
[----:B------:R-:W-:Y:S02]  /*8a90*/  F2FP.F16.E5M2.UNPACK_B R112, R21 ;  /* 0x00000015ff70723e */ /* 0x000fe400020004ff */
[----:B------:R0:W5:Y:S01]  /*8aa0*/  LDG.E.64 R20, desc[UR10][R106.64] ;  /* 0x0000000a6a147981 */ /* 0x000162000c1e1b00 */
[----:B------:R-:W-:-:S04]  /*8ab0*/  SHF.R.U32.HI R114, RZ, 0x8, R73 ;  /* 0x00000008ff727819 */ /* 0x000fc80000011649 */
[----:B------:R-:W-:Y:S01]  /*8ac0*/  LOP3.LUT R114, R114, 0xff, RZ, 0xc0, !PT ;  /* 0x000000ff72727812 */ /* 0x000fe200078ec0ff */
[----:B------:R-:W-:-:S03]  /*8ad0*/  HADD2.F32 R112, -RZ, R112.H0_H0 ;  /* 0x20000070ff707230 */ /* 0x000fc60000004100 */
[----:B------:R-:W-:Y:S02]  /*8ae0*/  F2FP.F16.E5M2.UNPACK_B R114, R114 ;  /* 0x00000072ff72723e */ /* 0x000fe400020004ff */
        /* <DEDUP_REMOVED lines=15> */
[----:B------:R-:W-:Y:S02]  /*8be0*/  F2FP.F16.E5M2.UNPACK_B R72, R5 ;  /* 0x00000005ff48723e */ /* 0x000fe400020004ff */
[----:B------:R-:W-:Y:S02]  /*8bf0*/  F2FP.F16.E5M2.UNPACK_B R116, R116 ;  /* 0x00000074ff74723e */ /* 0x000fe400020004ff */
        /* <DEDUP_REMOVED lines=10> */
[----:B------:R-:W-:Y:S01]  /*8ca0*/  F2FP.F16.E5M2.UNPACK_B R112, R101 ;  /* 0x00000065ff70723e */ /* 0x000fe200020004ff */
[-C--:B------:R-:W-:Y:S01]  /*8cb0*/  FFMA R113, R110, R74.reuse, R113 ;  /* 0x0000004a6e717223 */ /* 0x080fe20000000071 */
[----:B------:R-:W-:Y:S01]  /*8cc0*/  SHF.L.U64.HI R110, R18, 0x10, R19 ;  /* 0x00000010126e7819 */ /* 0x000fe20000010213 */
[-C--:B------:R-:W-:Y:S01]  /*8cd0*/  FFMA R119, R116, R74.reuse, R119 ;  /* 0x0000004a74777223 */ /* 0x080fe20000000077 */
[----:B------:R-:W-:Y:S01]  /*8ce0*/  F2FP.F16.E5M2.UNPACK_B R73, R73 ;  /* 0x00000049ff49723e */ /* 0x000fe200020004ff */
        /* <DEDUP_REMOVED lines=12> */
[----:B------:R-:W-:Y:S02]  /*8db0*/  F2FP.F16.E5M2.UNPACK_B R73, R73 ;  /* 0x00000049ff49723e */ /* 0x000fe400020004ff */
[----:B------:R-:W-:Y:S02]  /*8dc0*/  LOP3.LUT R72, R72, 0xff, RZ, 0xc0, !PT ;  /* 0x000000ff48487812 */ /* 0x000fe400078ec0ff */
[----:B------:R-:W-:Y:S02]  /*8dd0*/  LOP3.LUT R109, R109, 0xff0000, R116, 0xf8, !PT ;  /* 0x00ff00006d6d7812 */ /* 0x000fe400078ef874 */
[----:B------:R-:W-:Y:S01]  /*8de0*/  F2FP.F16.E5M2.UNPACK_B R112, R112 ;  /* 0x00000070ff70723e */ /* 0x000fe200020004ff */
[----:B------:R-:W-:Y:S01]  /*8df0*/  FFMA R105, R110, R74, R105 ;  /* 0x0000004a6e697223 */ /* 0x000fe20000000069 */
[----:B------:R-:W-:Y:S02]  /*8e00*/  SHF.R.U32.HI R116, RZ, 0x10, R19 ;  /* 0x00000010ff747819 */ /* 0x000fe40000011613 */
[----:B0-----:R-:W-:-:S02]  /*8e10*/  IADD3 R106, P0, R106, UR4, RZ ;  /* 0x000000046a6a7c10 */ /* 0x001fc4000ff1e0ff */
[----:B------:R-:W-:Y:S01]  /*8e20*/  SHF.R.U32.HI R114, RZ, 0x8, R19 ;  /* 0x00000008ff727819 */ /* 0x000fe20000011613 */
[----:B------:R-:W-:Y:S01]  /*8e30*/  HADD2.F32 R18, -RZ, R73.H0_H0 ;  /* 0x20000049ff127230 */ /* 0x000fe20000004100 */
[----:B------:R-:W-:Y:S01]  /*8e40*/  F2FP.F16.E5M2.UNPACK_B R110, R72 ;  /* 0x00000048ff6e723e */ /* 0x000fe200020004ff */
[----:B------:R-:W-:Y:S01]  /*8e50*/  HADD2.F32 R112, -RZ, R112.H0_H0 ;  /* 0x20000070ff707230 */ /* 0x000fe20000004100 */
[----:B------:R-:W-:Y:S02]  /*8e60*/  LOP3.LUT R116, R116, 0xff, RZ, 0xc0, !PT ;  /* 0x000000ff74747812 */ /* 0x000fe400078ec0ff */
[----:B------:R-:W-:Y:S02]  /*8e70*/  IADD3.X R107, R107, UR9, RZ, P0, !PT ;  /* 0x000000096b6b7c10 */ /* 0x000fe400087fe4ff */
[----:B------:R-:W-:Y:S01]  /*8e80*/  LOP3.LUT R114, R114, 0xff, RZ, 0xc0, !PT ;  /* 0x000000ff72727812 */ /* 0x000fe200078ec0ff */
[----:B------:R-:W-:Y:S02]  /*8e90*/  HADD2.F32 R110, -RZ, R110.H0_H0 ;  /* 0x2000006eff6e7230 */ /* 0x000fe40000004100 */
[----:B------:R-:W-:Y:S01]  /*8ea0*/  FFMA R111, R18, R74, R111 ;  /* 0x0000004a126f7223 */ /* 0x000fe2000000006f */
[----:B------:R-:W-:Y:S01]  /*8eb0*/  F2FP.F16.E5M2.UNPACK_B R116, R116 ;  /* 0x00000074ff74723e */ /* 0x000fe200020004ff */
[----:B------:R-:W-:Y:S01]  /*8ec0*/  FFMA R117, R112, R74, R117 ;  /* 0x0000004a70757223 */ /* 0x000fe20000000075 */
[----:B------:R-:W-:Y:S01]  /*8ed0*/  F2FP.F16.E5M2.UNPACK_B R114, R114 ;  /* 0x00000072ff72723e */ /* 0x000fe200020004ff */
[----:B------:R0:W5:Y:S01]  /*8ee0*/  LDG.E.64 R72, desc[UR10][R106.64] ;  /* 0x0000000a6a487981 */ /* 0x000162000c1e1b00 */
[----:B---3--:R-:W-:-:S02]  /*8ef0*/  LOP3.LUT R18, R8, 0xff, RZ, 0xc0, !PT ;  /* 0x000000ff08127812 */ /* 0x008fc400078ec0ff */
[----:B------:R-:W-:Y:S01]  /*8f00*/  LOP3.LUT R112, R9, 0xff, RZ, 0xc0, !PT ;  /* 0x000000ff09707812 */ /* 0x000fe200078ec0ff */
[----:B------:R-:W-:Y:S01]  /*8f10*/  FFMA R113, R110, R74, R113 ;  /* 0x0000004a6e717223 */ /* 0x000fe20000000071 */
[----:B------:R-:W-:Y:S01]  /*8f20*/  HADD2.F32 R116, -RZ, R116.H0_H0 ;  /* 0x20000074ff747230 */ /* 0x000fe20000004100 */
[----:B------:R-:W-:Y:S01]  /*8f30*/  F2FP.F16.E5M2.UNPACK_B R110, R18 ;  /* 0x00000012ff6e723e */ /* 0x000fe200020004ff */
[----:B------:R-:W-:Y:S01]  /*8f40*/  HADD2.F32 R114, -RZ, R114.H0_H0 ;  /* 0x20000072ff727230 */ /* 0x000fe20000004100 */
[--C-:B------:R-:W-:Y:S02]  /*8f50*/  SHF.R.U32.HI R118, RZ, 0x18, R9.reuse ;  /* 0x00000018ff767819 */ /* 0x100fe40000011609 */
[----:B------:R-:W-:Y:S02]  /*8f60*/  F2FP.F16.E5M2.UNPACK_B R112, R112 ;  /* 0x00000070ff70723e */ /* 0x000fe400020004ff */
[----:B------:R-:W-:Y:S01]  /*8f70*/  SHF.R.U64 R18, R8, 0x8, R9 ;  /* 0x0000000808127819 */ /* 0x000fe20000001209 */
[----:B------:R-:W-:Y:S01]  /*8f80*/  FFMA R119, R116, R74, R119 ;  /* 0x0000004a74777223 */ /* 0x000fe20000000077 */
[----:B------:R-:W-:Y:S01]  /*8f90*/  F2FP.F16.E5M2.UNPACK_B R118, R118 ;  /* 0x00000076ff76723e */ /* 0x000fe200020004ff */
[----:B------:R-:W-:-:S02]  /*8fa0*/  HADD2.F32 R110, -RZ, R110.H0_H0 ;  /* 0x2000006eff6e7230 */ /* 0x000fc40000004100 */
[-C--:B------:R-:W-:Y:S01]  /*8fb0*/  FFMA R103, R114, R74.reuse, R103 ;  /* 0x0000004a72677223 */ /* 0x080fe20000000067 */
[----:B------:R-:W-:Y:S01]  /*8fc0*/  HADD2.F32 R116, -RZ, R112.H0_H0 ;  /* 0x20000070ff747230 */ /* 0x000fe20000004100 */
[----:B------:R-:W-:Y:S02]  /*8fd0*/  LOP3.LUT R114, R18, 0xff, RZ, 0xc0, !PT ;  /* 0x000000ff12727812 */ /* 0x000fe400078ec0ff */
[----:B------:R-:W-:Y:S01]  /*8fe0*/  SHF.R.U64 R112, R8, 0x10, R9 ;  /* 0x0000001008707819 */ /* 0x000fe20000001209 */
[----:B------:R-:W-:Y:S02]  /*8ff0*/  HADD2.F32 R118, -RZ, R118.H0_H0 ;  /* 0x20000076ff767230 */ /* 0x000fe40000004100 */
[----:B------:R-:W-:Y:S01]  /*9000*/  FFMA R115, R110, R74, R115 ;  /* 0x0000004a6e737223 */ /* 0x000fe20000000073 */
[----:B------:R-:W-:Y:S02]  /*9010*/  F2FP.F16.E5M2.UNPACK_B R114, R114 ;  /* 0x00000072ff72723e */ /* 0x000fe400020004ff */
[----:B------:R-:W-:Y:S01]  /*9020*/  LOP3.LUT R110, R112, 0xff, RZ, 0xc0, !PT ;  /* 0x000000ff706e7812 */ /* 0x000fe200078ec0ff */
[-C--:B------:R-:W-:Y:S01]  /*9030*/  FFMA R121, R118, R74.reuse, R121 ;  /* 0x0000004a76797223 */ /* 0x080fe20000000079 */
[----:B------:R-:W-:-:S02]  /*9040*/  FFMA R105, R116, R74, R105 ;  /* 0x0000004a74697223 */ /* 0x000fc40000000069 */
[----:B------:R-:W-:Y:S01]  /*9050*/  F2FP.F16.E5M2.UNPACK_B R118, R110 ;  /* 0x0000006eff76723e */ /* 0x000fe200020004ff */
[----:B------:R-:W-:Y:S01]  /*9060*/  HADD2.F32 R110, -RZ, R114.H0_H0 ;  /* 0x20000072ff6e7230 */ /* 0x000fe20000004100 */
[--C-:B------:R-:W-:Y:S02]  /*9070*/  SHF.R.U64 R116, R8, 0x18, R9.reuse ;  /* 0x0000001808747819 */ /* 0x100fe40000001209 */
[----:B------:R-:W-:Y:S02]  /*9080*/  SHF.R.U32.HI R114, RZ, 0x10, R9 ;  /* 0x00000010ff727819 */ /* 0x000fe40000011609 */
[----:B------:R-:W-:Y:S02]  /*9090*/  LOP3.LUT R122, R116, 0xff, RZ, 0xc0, !PT ;  /* 0x000000ff747a7812 */ /* 0x000fe400078ec0ff */
[----:B------:R-:W-:Y:S01]  /*90a0*/  LOP3.LUT R129, R114, 0xff, RZ, 0xc0, !PT ;  /* 0x000000ff72817812 */ /* 0x000fe200078ec0ff */
[----:B------:R-:W-:Y:S01]  /*90b0*/  HADD2.F32 R118, -RZ, R118.H0_H0 ;  /* 0x20000076ff767230 */ /* 0x000fe20000004100 */
[----:B------:R-:W-:Y:S01]  /*90c0*/  F2FP.F16.E5M2.UNPACK_B R123, R122 ;  /* 0x0000007aff7b723e */ /* 0x000fe200020004ff */
[----:B------:R-:W-:Y:S01]  /*90d0*/  FFMA R122, R110, R74, R111 ;  /* 0x0000004a6e7a7223 */ /* 0x000fe2000000006f */
[----:B------:R-:W-:-:S02]  /*90e0*/  F2FP.F16.E5M2.UNPACK_B R129, R129 ;  /* 0x00000081ff81723e */ /* 0x000fc400020004ff */
        /* <DEDUP_REMOVED lines=17> */
[----:B------:R-:W-:Y:S01]  /*9200*/  F2FP.F16.E5M2.UNPACK_B R128, R128 ;  /* 0x00000080ff80723e */ /* 0x000fe200020004ff */
        /* <DEDUP_REMOVED lines=22> */
[----:B------:R-:W-:Y:S02]  /*9370*/  F2FP.F16.E5M2.UNPACK_B R6, R6 ;  /* 0x00000006ff06723e */ /* 0x000fe400020004ff */
        /* <DEDUP_REMOVED lines=16> */
[----:B------:R-:W-:Y:S02]  /*9480*/  F2FP.F16.E5M2.UNPACK_B R5, R5 ;  /* 0x00000005ff05723e */ /* 0x000fe400020004ff */
        /* <DEDUP_REMOVED lines=8> */
[----:B------:R-:W-:Y:S01]  /*9510*/  F2FP.F16.E5M2.UNPACK_B R113, R6 ;  /* 0x00000006ff71723e */ /* 0x000fe200020004ff */
[----:B------:R-:W-:Y:S01]  /*9520*/  HADD2.F32 R5, -RZ, R5.H0_H0 ;  /* 0x20000005ff057230 */ /* 0x000fe20000004100 */
[----:B------:R-:W-:-:S02]  /*9530*/  F2FP.F16.E5M2.UNPACK_B R9, R106 ;  /* 0x0000006aff09723e */ /* 0x000fc400020004ff */
[----:B------:R-:W-:Y:S02]  /*9540*/  F2FP.F16.E5M2.UNPACK_B R108, R108 ;  /* 0x0000006cff6c723e */ /* 0x000fe400020004ff */
[----:B------:R-:W-:Y:S02]  /*9550*/  LOP3.LUT R121, R14, 0xffff, RZ, 0xc0, !PT ;  /* 0x0000ffff0e797812 */ /* 0x000fe400078ec0ff */
[----:B------:R-:W-:Y:S01]  /*9560*/  LOP3.LUT R6, R114, 0xff, RZ, 0xc0, !PT ;  /* 0x000000ff72067812 */ /* 0x000fe200078ec0ff */
[----:B------:R-:W-:Y:S01]  /*9570*/  HADD2.F32 R116, -RZ, R113.H0_H0 ;  /* 0x20000071ff747230 */ /* 0x000fe20000004100 */
[----:B------:R-:W-:Y:S01]  /*9580*/  F2FP.F16.E5M2.UNPACK_B R115, R117 ;  /* 0x00000075ff73723e */ /* 0x000fe200020004ff */
[----:B------:R-:W-:Y:S01]  /*9590*/  HADD2.F32 R9, -RZ, R9.H0_H0 ;  /* 0x20000009ff097230 */ /* 0x000fe20000004100 */
[----:B------:R-:W-:Y:S01]  /*95a0*/  SHF.R.U32.HI R113, RZ, 0x8, R121 ;  /* 0x00000008ff717819 */ /* 0x000fe20000011679 */
[----:B------:R-:W-:Y:S01]  /*95b0*/  HADD2.F32 R108, -RZ, R108.H0_H0 ;  /* 0x2000006cff6c7230 */ /* 0x000fe20000004100 */
[----:B------:R-:W-:Y:S01]  /*95c0*/  F2FP.F16.E5M2.UNPACK_B R6, R6 ;  /* 0x00000006ff06723e */ /* 0x000fe200020004ff */
[-C--:B------:R-:W-:Y:S01]  /*95d0*/  FFMA R5, R5, R74.reuse, RZ ;  /* 0x0000004a05057223 */ /* 0x080fe200000000ff */
[----:B------:R-:W-:Y:S01]  /*95e0*/  HADD2.F32 R120, -RZ, R115.H0_H0 ;  /* 0x20000073ff787230 */ /* 0x000fe20000004100 */
[----:B------:R-:W-:Y:S01]  /*95f0*/  F2FP.F16.E5M2.UNPACK_B R115, R113 ;  /* 0x00000071ff73723e */ /* 0x000fe200020004ff */
        /* <DEDUP_REMOVED lines=16> */
[----:B------:R-:W-:Y:S02]  /*9700*/  F2FP.F16.E5M2.UNPACK_B R9, R9 ;  /* 0x00000009ff09723e */ /* 0x000fe400020004ff */
[----:B------:R-:W-:Y:S01]  /*9710*/  F2FP.F16.E5M2.UNPACK_B R116, R116 ;  /* 0x00000074ff74723e */ /* 0x000fe200020004ff */
[----:B------:R-:W-:Y:S01]  /*9720*/  FFMA R115, R120, R74, R5 ;  /* 0x0000004a78737223 */ /* 0x000fe20000000005 */
[----:B------:R-:W-:Y:S02]  /*9730*/  SHF.R.U32.HI R23, RZ, 0x10, R23 ;  /* 0x00000010ff177819 */ /* 0x000fe40000011617 */
[----:B------:R-:W-:Y:S02]  /*9740*/  IADD3.X R123, R111, UR9, RZ, P0, !PT ;  /* 0x000000096f7b7c10 */ /* 0x000fe400087fe4ff */
[----:B--2---:R-:W-:Y:S02]  /*9750*/  LOP3.LUT R111, R114, 0xff, RZ, 0xc0, !PT ;  /* 0x000000ff726f7812 */ /* 0x004fe400078ec0ff */
[----:B------:R-:W-:Y:S01]  /*9760*/  F2FP.F16.E5M2.UNPACK_B R5, R7 ;  /* 0x00000007ff05723e */ /* 0x000fe200020004ff */
        /* <DEDUP_REMOVED lines=10> */
[----:B------:R-:W-:Y:S02]  /*9810*/  F2FP.F16.E5M2.UNPACK_B R15, R114 ;  /* 0x00000072ff0f723e */ /* 0x000fe400020004ff */
[----:B------:R-:W-:Y:S02]  /*9820*/  LOP3.LUT R114, R110, 0xff, RZ, 0xc0, !PT ;  /* 0x000000ff6e727812 */ /* 0x000fe400078ec0ff */
[----:B------:R-:W-:Y:S01]  /*9830*/  LOP3.LUT R120, R111, 0xff, RZ, 0xc0, !PT ;  /* 0x000000ff6f787812 */ /* 0x000fe200078ec0ff */
[----:B------:R-:W-:Y:S01]  /*9840*/  HADD2.F32 R5, -RZ, R5.H0_H0 ;  /* 0x20000005ff057230 */ /* 0x000fe20000004100 */
[----:B------:R-:W-:-:S02]  /*9850*/  F2FP.F16.E5M2.UNPACK_B R114, R114 ;  /* 0x00000072ff72723e */ /* 0x000fc400020004ff */
[----:B------:R-:W-:Y:S02]  /*9860*/  F2FP.F16.E5M2.UNPACK_B R120, R120 ;  /* 0x00000078ff78723e */ /* 0x000fe400020004ff */
[----:B------:R-:W-:Y:S01]  /*9870*/  LOP3.LUT R121, R14, 0xff, RZ, 0xc0, !PT ;  /* 0x000000ff0e797812 */ /* 0x000fe200078ec0ff */
[----:B------:R-:W-:Y:S02]  /*9880*/  HADD2.F32 R114, -RZ, R114.H0_H0 ;  /* 0x20000072ff727230 */ /* 0x000fe40000004100 */
[-C--:B------:R-:W-:Y:S01]  /*9890*/  FFMA R5, R5, R74.reuse, RZ ;  /* 0x0000004a05057223 */ /* 0x080fe200000000ff */
[----:B------:R-:W-:Y:S01]  /*98a0*/  HADD2.F32 R120, -RZ, R120.H0_H0 ;  /* 0x20000078ff787230 */ /* 0x000fe20000004100 */
[----:B------:R-:W-:Y:S01]  /*98b0*/  LOP3.LUT R128, R128, 0xff, RZ, 0xc0, !PT ;  /* 0x000000ff80807812 */ /* 0x000fe200078ec0ff */
[-C--:B------:R-:W-:Y:S01]  /*98c0*/  FFMA R7, R7, R74.reuse, RZ ;  /* 0x0000004a07077223 */ /* 0x080fe200000000ff */
[----:B------:R-:W-:Y:S01]  /*98d0*/  F2FP.F16.E5M2.UNPACK_B R121, R121 ;  /* 0x00000079ff79723e */ /* 0x000fe200020004ff */
[-C--:B------:R-:W-:Y:S01]  /*98e0*/  FFMA R133, R114, R74.reuse, R5 ;  /* 0x0000004a72857223 */ /* 0x080fe20000000005 */
[----:B------:R-:W-:Y:S01]  /*98f0*/  LOP3.LUT R5, R16, 0xff, RZ, 0xc0, !PT ;  /* 0x000000ff10057812 */ /* 0x000fe200078ec0ff */
[----:B------:R-:W-:Y:S01]  /*9900*/  FFMA R131, R120, R74, R7 ;  /* 0x0000004a78837223 */ /* 0x000fe20000000007 */
[----:B------:R-:W-:Y:S01]  /*9910*/  F2FP.F16.E5M2.UNPACK_B R129, R128 ;  /* 0x00000080ff81723e */ /* 0x000fe200020004ff */
[----:B------:R-:W-:Y:S01]  /*9920*/  HADD2.F32 R15, -RZ, R15.H0_H0 ;  /* 0x2000000fff0f7230 */ /* 0x000fe20000004100 */
[----:B------:R-:W-:Y:S01]  /*9930*/  LOP3.LUT R7, R17, 0xff, RZ, 0xc0, !PT ;  /* 0x000000ff11077812 */ /* 0x000fe200078ec0ff */
[----:B------:R-:W-:-:S02]  /*9940*/  HADD2.F32 R128, -RZ, R121.H0_H0 ;  /* 0x20000079ff807230 */ /* 0x000fc40000004100 */
[-C--:B------:R-:W-:Y:S01]  /*9950*/  FFMA R9, R9, R74.reuse, RZ ;  /* 0x0000004a09097223 */ /* 0x080fe200000000ff */
[----:B------:R-:W-:Y:S01]  /*9960*/  F2FP.F16.E5M2.UNPACK_B R5, R5 ;  /* 0x00000005ff05723e */ /* 0x000fe200020004ff */
[----:B------:R-:W-:Y:S01]  /*9970*/  HADD2.F32 R130, -RZ, R129.H0_H0 ;  /* 0x20000081ff827230 */ /* 0x000fe20000004100 */
[----:B------:R-:W-:Y:S01]  /*9980*/  F2FP.F16.E5M2.UNPACK_B R7, R7 ;  /* 0x00000007ff07723e */ /* 0x000fe200020004ff */
        /* <DEDUP_REMOVED lines=8> */
[----:B------:R-:W-:Y:S01]  /*9a10*/  F2FP.F16.E5M2.UNPACK_B R7, R128 ;  /* 0x00000080ff07723e */ /* 0x000fe200020004ff */
        /* <DEDUP_REMOVED lines=17> */
[----:B------:R-:W-:-:S02]  /*9b30*/  F2FP.F16.E5M2.UNPACK_B R7, R7 ;  /* 0x00000007ff07723e */ /* 0x000fc400020004ff */
[----:B------:R-:W-:Y:S02]  /*9b40*/  LOP3.LUT R108, R121, 0xff0000, R16, 0xf8, !PT ;  /* 0x00ff0000796c7812 */ /* 0x000fe400078ef810 */
[----:B------:R-:W-:Y:S02]  /*9b50*/  PRMT R143, R6, 0x6540, R23 ;  /* 0x00006540068f7816 */ /* 0x000fe40000000017 */
[--C-:B------:R-:W-:Y:S02]  /*9b60*/  SHF.R.U64 R16, R16, 0x18, R17.reuse ;  /* 0x0000001810107819 */ /* 0x100fe40000001211 */
[----:B------:R-:W-:Y:S02]  /*9b70*/  F2FP.F16.E5M2.UNPACK_B R6, R14 ;  /* 0x0000000eff06723e */ /* 0x000fe400020004ff */
        /* <DEDUP_REMOVED lines=11> */
[----:B------:R-:W-:-:S02]  /*9c30*/  F2FP.F16.E5M2.UNPACK_B R120, R7 ;  /* 0x00000007ff78723e */ /* 0x000fc400020004ff */
[----:B------:R-:W-:Y:S02]  /*9c40*/  LOP3.LUT R121, R121, 0xff, RZ, 0xc0, !PT ;  /* 0x000000ff79797812 */ /* 0x000fe400078ec0ff */
[----:B------:R-:W-:Y:S02]  /*9c50*/  F2FP.F16.E5M2.UNPACK_B R110, R16 ;  /* 0x00000010ff6e723e */ /* 0x000fe400020004ff */
[----:B------:R-:W-:Y:S01]  /*9c60*/  IADD3.X R7, R13, UR9, RZ, P0, !PT ;  /* 0x000000090d077c10 */ /* 0x000fe200087fe4ff */
[----:B------:R0:W2:Y:S01]  /*9c70*/  LDG.E.64 R16, desc[UR10][R12.64] ;  /* 0x0000000a0c107981 */ /* 0x0000a2000c1e1b00 */
[----:B------:R-:W-:Y:S02]  /*9c80*/  HADD2.F32 R130, -RZ, R120.H0_H0 ;  /* 0x20000078ff827230 */ /* 0x000fe40000004100 */
[----:B------:R-:W-:Y:S01]  /*9c90*/  FADD R125, R125, R132 ;  /* 0x000000847d7d7221 */ /* 0x000fe20000000000 */
[----:B0-----:R-:W-:Y:S02]  /*9ca0*/  F2FP.F16.E5M2.UNPACK_B R13, R121 ;  /* 0x00000079ff0d723e */ /* 0x001fe400020004ff */
        /* <DEDUP_REMOVED lines=11> */
[----:B------:R-:W-:Y:S02]  /*9d60*/  F2FP.F16.E5M2.UNPACK_B R14, R12 ;  /* 0x0000000cff0e723e */ /* 0x000fe400020004ff */
        /* <DEDUP_REMOVED lines=11> */
[----:B------:R-:W-:Y:S02]  /*9e20*/  F2FP.F16.E5M2.UNPACK_B R14, R13 ;  /* 0x0000000dff0e723e */ /* 0x000fe400020004ff */
        /* <DEDUP_REMOVED lines=18> */
[----:B------:R-:W-:Y:S02]  /*9f50*/  F2FP.F16.E5M2.UNPACK_B R20, R20 ;  /* 0x00000014ff14723e */ /* 0x000fe400020004ff */
[----:B------:R-:W-:Y:S02]  /*9f60*/  SHF.R.U32.HI R130, RZ, 0x10, R21 ;  /* 0x00000010ff827819 */ /* 0x000fe40000011615 */
[----:B------:R-:W-:Y:S01]  /*9f70*/  LOP3.LUT R21, R136, 0xff, RZ, 0xc0, !PT ;  /* 0x000000ff88157812 */ /* 0x000fe200078ec0ff */
[----:B------:R-:W-:Y:S01]  /*9f80*/  HADD2.F32 R20, -RZ, R20.H0_H0 ;  /* 0x20000014ff147230 */ /* 0x000fe20000004100 */
[----:B------:R-:W-:Y:S02]  /*9f90*/  LOP3.LUT R112, R112, 0xff000000, R143, 0xf8, !PT ;  /* 0xff00000070707812 */ /* 0x000fe400078ef88f */
[----:B------:R-:W-:Y:S02]  /*9fa0*/  LOP3.LUT R143, R143, 0xff, RZ, 0xc0, !PT ;  /* 0x000000ff8f8f7812 */ /* 0x000fe400078ec0ff */
[----:B------:R-:W-:Y:S01]  /*9fb0*/  LOP3.LUT R130, R130, 0xff, RZ, 0xc0, !PT ;  /* 0x000000ff82827812 */ /* 0x000fe200078ec0ff */
[----:B------:R-:W-:Y:S01]  /*9fc0*/  FFMA R111, R20, R74, R111 ;  /* 0x0000004a146f7223 */ /* 0x000fe2000000006f */
[----:B------:R-:W-:-:S02]  /*9fd0*/  F2FP.F16.E5M2.UNPACK_B R21, R21 ;  /* 0x00000015ff15723e */ /* 0x000fc400020004ff */
[----:B------:R-:W-:Y:S01]  /*9fe0*/  LOP3.LUT R20, R113, 0xff000000, R128, 0xf8, !PT ;  /* 0xff00000071147812 */ /* 0x000fe200078ef880 */
[----:B------:R-:W-:Y:S01]  /*9ff0*/  FFMA R137, R132, R74, R137 ;  /* 0x0000004a84897223 */ /* 0x000fe20000000089 */
[----:B------:R-:W-:Y:S02]  /*a000*/  F2FP.F16.E5M2.UNPACK_B R143, R143 ;  /* 0x0000008fff8f723e */ /* 0x000fe400020004ff */
[----:B------:R-:W-:Y:S02]  /*a010*/  LOP3.LUT R113, R128, 0xff, RZ, 0xc0, !PT ;  /* 0x000000ff80717812 */ /* 0x000fe400078ec0ff */
[----:B------:R-:W-:Y:S02]  /*a020*/  LOP3.LUT R114, R114, 0xff000000, R13, 0xf8, !PT ;  /* 0xff00000072727812 */ /* 0x000fe400078ef80d */
[----:B------:R-:W-:Y:S01]  /*a030*/  F2FP.F16.E5M2.UNPACK_B R132, R130 ;  /* 0x00000082ff84723e */ /* 0x000fe200020004ff */
[----:B------:R-:W-:Y:S01]  /*a040*/  HADD2.F32 R130, -RZ, R21.H0_H0 ;  /* 0x20000015ff827230 */ /* 0x000fe20000004100 */
[----:B------:R-:W-:Y:S01]  /*a050*/  LOP3.LUT R13, R13, 0xff, RZ, 0xc0, !PT ;  /* 0x000000ff0d0d7812 */ /* 0x000fe200078ec0ff */
[----:B------:R-:W-:Y:S01]  /*a060*/  HADD2.F32 R128, -RZ, R143.H0_H0 ;  /* 0x2000008fff807230 */ /* 0x000fe20000004100 */
[----:B------:R-:W-:-:S02]  /*a070*/  F2FP.F16.E5M2.UNPACK_B R113, R113 ;  /* 0x00000071ff71723e */ /* 0x000fc400020004ff */
[----:B------:R-:W-:Y:S01]  /*a080*/  F2FP.F16.E5M2.UNPACK_B R21, R13 ;  /* 0x0000000dff15723e */ /* 0x000fe200020004ff */
        /* <DEDUP_REMOVED lines=11> */
[----:B------:R-:W-:Y:S02]  /*a140*/  F2FP.F16.E5M2.UNPACK_B R21, R21 ;  /* 0x00000015ff15723e */ /* 0x000fe400020004ff */
        /* <DEDUP_REMOVED lines=9> */
[----:B------:R-:W-:Y:S02]  /*a1e0*/  F2FP.F16.E5M2.UNPACK_B R23, R23 ;  /* 0x00000017ff17723e */ /* 0x000fe400020004ff */
[----:B------:R-:W-:Y:S01]  /*a1f0*/  LOP3.LUT R21, R140, 0xff, R5, 0xf8, !PT ;  /* 0x000000ff8c157812 */ /* 0x000fe200078ef805 */
[----:B------:R-:W-:Y:S01]  /*a200*/  FFMA R5, R130, R74, R111 ;  /* 0x0000004a82057223 */ /* 0x000fe2000000006f */
[----:B------:R-:W-:-:S02]  /*a210*/  SHF.L.U64.HI R130, R107, 0x8, RZ ;  /* 0x000000086b827819 */ /* 0x000fc400000102ff */
[----:B------:R-:W-:Y:S01]  /*a220*/  F2FP.F16.E5M2.UNPACK_B R113, R13 ;  /* 0x0000000dff71723e */ /* 0x000fe200020004ff */
        /* <DEDUP_REMOVED lines=12> */
[----:B------:R-:W-:-:S02]  /*a2f0*/  F2FP.F16.E5M2.UNPACK_B R140, R130 ;  /* 0x00000082ff8c723e */ /* 0x000fc400020004ff */
[----:B------:R-:W-:Y:S02]  /*a300*/  LOP3.LUT R109, R109, 0xff, RZ, 0xc0, !PT ;  /* 0x000000ff6d6d7812 */ /* 0x000fe400078ec0ff */
[--C-:B------:R-:W-:Y:S02]  /*a310*/  SHF.L.U64.HI R72, R72, 0x18, R73.reuse ;  /* 0x0000001848487819 */ /* 0x100fe40000010249 */
[----:B------:R-:W-:Y:S02]  /*a320*/  F2FP.F16.E5M2.UNPACK_B R113, R113 ;  /* 0x00000071ff71723e */ /* 0x000fe400020004ff */
[----:B------:R-:W-:Y:S01]  /*a330*/  SHF.R.U32.HI R73, RZ, 0x10, R73 ;  /* 0x00000010ff497819 */ /* 0x000fe20000011649 */
[----:B------:R-:W-:Y:S01]  /*a340*/  HADD2.F32 R140, -RZ, R140.H0_H0 ;  /* 0x2000008cff8c7230 */ /* 0x000fe20000004100 */
[----:B------:R-:W-:Y:S01]  /*a350*/  F2FP.F16.E5M2.UNPACK_B R111, R111 ;  /* 0x0000006fff6f723e */ /* 0x000fe200020004ff */
[-C--:B------:R-:W-:Y:S01]  /*a360*/  FFMA R137, R136, R74.reuse, R137 ;  /* 0x0000004a88897223 */ /* 0x080fe20000000089 */
[----:B------:R-:W-:Y:S01]  /*a370*/  F2FP.F16.E5M2.UNPACK_B R109, R109 ;  /* 0x0000006dff6d723e */ /* 0x000fe200020004ff */
[----:B------:R-:W-:Y:S01]  /*a380*/  HADD2.F32 R136, -RZ, R113.H0_H0 ;  /* 0x20000071ff887230 */ /* 0x000fe20000004100 */
[----:B------:R-:W-:Y:S01]  /*a390*/  LOP3.LUT R143, R73, 0xff, RZ, 0xc0, !PT ;  /* 0x000000ff498f7812 */ /* 0x000fe200078ec0ff */
[----:B------:R-:W-:Y:S01]  /*a3a0*/  FFMA R139, R132, R74, R139 ;  /* 0x0000004a848b7223 */ /* 0x000fe2000000008b */
[----:B------:R-:W-:-:S02]  /*a3b0*/  HADD2.F32 R132, -RZ, R111.H0_H0 ;  /* 0x2000006fff847230 */ /* 0x000fc40000004100 */
[-C--:B------:R-:W-:Y:S01]  /*a3c0*/  FFMA R141, R140, R74.reuse, R141 ;  /* 0x0000004a8c8d7223 */ /* 0x080fe2000000008d */
[----:B------:R-:W-:Y:S01]  /*a3d0*/  HADD2.F32 R130, -RZ, R109.H0_H0 ;  /* 0x2000006dff827230 */ /* 0x000fe20000004100 */
[----:B------:R-:W-:Y:S01]  /*a3e0*/  F2FP.F16.E5M2.UNPACK_B R143, R143 ;  /* 0x0000008fff8f723e */ /* 0x000fe200020004ff */
        /* <DEDUP_REMOVED lines=15> */
[----:B------:R-:W-:Y:S02]  /*a4e0*/  F2FP.F16.E5M2.UNPACK_B R9, R9 ;  /* 0x00000009ff09723e */ /* 0x000fe400020004ff */
[----:B------:R-:W-:Y:S01]  /*a4f0*/  F2FP.F16.E5M2.UNPACK_B R113, R132 ;  /* 0x00000084ff71723e */ /* 0x000fe200020004ff */
[----:B------:R-:W-:Y:S01]  /*a500*/  IMAD.SHL.U32 R132, R132, 0x100, RZ ;  /* 0x0000010084847824 */ /* 0x000fe200078e00ff */
[----:B------:R-:W-:Y:S01]  /*a510*/  LOP3.LUT R23, R23, 0xff00, R130, 0xf8, !PT ;  /* 0x0000ff0017177812 */ /* 0x000fe200078ef882 */
[----:B------:R-:W-:Y:S01]  /*a520*/  HADD2.F32 R130, -RZ, R9.H0_H0 ;  /* 0x20000009ff827230 */ /* 0x000fe20000004100 */
[----:B------:R-:W-:Y:S02]  /*a530*/  F2FP.F16.E5M2.UNPACK_B R111, R111 ;  /* 0x0000006fff6f723e */ /* 0x000fe400020004ff */
        /* <DEDUP_REMOVED lines=9> */
[----:B------:R-:W-:Y:S02]  /*a5d0*/  F2FP.F16.E5M2.UNPACK_B R5, R9 ;  /* 0x00000009ff05723e */ /* 0x000fe400020004ff */
[----:B------:R-:W-:Y:S02]  /*a5e0*/  LOP3.LUT R9, R111, 0xff00, R118, 0xf8, !PT ;  /* 0x0000ff006f097812 */ /* 0x000fe400078ef876 */
[----:B------:R-:W-:-:S02]  /*a5f0*/  SHF.R.U64 R113, R118, 0x18, R119 ;  /* 0x0000001876717819 */ /* 0x000fc40000001277 */
[----:B------:R-:W-:Y:S02]  /*a600*/  LOP3.LUT R72, R72, 0xff, RZ, 0xc0, !PT ;  /* 0x000000ff48487812 */ /* 0x000fe400078ec0ff */
[----:B------:R-:W-:Y:S02]  /*a610*/  SHF.R.U32.HI R118, RZ, 0x8, R119 ;  /* 0x00000008ff767819 */ /* 0x000fe40000011677 */
[----:B------:R-:W-:Y:S02]  /*a620*/  LOP3.LUT R130, R130, 0xff, RZ, 0xc0, !PT ;  /* 0x000000ff82827812 */ /* 0x000fe400078ec0ff */
[----:B------:R-:W-:Y:S01]  /*a630*/  F2FP.F16.E5M2.UNPACK_B R111, R72 ;  /* 0x00000048ff6f723e */ /* 0x000fe200020004ff */
[----:B------:R-:W-:Y:S01]  /*a640*/  HADD2.F32 R72, -RZ, R5.H0_H0 ;  /* 0x20000005ff487230 */ /* 0x000fe20000004100 */
[----:B------:R-:W-:Y:S02]  /*a650*/  LOP3.LUT R118, R118, 0xff, RZ, 0xc0, !PT ;  /* 0x000000ff76767812 */ /* 0x000fe400078ec0ff */
[----:B------:R-:W-:Y:S01]  /*a660*/  F2FP.F16.E5M2.UNPACK_B R5, R130 ;  /* 0x00000082ff05723e */ /* 0x000fe200020004ff */
[----:B------:R-:W-:Y:S01]  /*a670*/  FFMA R139, R132, R74, R139 ;  /* 0x0000004a848b7223 */ /* 0x000fe2000000008b */
[----:B------:R-:W-:Y:S01]  /*a680*/  F2FP.F16.E5M2.UNPACK_B R132, R118 ;  /* 0x00000076ff84723e */ /* 0x000fe200020004ff */
        /* <DEDUP_REMOVED lines=11> */
[----:B------:R-:W-:Y:S01]  /*a740*/  F2FP.F16.E5M2.UNPACK_B R113, R113 ;  /* 0x00000071ff71723e */ /* 0x000fe200020004ff */
        /* <DEDUP_REMOVED lines=12> */
[----:B------:R-:W-:Y:S02]  /*a810*/  F2FP.F16.E5M2.UNPACK_B R109, R73 ;  /* 0x00000049ff6d723e */ /* 0x000fe400020004ff */
[----:B------:R-:W-:Y:S01]  /*a820*/  LOP3.LUT R73, R128, 0xff0000, R111, 0xf8, !PT ;  /* 0x00ff000080497812 */ /* 0x000fe200078ef86f */
[----:B------:R-:W-:Y:S01]  /*a830*/  FFMA R131, R130, R74, R131 ;  /* 0x0000004a82837223 */ /* 0x000fe20000000083 */
[----:B------:R-:W-:Y:S01]  /*a840*/  LOP3.LUT R111, R19, 0xff, RZ, 0xc0, !PT ;  /* 0x000000ff136f7812 */ /* 0x000fe200078ec0ff */
[----:B------:R-:W-:Y:S01]  /*a850*/  IMAD.SHL.U32 R130, R18, 0x100, RZ ;  /* 0x0000010012827824 */ /* 0x000fe200078e00ff */
[----:B------:R-:W-:Y:S01]  /*a860*/  LOP3.LUT R23, R23, 0xff0000, R118, 0xf8, !PT ;  /* 0x00ff000017177812 */ /* 0x000fe200078ef876 */
[----:B------:R-:W-:Y:S01]  /*a870*/  HADD2.F32 R118, -RZ, R109.H0_H0 ;  /* 0x2000006dff767230 */ /* 0x000fe20000004100 */
[----:B------:R-:W-:Y:S02]  /*a880*/  LOP3.LUT R128, R12, R113, RZ, 0xfc, !PT ;  /* 0x000000710c807212 */ /* 0x000fe400078efcff */
[----:B------:R-:W-:-:S02]  /*a890*/  F2FP.F16.E5M2.UNPACK_B R109, R119 ;  /* 0x00000077ff6d723e */ /* 0x000fc400020004ff */
[C---:B------:R-:W-:Y:S02]  /*a8a0*/  LOP3.LUT R12, R18.reuse, 0xffff, RZ, 0xc0, !PT ;  /* 0x0000ffff120c7812 */ /* 0x040fe400078ec0ff */
[----:B------:R-:W-:Y:S02]  /*a8b0*/  F2FP.F16.E5M2.UNPACK_B R111, R111 ;  /* 0x0000006fff6f723e */ /* 0x000fe400020004ff */
        /* <DEDUP_REMOVED lines=9> */
[----:B------:R-:W-:Y:S02]  /*a950*/  F2FP.F16.E5M2.UNPACK_B R12, R12 ;  /* 0x0000000cff0c723e */ /* 0x000fe400020004ff */
[----:B------:R-:W-:Y:S02]  /*a960*/  F2FP.F16.E5M2.UNPACK_B R111, R111 ;  /* 0x0000006fff6f723e */ /* 0x000fe400020004ff */
[----:B------:R-:W-:Y:S01]  /*a970*/  LOP3.LUT R18, R18, 0xff, RZ, 0xc0, !PT ;  /* 0x000000ff12127812 */ /* 0x000fe200078ec0ff */
[----:B------:R-:W-:Y:S01]  /*a980*/  HADD2.F32 R12, -RZ, R12.H0_H0 ;  /* 0x2000000cff0c7230 */ /* 0x000fe20000004100 */
[----:B------:R-:W-:-:S02]  /*a990*/  SHF.R.U32.HI R119, RZ, 0x8, R19 ;  /* 0x00000008ff777819 */ /* 0x000fc40000011613 */
[----:B------:R-:W-:Y:S01]  /*a9a0*/  F2FP.F16.E5M2.UNPACK_B R107, R18 ;  /* 0x00000012ff6b723e */ /* 0x000fe200020004ff */
[----:B------:R-:W-:Y:S02]  /*a9b0*/  HADD2.F32 R18, -RZ, R111.H0_H0 ;  /* 0x2000006fff127230 */ /* 0x000fe40000004100 */
[-C--:B------:R-:W-:Y:S01]  /*a9c0*/  FFMA R113, R118, R74.reuse, R139 ;  /* 0x0000004a76717223 */ /* 0x080fe2000000008b */
[----:B------:R-:W-:Y:S01]  /*a9d0*/  LOP3.LUT R111, R119, 0xff, RZ, 0xc0, !PT ;  /* 0x000000ff776f7812 */ /* 0x000fe200078ec0ff */
[----:B------:R-:W-:Y:S01]  /*a9e0*/  FFMA R119, R12, R74, R115 ;  /* 0x0000004a0c777223 */ /* 0x000fe20000000073 */
[----:B------:R-:W-:Y:S01]  /*a9f0*/  SHF.R.U32.HI R118, RZ, 0x10, R19 ;  /* 0x00000010ff767819 */ /* 0x000fe20000011613 */
[----:B------:R-:W-:Y:S01]  /*aa00*/  HADD2.F32 R12, -RZ, R107.H0_H0 ;  /* 0x2000006bff0c7230 */ /* 0x000fe20000004100 */
[----:B------:R-:W-:Y:S02]  /*aa10*/  F2FP.F16.E5M2.UNPACK_B R111, R111 ;  /* 0x0000006fff6f723e */ /* 0x000fe400020004ff */
[----:B------:R-:W-:-:S02]  /*aa20*/  LOP3.LUT R118, R118, 0xff, RZ, 0xc0, !PT ;  /* 0x000000ff76767812 */ /* 0x000fc400078ec0ff */
[----:B------:R-:W-:Y:S01]  /*aa30*/  FFMA R143, R12, R74, R131 ;  /* 0x0000004a0c8f7223 */ /* 0x000fe20000000083 */
[----:B------:R-:W-:Y:S01]  /*aa40*/  HADD2.F32 R12, -RZ, R111.H0_H0 ;  /* 0x2000006fff0c7230 */ /* 0x000fe20000004100 */
[----:B------:R-:W-:Y:S02]  /*aa50*/  F2FP.F16.E5M2.UNPACK_B R118, R118 ;  /* 0x00000076ff76723e */ /* 0x000fe400020004ff */
[----:B--2---:R-:W-:Y:S01]  /*aa60*/  LOP3.LUT R107, R123, 0xff, RZ, 0xc0, !PT ;  /* 0x000000ff7b6b7812 */ /* 0x004fe200078ec0ff */
[-C--:B------:R-:W-:Y:S01]  /*aa70*/  FFMA R139, R18, R74.reuse, R133 ;  /* 0x0000004a128b7223 */ /* 0x080fe20000000085 */
[----:B------:R-:W-:Y:S01]  /*aa80*/  LOP3.LUT R18, R122, 0xff, RZ, 0xc0, !PT ;  /* 0x000000ff7a127812 */ /* 0x000fe200078ec0ff */
[----:B------:R-:W-:Y:S02]  /*aa90*/  HADD2.F32 R118, -RZ, R118.H0_H0 ;  /* 0x20000076ff767230 */ /* 0x000fe40000004100 */
[----:B------:R-:W-:Y:S01]  /*aaa0*/  FFMA R141, R12, R74, R141 ;  /* 0x0000004a0c8d7223 */ /* 0x000fe2000000008d */
[----:B------:R-:W-:-:S02]  /*aab0*/  SHF.R.U32.HI R115, RZ, 0x18, R123 ;  /* 0x00000018ff737819 */ /* 0x000fc4000001167b */
[----:B------:R-:W-:Y:S01]  /*aac0*/  F2FP.F16.E5M2.UNPACK_B R12, R107 ;  /* 0x0000006bff0c723e */ /* 0x000fe200020004ff */
[----:B------:R-:W-:Y:S01]  /*aad0*/  FFMA R137, R136, R74, R137 ;  /* 0x0000004a88897223 */ /* 0x000fe20000000089 */
[----:B------:R-:W-:Y:S01]  /*aae0*/  F2FP.F16.E5M2.UNPACK_B R18, R18 ;  /* 0x00000012ff12723e */ /* 0x000fe200020004ff */
[-C--:B------:R-:W-:Y:S01]  /*aaf0*/  FFMA R149, R118, R74.reuse, R129 ;  /* 0x0000004a76957223 */ /* 0x080fe20000000081 */
[----:B------:R-:W-:Y:S01]  /*ab00*/  F2FP.F16.E5M2.UNPACK_B R115, R115 ;  /* 0x00000073ff73723e */ /* 0x000fe200020004ff */
        /* <DEDUP_REMOVED lines=12> */
[----:B------:R-:W-:-:S02]  /*abd0*/  F2FP.F16.E5M2.UNPACK_B R12, R12 ;  /* 0x0000000cff0c723e */ /* 0x000fc400020004ff */
[----:B------:R-:W-:Y:S02]  /*abe0*/  F2FP.F16.E5M2.UNPACK_B R13, R115 ;  /* 0x00000073ff0d723e */ /* 0x000fe400020004ff */
[----:B------:R-:W-:Y:S02]  /*abf0*/  F2FP.F16.E5M2.UNPACK_B R118, R118 ;  /* 0x00000076ff76723e */ /* 0x000fe400020004ff */
        /* <DEDUP_REMOVED lines=9> */
[----:B------:R-:W-:Y:S01]  /*ac90*/  F2FP.F16.E5M2.UNPACK_B R13, R13 ;  /* 0x0000000dff0d723e */ /* 0x000fe200020004ff */
[----:B------:R-:W-:Y:S01]  /*aca0*/  FFMA R141, R136, R74, R141 ;  /* 0x0000004a888d7223 */ /* 0x000fe2000000008d */
[----:B------:R-:W-:Y:S02]  /*acb0*/  LOP3.LUT R119, R18, 0xff, RZ, 0xc0, !PT ;  /* 0x000000ff12777812 */ /* 0x000fe400078ec0ff */
[----:B------:R-:W-:Y:S02]  /*acc0*/  LOP3.LUT R132, R132, 0x1f, RZ, 0xc0, !PT ;  /* 0x0000001f84847812 */ /* 0x000fe400078ec0ff */
[----:B------:R-:W-:Y:S01]  /*acd0*/  IADD3 R12, P0, R6, UR4, RZ ;  /* 0x00000004060c7c10 */ /* 0x000fe2000ff1e0ff */
[----:B0-----:R-:W-:Y:S01]  /*ace0*/  HADD2.F32 R6, -RZ, R13.H0_H0 ;  /* 0x2000000dff067230 */ /* 0x001fe20000004100 */
[----:B------:R-:W-:Y:S01]  /*acf0*/  F2FP.F16.E5M2.UNPACK_B R119, R119 ;  /* 0x00000077ff77723e */ /* 0x000fe200020004ff */
        /* <DEDUP_REMOVED lines=25> */
[----:B------:R-:W-:Y:S02]  /*ae90*/  F2FP.F16.E5M2.UNPACK_B R9, R5 ;  /* 0x00000005ff09723e */ /* 0x000fe400020004ff */
[----:B------:R-:W-:Y:S01]  /*aea0*/  LOP3.LUT R21, R120, 0xff, RZ, 0xc0, !PT ;  /* 0x000000ff78157812 */ /* 0x000fe200078ec0ff */
[----:B0-----:R-:W-:Y:S01]  /*aeb0*/  FADD R5, R75, R122 ;  /* 0x0000007a4b057221 */ /* 0x001fe20000000000 */
[----:B------:R-:W0:Y:S01]  /*aec0*/  SHFL.IDX PT, R137, R137, R132, 0x1f ;  /* 0x00001f8489897589 */ /* 0x000e2200000e0000 */
[----:B------:R-:W-:Y:S01]  /*aed0*/  HADD2.F32 R9, -RZ, R9.H0_H0 ;  /* 0x20000009ff097230 */ /* 0x000fe20000004100 */
[----:B------:R-:W-:-:S02]  /*aee0*/  F2FP.F16.E5M2.UNPACK_B R75, R21 ;  /* 0x00000015ff4b723e */ /* 0x000fc400020004ff */
[----:B------:R-:W-:Y:S02]  /*aef0*/  LOP3.LUT R21, R17, 0xff, RZ, 0xc0, !PT ;  /* 0x000000ff11157812 */ /* 0x000fe400078ec0ff */
[----:B------:R-:W-:Y:S01]  /*af00*/  LOP3.LUT R115, R73, R72, RZ, 0xfc, !PT ;  /* 0x0000004849737212 */ /* 0x000fe200078efcff */
[----:B-1----:R-:W-:Y:S01]  /*af10*/  FADD R73, R124, R131 ;  /* 0x000000837c497221 */ /* 0x002fe20000000000 */
[----:B------:R-:W-:Y:S01]  /*af20*/  IMAD.SHL.U32 R124, R18, 0x1000000, RZ ;  /* 0x01000000127c7824 */ /* 0x000fe200078e00ff */
[----:B------:R-:W-:Y:S01]  /*af30*/  F2FP.F16.E5M2.UNPACK_B R18, R21 ;  /* 0x00000015ff12723e */ /* 0x000fe200020004ff */
        /* <DEDUP_REMOVED lines=14> */
[----:B------:R-:W-:-:S02]  /*b020*/  F2FP.F16.E5M2.UNPACK_B R75, R132 ;  /* 0x00000084ff4b723e */ /* 0x000fc400020004ff */
[----:B------:R-:W-:Y:S02]  /*b030*/  LOP3.LUT R122, R121, 0xff, RZ, 0xc0, !PT ;  /* 0x000000ff797a7812 */ /* 0x000fe400078ec0ff */
[----:B------:R-:W-:Y:S02]  /*b040*/  LOP3.LUT R23, R128, 0xff000000, R123, 0xf8, !PT ;  /* 0xff00000080177812 */ /* 0x000fe400078ef87b */
[----:B------:R-:W-:Y:S02]  /*b050*/  SHF.R.U32.HI R18, RZ, 0x8, R18 ;  /* 0x00000008ff127819 */ /* 0x000fe40000011612 */
[----:B------:R-:W-:Y:S01]  /*b060*/  F2FP.F16.E5M2.UNPACK_B R9, R9 ;  /* 0x00000009ff09723e */ /* 0x000fe200020004ff */
[----:B------:R-:W-:Y:S01]  /*b070*/  HADD2.F32 R75, -RZ, R75.H0_H0 ;  /* 0x2000004bff4b7230 */ /* 0x000fe20000004100 */
[----:B------:R-:W-:Y:S02]  /*b080*/  F2FP.F16.E5M2.UNPACK_B R123, R125 ;  /* 0x0000007dff7b723e */ /* 0x000fe400020004ff */
[----:B------:R-:W-:Y:S01]  /*b090*/  F2FP.F16.E5M2.UNPACK_B R122, R122 ;  /* 0x0000007aff7a723e */ /* 0x000fe200020004ff */
[----:B------:R-:W-:Y:S01]  /*b0a0*/  HADD2.F32 R9, -RZ, R9.H0_H0 ;  /* 0x20000009ff097230 */ /* 0x000fe20000004100 */
[----:B------:R-:W-:Y:S01]  /*b0b0*/  F2FP.F16.E5M2.UNPACK_B R18, R18 ;  /* 0x00000012ff12723e */ /* 0x000fe200020004ff */
        /* <DEDUP_REMOVED lines=14> */
[----:B------:R-:W-:-:S02]  /*b1a0*/  F2FP.F16.E5M2.UNPACK_B R9, R18 ;  /* 0x00000012ff09723e */ /* 0x000fc400020004ff */
        /* <DEDUP_REMOVED lines=8> */
[----:B------:R-:W-:Y:S02]  /*b230*/  F2FP.F16.E5M2.UNPACK_B R125, R18 ;  /* 0x00000012ff7d723e */ /* 0x000fe400020004ff */
[----:B------:R-:W-:Y:S02]  /*b240*/  SHF.R.U64 R132, R120, 0x10, R121 ;  /* 0x0000001078847819 */ /* 0x000fe40000001279 */
[----:B------:R-:W-:Y:S01]  /*b250*/  LOP3.LUT R18, R122, 0xff, RZ, 0xc0, !PT ;  /* 0x000000ff7a127812 */ /* 0x000fe200078ec0ff */
[----:B------:R-:W-:Y:S01]  /*b260*/  HADD2.F32 R9, -RZ, R9.H0_H0 ;  /* 0x20000009ff097230 */ /* 0x000fe20000004100 */
[----:B------:R-:W-:-:S02]  /*b270*/  LOP3.LUT R123, R123, R19, R128, 0xfe, !PT ;  /* 0x000000137b7b7212 */ /* 0x000fc400078efe80 */
[----:B------:R-:W-:Y:S02]  /*b280*/  LOP3.LUT R19, R132, 0xff, RZ, 0xc0, !PT ;  /* 0x000000ff84137812 */ /* 0x000fe400078ec0ff */
[----:B------:R-:W-:Y:S01]  /*b290*/  F2FP.F16.E5M2.UNPACK_B R18, R18 ;  /* 0x00000012ff12723e */ /* 0x000fe200020004ff */
[----:B------:R-:W-:Y:S01]  /*b2a0*/  FADD R145, R145, R144 ;  /* 0x0000009091917221 */ /* 0x000fe20000000000 */
[----:B------:R-:W-:Y:S01]  /*b2b0*/  HADD2.F32 R128, -RZ, R125.H0_H0 ;  /* 0x2000007dff807230 */ /* 0x000fe20000004100 */
[----:B------:R-:W-:Y:S01]  /*b2c0*/  F2FP.F16.E5M2.UNPACK_B R19, R19 ;  /* 0x00000013ff13723e */ /* 0x000fe200020004ff */
        /* <DEDUP_REMOVED lines=13> */
[----:B------:R-:W-:Y:S02]  /*b3a0*/  F2FP.F16.E5M2.UNPACK_B R9, R9 ;  /* 0x00000009ff09723e */ /* 0x000fe400020004ff */
[----:B------:R-:W-:Y:S02]  /*b3b0*/  SHF.R.U32.HI R141, RZ, 0x10, R121 ;  /* 0x00000010ff8d7819 */ /* 0x000fe40000011679 */
[----:B------:R-:W-:Y:S02]  /*b3c0*/  LOP3.LUT R131, R144, 0xff, RZ, 0xc0, !PT ;  /* 0x000000ff90837812 */ /* 0x000fe400078ec0ff */
[----:B------:R-:W-:Y:S01]  /*b3d0*/  SHF.R.U32.HI R133, RZ, 0x10, R17 ;  /* 0x00000010ff857819 */ /* 0x000fe20000011611 */
[----:B------:R-:W-:Y:S01]  /*b3e0*/  HADD2.F32 R9, -RZ, R9.H0_H0 ;  /* 0x20000009ff097230 */ /* 0x000fe20000004100 */
[----:B------:R-:W-:Y:S02]  /*b3f0*/  LOP3.LUT R141, R141, 0xff, RZ, 0xc0, !PT ;  /* 0x000000ff8d8d7812 */ /* 0x000fe400078ec0ff */
[----:B------:R-:W-:-:S02]  /*b400*/  F2FP.F16.E5M2.UNPACK_B R131, R131 ;  /* 0x00000083ff83723e */ /* 0x000fc400020004ff */
[----:B------:R-:W-:Y:S02]  /*b410*/  LOP3.LUT R19, R133, 0xff, RZ, 0xc0, !PT ;  /* 0x000000ff85137812 */ /* 0x000fe400078ec0ff */
[----:B------:R-:W-:Y:S01]  /*b420*/  F2FP.F16.E5M2.UNPACK_B R141, R141 ;  /* 0x0000008dff8d723e */ /* 0x000fe200020004ff */
[----:B------:R-:W-:Y:S02]  /*b430*/  HADD2.F32 R148, -RZ, R131.H0_H0 ;  /* 0x20000083ff947230 */ /* 0x000fe40000004100 */
[----:B------:R-:W-:Y:S01]  /*b440*/  FFMA R9, R9, R74, RZ ;  /* 0x0000004a09097223 */ /* 0x000fe200000000ff */
[----:B------:R-:W-:Y:S02]  /*b450*/  F2FP.F16.E5M2.UNPACK_B R19, R19 ;  /* 0x00000013ff13723e */ /* 0x000fe400020004ff */
[----:B------:R-:W-:Y:S01]  /*b460*/  LOP3.LUT R109, R109, R150, RZ, 0xfc, !PT ;  /* 0x000000966d6d7212 */ /* 0x000fe200078efcff */
[----:B------:R-:W-:Y:S02]  /*b470*/  HADD2.F32 R150, -RZ, R141.H0_H0 ;  /* 0x2000008dff967230 */ /* 0x000fe40000004100 */
[----:B------:R-:W-:Y:S01]  /*b480*/  FFMA R141, R148, R74, R9 ;  /* 0x0000004a948d7223 */ /* 0x000fe20000000009 */
[----:B------:R-:W-:Y:S01]  /*b490*/  LOP3.LUT R9, R116, 0xff, RZ, 0xc0, !PT ;  /* 0x000000ff74097812 */ /* 0x000fe200078ec0ff */
[----:B------:R-:W-:Y:S01]  /*b4a0*/  HADD2.F32 R19, -RZ, R19.H0_H0 ;  /* 0x20000013ff137230 */ /* 0x000fe20000004100 */
[----:B------:R-:W-:-:S02]  /*b4b0*/  LOP3.LUT R75, R75, 0xff, RZ, 0xc0, !PT ;  /* 0x000000ff4b4b7812 */ /* 0x000fc400078ec0ff */
[----:B------:R-:W-:Y:S02]  /*b4c0*/  F2FP.F16.E5M2.UNPACK_B R9, R9 ;  /* 0x00000009ff09723e */ /* 0x000fe400020004ff */
        /* <DEDUP_REMOVED lines=8> */
[----:B------:R-:W-:Y:S02]  /*b550*/  F2FP.F16.E5M2.UNPACK_B R19, R19 ;  /* 0x00000013ff13723e */ /* 0x000fe400020004ff */
[----:B------:R-:W-:Y:S01]  /*b560*/  LOP3.LUT R9, R9, 0xff, RZ, 0xc0, !PT ;  /* 0x000000ff09097812 */ /* 0x000fe200078ec0ff */
[----:B------:R-:W-:Y:S01]  /*b570*/  FFMA R129, R148, R74, R129 ;  /* 0x0000004a94817223 */ /* 0x000fe20000000081 */
[----:B------:R-:W-:Y:S01]  /*b580*/  F2FP.F16.E5M2.UNPACK_B R130, R140 ;  /* 0x0000008cff82723e */ /* 0x000fe200020004ff */
[----:B------:R-:W-:Y:S01]  /*b590*/  HADD2.F32 R148, -RZ, R19.H0_H0 ;  /* 0x20000013ff947230 */ /* 0x000fe20000004100 */
[----:B------:R-:W-:Y:S02]  /*b5a0*/  F2FP.F16.E5M2.UNPACK_B R140, R9 ;  /* 0x00000009ff8c723e */ /* 0x000fe400020004ff */
        /* <DEDUP_REMOVED lines=27> */
[----:B------:R-:W-:Y:S01]  /*b760*/  F2FP.F16.E5M2.UNPACK_B R116, R116 ;  /* 0x00000074ff74723e */ /* 0x000fe200020004ff */
[----:B------:R-:W-:Y:S01]  /*b770*/  HADD2.F32 R130, -RZ, R130.H0_H0 ;  /* 0x20000082ff827230 */ /* 0x000fe20000004100 */
[----:B------:R-:W-:Y:S02]  /*b780*/  LOP3.LUT R122, R150, 0xff0000, R153, 0xf8, !PT ;  /* 0x00ff0000967a7812 */ /* 0x000fe400078ef899 */
[----:B------:R-:W-:Y:S01]  /*b790*/  PRMT R153, R128, 0x6540, R119 ;  /* 0x0000654080997816 */ /* 0x000fe20000000077 */
[----:B------:R-:W-:Y:S01]  /*b7a0*/  HADD2.F32 R116, -RZ, R116.H0_H0 ;  /* 0x20000074ff747230 */ /* 0x000fe20000004100 */
[----:B------:R-:W-:Y:S01]  /*b7b0*/  LOP3.LUT R128, R144, 0xff, RZ, 0xc0, !PT ;  /* 0x000000ff90807812 */ /* 0x000fe200078ec0ff */
[----:B------:R-:W-:-:S03]  /*b7c0*/  FFMA R159, R130, R74, R137 ;  /* 0x0000004a829f7223 */ /* 0x000fc60000000089 */
[----:B------:R-:W-:Y:S01]  /*b7d0*/  F2FP.F16.E5M2.UNPACK_B R128, R128 ;  /* 0x00000080ff80723e */ /* 0x000fe200020004ff */
        /* <DEDUP_REMOVED lines=8> */
[----:B------:R-:W-:Y:S02]  /*b860*/  F2FP.F16.E5M2.UNPACK_B R116, R116 ;  /* 0x00000074ff74723e */ /* 0x000fe400020004ff */
[----:B------:R-:W-:Y:S02]  /*b870*/  F2FP.F16.E5M2.UNPACK_B R128, R117 ;  /* 0x00000075ff80723e */ /* 0x000fe400020004ff */
[----:B------:R-:W-:Y:S02]  /*b880*/  LOP3.LUT R117, R15, 0xff, RZ, 0xc0, !PT ;  /* 0x000000ff0f757812 */ /* 0x000fe400078ec0ff */
[----:B------:R-:W-:Y:S01]  /*b890*/  F2FP.F16.E5M2.UNPACK_B R124, R124 ;  /* 0x0000007cff7c723e */ /* 0x000fe200020004ff */
[----:B------:R-:W-:Y:S01]  /*b8a0*/  HADD2.F32 R116, -RZ, R116.H0_H0 ;  /* 0x20000074ff747230 */ /* 0x000fe20000004100 */
[----:B------:R-:W-:-:S03]  /*b8b0*/  F2FP.F16.E5M2.UNPACK_B R130, R117 ;  /* 0x00000075ff82723e */ /* 0x000fc600020004ff */
        /* <DEDUP_REMOVED lines=22> */
[----:B------:R-:W-:Y:S02]  /*ba20*/  F2FP.F16.E5M2.UNPACK_B R140, R140 ;  /* 0x0000008cff8c723e */ /* 0x000fe400020004ff */
[----:B------:R-:W-:Y:S02]  /*ba30*/  SHF.R.U64 R128, R14, 0x10, R15 ;  /* 0x000000100e807819 */ /* 0x000fe4000000120f */
[----:B------:R-:W-:Y:S02]  /*ba40*/  LOP3.LUT R122, R122, 0xff000000, R159, 0xf8, !PT ;  /* 0xff0000007a7a7812 */ /* 0x000fe400078ef89f */
[----:B------:R-:W-:-:S02]  /*ba50*/  F2FP.F16.E5M2.UNPACK_B R124, R124 ;  /* 0x0000007cff7c723e */ /* 0x000fc400020004ff */
[--C-:B------:R-:W-:Y:S02]  /*ba60*/  SHF.R.U64 R14, R14, 0x18, R15.reuse ;  /* 0x000000180e0e7819 */ /* 0x100fe4000000120f */
[----:B------:R-:W-:Y:S02]  /*ba70*/  LOP3.LUT R159, R159, 0xff, RZ, 0xc0, !PT ;  /* 0x000000ff9f9f7812 */ /* 0x000fe400078ec0ff */
[----:B------:R-:W-:Y:S01]  /*ba80*/  SHF.R.U32.HI R15, RZ, 0x10, R15 ;  /* 0x00000010ff0f7819 */ /* 0x000fe2000001160f */
[----:B------:R-:W-:Y:S01]  /*ba90*/  HADD2.F32 R140, -RZ, R140.H0_H0 ;  /* 0x2000008cff8c7230 */ /* 0x000fe20000004100 */
[----:B0-----:R-:W-:Y:S01]  /*baa0*/  F2FP.F16.E5M2.UNPACK_B R16, R159 ;  /* 0x0000009fff10723e */ /* 0x001fe200020004ff */
[----:B------:R-:W-:Y:S01]  /*bab0*/  HADD2.F32 R124, -RZ, R124.H0_H0 ;  /* 0x2000007cff7c7230 */ /* 0x000fe20000004100 */
[----:B------:R-:W-:Y:S02]  /*bac0*/  LOP3.LUT R15, R15, 0xff, RZ, 0xc0, !PT ;  /* 0x000000ff0f0f7812 */ /* 0x000fe400078ec0ff */
[----:B------:R-:W-:Y:S01]  /*bad0*/  LOP3.LUT R153, R153, 0xff0000, R144, 0xf8, !PT ;  /* 0x00ff000099997812 */ /* 0x000fe200078ef890 */
[----:B------:R-:W-:Y:S01]  /*bae0*/  FFMA R159, R140, R74, R129 ;  /* 0x0000004a8c9f7223 */ /* 0x000fe20000000081 */
[----:B------:R-:W-:Y:S01]  /*baf0*/  F2FP.F16.E5M2.UNPACK_B R15, R15 ;  /* 0x0000000fff0f723e */ /* 0x000fe200020004ff */
        /* <DEDUP_REMOVED lines=8> */
[----:B------:R-:W-:-:S02]  /*bb80*/  F2FP.F16.E5M2.UNPACK_B R14, R128 ;  /* 0x00000080ff0e723e */ /* 0x000fc400020004ff */
[----:B----4-:R-:W-:Y:S01]  /*bb90*/  SHF.R.U32.HI R128, RZ, 0x18, R7 ;  /* 0x00000018ff807819 */ /* 0x010fe20000011607 */
[----:B------:R-:W-:Y:S01]  /*bba0*/  FFMA R149, R140, R74, R149 ;  /* 0x0000004a8c957223 */ /* 0x000fe20000000095 */
[----:B------:R-:W-:-:S03]  /*bbb0*/  SHF.R.U32.HI R143, RZ, 0x18, R13 ;  /* 0x00000018ff8f7819 */ /* 0x000fc6000001160d */
[----:B------:R-:W-:Y:S02]  /*bbc0*/  IMAD.SHL.U32 R140, R128, 0x100, RZ ;  /* 0x00000100808c7824 */ /* 0x000fe400078e00ff */
[----:B------:R-:W-:-:S03]  /*bbd0*/  HADD2.F32 R14, -RZ, R14.H0_H0 ;  /* 0x2000000eff0e7230 */ /* 0x000fc60000004100 */
[----:B------:R-:W-:Y:S02]  /*bbe0*/  LOP3.LUT R17, R140, R123, R143, 0xfe, !PT ;  /* 0x0000007b8c117212 */ /* 0x000fe400078efe8f */
[----:B------:R-:W-:Y:S02]  /*bbf0*/  F2FP.F16.E5M2.UNPACK_B R123, R143 ;  /* 0x0000008fff7b723e */ /* 0x000fe400020004ff */
[----:B------:R-:W-:Y:S01]  /*bc00*/  F2FP.F16.E5M2.UNPACK_B R15, R15 ;  /* 0x0000000fff0f723e */ /* 0x000fe200020004ff */
        /* <DEDUP_REMOVED lines=10> */
[----:B------:R-:W-:Y:S02]  /*bcb0*/  F2FP.F16.E5M2.UNPACK_B R123, R123 ;  /* 0x0000007bff7b723e */ /* 0x000fe400020004ff */
[----:B------:R-:W-:-:S02]  /*bcc0*/  F2FP.F16.E5M2.UNPACK_B R143, R125 ;  /* 0x0000007dff8f723e */ /* 0x000fc400020004ff */
[----:B------:R-:W-:Y:S02]  /*bcd0*/  F2FP.F16.E5M2.UNPACK_B R14, R14 ;  /* 0x0000000eff0e723e */ /* 0x000fe400020004ff */
[----:B------:R-:W-:Y:S01]  /*bce0*/  LOP3.LUT R125, R140, 0xff, RZ, 0xc0, !PT ;  /* 0x000000ff8c7d7812 */ /* 0x000fe200078ec0ff */
[----:B------:R-:W-:Y:S02]  /*bcf0*/  HADD2.F32 R140, -RZ, R123.H0_H0 ;  /* 0x2000007bff8c7230 */ /* 0x000fe40000004100 */
[----:B------:R-:W-:Y:S01]  /*bd00*/  HADD2.F32 R14, -RZ, R14.H0_H0 ;  /* 0x2000000eff0e7230 */ /* 0x000fe20000004100 */
[----:B------:R-:W-:Y:S02]  /*bd10*/  F2FP.F16.E5M2.UNPACK_B R125, R125 ;  /* 0x0000007dff7d723e */ /* 0x000fe400020004ff */
        /* <DEDUP_REMOVED lines=18> */
[----:B------:R-:W-:Y:S02]  /*be40*/  F2FP.F16.E5M2.UNPACK_B R9, R9 ;  /* 0x00000009ff09723e */ /* 0x000fe400020004ff */
[--C-:B------:R-:W-:Y:S02]  /*be50*/  SHF.R.U64 R140, R12, 0x18, R13.reuse ;  /* 0x000000180c8c7819 */ /* 0x100fe4000000120d */
[----:B------:R-:W-:Y:S02]  /*be60*/  LOP3.LUT R144, R144, 0xff, RZ, 0xc0, !PT ;  /* 0x000000ff90907812 */ /* 0x000fe400078ec0ff */
[----:B------:R-:W-:Y:S02]  /*be70*/  LOP3.LUT R137, R137, 0xff, R12, 0xf8, !PT ;  /* 0x000000ff89897812 */ /* 0x000fe400078ef80c */
[----:B------:R-:W-:Y:S01]  /*be80*/  SHF.L.U64.HI R19, R12, 0x18, R13 ;  /* 0x000000180c137819 */ /* 0x000fe2000001020d */
[----:B------:R-:W-:Y:S01]  /*be90*/  HADD2.F32 R12, -RZ, R9.H0_H0 ;  /* 0x20000009ff0c7230 */ /* 0x000fe20000004100 */
[----:B------:R-:W-:-:S02]  /*bea0*/  LOP3.LUT R140, R140, 0xff, RZ, 0xc0, !PT ;  /* 0x000000ff8c8c7812 */ /* 0x000fc400078ec0ff */
[----:B------:R-:W-:Y:S02]  /*beb0*/  F2FP.F16.E5M2.UNPACK_B R144, R144 ;  /* 0x00000090ff90723e */ /* 0x000fe400020004ff */
[----:B------:R-:W-:Y:S01]  /*bec0*/  SHF.R.U32.HI R14, RZ, 0x8, R13 ;  /* 0x00000008ff0e7819 */ /* 0x000fe2000001160d */
[----:B------:R-:W-:Y:S01]  /*bed0*/  FFMA R149, R12, R74, R149 ;  /* 0x0000004a0c957223 */ /* 0x000fe20000000095 */
[----:B------:R-:W-:Y:S02]  /*bee0*/  F2FP.F16.E5M2.UNPACK_B R140, R140 ;  /* 0x0000008cff8c723e */ /* 0x000fe400020004ff */
        /* <DEDUP_REMOVED lines=8> */
[----:B------:R-:W-:Y:S01]  /*bf70*/  F2FP.F16.E5M2.UNPACK_B R144, R128 ;  /* 0x00000080ff90723e */ /* 0x000fe200020004ff */
[----:B------:R-:W-:Y:S01]  /*bf80*/  FFMA R15, R140, R74, R15 ;  /* 0x0000004a8c0f7223 */ /* 0x000fe2000000000f */
[----:B------:R-:W5:Y:S01]  /*bf90*/  LDG.E.64 R128, desc[UR10][R12.64] ;  /* 0x0000000a0c807981 */ /* 0x000f62000c1e1b00 */
[----:B------:R-:W-:-:S04]  /*bfa0*/  LOP3.LUT R140, R6, 0xff, RZ, 0xc0, !PT ;  /* 0x000000ff068c7812 */ /* 0x000fc800078ec0ff */
[----:B------:R-:W-:-:S05]  /*bfb0*/  F2FP.F16.E5M2.UNPACK_B R140, R140 ;  /* 0x0000008cff8c723e */ /* 0x000fca00020004ff */
        /* <DEDUP_REMOVED lines=13> */
[----:B------:R-:W-:Y:S02]  /*c090*/  F2FP.F16.E5M2.UNPACK_B R144, R152 ;  /* 0x00000098ff90723e */ /* 0x000fe400020004ff */
[C-C-:B------:R-:W-:Y:S02]  /*c0a0*/  SHF.R.U64 R140, R6.reuse, 0x18, R7.reuse ;  /* 0x00000018068c7819 */ /* 0x140fe40000001207 */
[----:B------:R-:W-:Y:S01]  /*c0b0*/  SHF.R.U64 R148, R6, 0x8, R7 ;  /* 0x0000000806947819 */ /* 0x000fe20000001207 */
[----:B------:R-:W-:Y:S01]  /*c0c0*/  HADD2.F32 R144, -RZ, R144.H0_H0 ;  /* 0x20000090ff907230 */ /* 0x000fe20000004100 */
[----:B------:R-:W-:Y:S02]  /*c0d0*/  LOP3.LUT R140, R140, 0xff, RZ, 0xc0, !PT ;  /* 0x000000ff8c8c7812 */ /* 0x000fe400078ec0ff */
[----:B------:R-:W-:-:S02]  /*c0e0*/  LOP3.LUT R148, R148, 0xff, RZ, 0xc0, !PT ;  /* 0x000000ff94947812 */ /* 0x000fc400078ec0ff */
[----:B------:R-:W-:Y:S01]  /*c0f0*/  F2FP.F16.E5M2.UNPACK_B R140, R140 ;  /* 0x0000008cff8c723e */ /* 0x000fe200020004ff */
[----:B------:R-:W-:Y:S01]  /*c100*/  FFMA R151, R144, R74, R151 ;  /* 0x0000004a90977223 */ /* 0x000fe20000000097 */
[----:B------:R-:W-:Y:S02]  /*c110*/  SHF.R.U64 R144, R6, 0x10, R7 ;  /* 0x0000001006907819 */ /* 0x000fe40000001207 */
[----:B------:R-:W-:Y:S01]  /*c120*/  F2FP.F16.E5M2.UNPACK_B R148, R148 ;  /* 0x00000094ff94723e */ /* 0x000fe200020004ff */
[----:B------:R-:W-:Y:S01]  /*c130*/  HADD2.F32 R140, -RZ, R140.H0_H0 ;  /* 0x2000008cff8c7230 */ /* 0x000fe20000004100 */
[----:B------:R-:W-:Y:S01]  /*c140*/  LOP3.LUT R144, R144, 0xff, RZ, 0xc0, !PT ;  /* 0x000000ff90907812 */ /* 0x000fe200078ec0ff */
[-C--:B------:R-:W-:Y:S01]  /*c150*/  FFMA R141, R150, R74.reuse, R141 ;  /* 0x0000004a968d7223 */ /* 0x080fe2000000008d */
[----:B------:R-:W-:Y:S01]  /*c160*/  SHF.R.U32.HI R150, RZ, 0x10, R7 ;  /* 0x00000010ff967819 */ /* 0x000fe20000011607 */
[----:B------:R-:W-:Y:S02]  /*c170*/  HADD2.F32 R148, -RZ, R148.H0_H0 ;  /* 0x20000094ff947230 */ /* 0x000fe40000004100 */
[----:B------:R-:W-:Y:S01]  /*c180*/  FFMA R15, R140, R74, R15 ;  /* 0x0000004a8c0f7223 */ /* 0x000fe2000000000f */
[----:B------:R-:W-:-:S02]  /*c190*/  F2FP.F16.E5M2.UNPACK_B R144, R144 ;  /* 0x00000090ff90723e */ /* 0x000fc400020004ff */
[----:B------:R-:W-:Y:S02]  /*c1a0*/  LOP3.LUT R140, R75, 0xffffff00, R21, 0xf8, !PT ;  /* 0xffffff004b8c7812 */ /* 0x000fe400078ef815 */
[----:B------:R-:W-:Y:S02]  /*c1b0*/  LOP3.LUT R75, R14, 0xff00, R7, 0xf8, !PT ;  /* 0x0000ff000e4b7812 */ /* 0x000fe400078ef807 */
[----:B------:R-:W-:Y:S01]  /*c1c0*/  LOP3.LUT R150, R150, 0xff, RZ, 0xc0, !PT ;  /* 0x000000ff96967812 */ /* 0x000fe200078ec0ff */
[----:B------:R-:W-:Y:S01]  /*c1d0*/  FFMA R125, R148, R74, R125 ;  /* 0x0000004a947d7223 */ /* 0x000fe2000000007d */
[----:B------:R-:W-:Y:S01]  /*c1e0*/  HADD2.F32 R148, -RZ, R144.H0_H0 ;  /* 0x20000090ff947230 */ /* 0x000fe20000004100 */
[----:B--2---:R-:W-:Y:S02]  /*c1f0*/  SHF.R.U32.HI R14, RZ, 0x18, R133 ;  /* 0x00000018ff0e7819 */ /* 0x004fe40000011685 */
[----:B------:R-:W-:-:S03]  /*c200*/  F2FP.F16.E5M2.UNPACK_B R144, R150 ;  /* 0x00000096ff90723e */ /* 0x000fc600020004ff */
[----:B------:R-:W-:Y:S01]  /*c210*/  IMAD.U32 R150, R14, 0x10000, RZ ;  /* 0x000100000e967824 */ /* 0x000fe200078e00ff */
[----:B------:R-:W-:Y:S02]  /*c220*/  F2FP.F16.E5M2.UNPACK_B R14, R14 ;  /* 0x0000000eff0e723e */ /* 0x000fe400020004ff */
        /* <DEDUP_REMOVED lines=8> */
[----:B------:R-:W-:Y:S01]  /*c2b0*/  F2FP.F16.E5M2.UNPACK_B R6, R6 ;  /* 0x00000006ff06723e */ /* 0x000fe200020004ff */
        /* <DEDUP_REMOVED lines=13> */
[----:B------:R-:W-:Y:S02]  /*c390*/  F2FP.F16.E5M2.UNPACK_B R144, R144 ;  /* 0x00000090ff90723e */ /* 0x000fe400020004ff */
[----:B------:R-:W-:Y:S02]  /*c3a0*/  IADD3.X R7, R13, UR9, RZ, P0, !PT ;  /* 0x000000090d077c10 */ /* 0x000fe400087fe4ff */
[----:B------:R-:W-:Y:S02]  /*c3b0*/  F2FP.F16.E5M2.UNPACK_B R148, R148 ;  /* 0x00000094ff94723e */ /* 0x000fe400020004ff */
        /* <DEDUP_REMOVED lines=14> */
[----:B------:R-:W-:Y:S02]  /*c4a0*/  F2FP.F16.E5M2.UNPACK_B R132, R14 ;  /* 0x0000000eff84723e */ /* 0x000fe400020004ff */
[----:B------:R-:W-:Y:S02]  /*c4b0*/  LOP3.LUT R14, R148, 0xff, RZ, 0xc0, !PT ;  /* 0x000000ff940e7812 */ /* 0x000fe400078ec0ff */
[----:B------:R-:W-:Y:S02]  /*c4c0*/  F2FP.F16.E5M2.UNPACK_B R144, R144 ;  /* 0x00000090ff90723e */ /* 0x000fe400020004ff */
[----:B------:R-:W-:Y:S02]  /*c4d0*/  F2FP.F16.E5M2.UNPACK_B R14, R14 ;  /* 0x0000000eff0e723e */ /* 0x000fe400020004ff */
        /* <DEDUP_REMOVED lines=9> */
[----:B------:R-:W-:Y:S02]  /*c570*/  F2FP.F16.E5M2.UNPACK_B R144, R150 ;  /* 0x00000096ff90723e */ /* 0x000fe400020004ff */
[----:B---3--:R-:W-:Y:S02]  /*c580*/  LOP3.LUT R6, R130, 0xff, RZ, 0xc0, !PT ;  /* 0x000000ff82067812 */ /* 0x008fe400078ec0ff */
[----:B------:R-:W-:Y:S01]  /*c590*/  IADD3.X R15, R7, UR9, RZ, P0, !PT ;  /* 0x00000009070f7c10 */ /* 0x000fe200087fe4ff */
[----:B------:R-:W-:-:S02]  /*c5a0*/  HADD2.F32 R150, -RZ, R144.H0_H0 ;  /* 0x20000090ff967230 */ /* 0x000fc40000004100 */
[----:B------:R-:W-:Y:S01]  /*c5b0*/  FFMA R144, R132, R74, R143 ;  /* 0x0000004a84907223 */ /* 0x000fe2000000008f */
[----:B------:R-:W-:Y:S02]  /*c5c0*/  F2FP.F16.E5M2.UNPACK_B R143, R6 ;  /* 0x00000006ff8f723e */ /* 0x000fe400020004ff */
[----:B------:R-:W3:Y:S01]  /*c5d0*/  LDG.E.64 R6, desc[UR10][R14.64] ;  /* 0x0000000a0e067981 */ /* 0x000ee2000c1e1b00 */
[----:B------:R-:W-:Y:S01]  /*c5e0*/  FFMA R132, R150, R74, R9 ;  /* 0x0000004a96847223 */ /* 0x000fe20000000009 */
[----:B------:R-:W-:-:S04]  /*c5f0*/  SHF.R.U32.HI R9, RZ, 0x10, R133 ;  /* 0x00000010ff097819 */ /* 0x000fc80000011685 */
[----:B------:R-:W-:-:S04]  /*c600*/  LOP3.LUT R9, R9, 0xff, RZ, 0xc0, !PT ;  /* 0x000000ff09097812 */ /* 0x000fc800078ec0ff */
[----:B------:R-:W-:Y:S01]  /*c610*/  F2FP.F16.E5M2.UNPACK_B R9, R9 ;  /* 0x00000009ff09723e */ /* 0x000fe200020004ff */
        /* <DEDUP_REMOVED lines=9> */
[----:B------:R-:W-:Y:S02]  /*c6b0*/  F2FP.F16.E5M2.UNPACK_B R140, R140 ;  /* 0x0000008cff8c723e */ /* 0x000fe400020004ff */
[----:B------:R-:W-:-:S03]  /*c6c0*/  SHF.R.U32.HI R152, RZ, 0x18, R131 ;  /* 0x00000018ff987819 */ /* 0x000fc60000011683 */
[----:B------:R-:W-:Y:S01]  /*c6d0*/  HADD2.F32 R140, -RZ, R140.H0_H0 ;  /* 0x2000008cff8c7230 */ /* 0x000fe20000004100 */
[----:B------:R-:W-:-:S04]  /*c6e0*/  F2FP.F16.E5M2.UNPACK_B R152, R152 ;  /* 0x00000098ff98723e */ /* 0x000fc800020004ff */
[----:B------:R-:W-:Y:S01]  /*c6f0*/  FFMA R140, R140, R74, R125 ;  /* 0x0000004a8c8c7223 */ /* 0x000fe2000000007d */
[----:B------:R-:W-:Y:S01]  /*c700*/  SHF.R.U64 R125, R130, 0x10, R131 ;  /* 0x00000010827d7819 */ /* 0x000fe20000001283 */
[----:B------:R-:W-:-:S03]  /*c710*/  HADD2.F32 R152, -RZ, R152.H0_H0 ;  /* 0x20000098ff987230 */ /* 0x000fc60000004100 */
[----:B------:R-:W-:Y:S02]  /*c720*/  LOP3.LUT R133, R125, 0xff, RZ, 0xc0, !PT ;  /* 0x000000ff7d857812 */ /* 0x000fe400078ec0ff */
[----:B------:R-:W-:Y:S01]  /*c730*/  LOP3.LUT R156, R131, 0xff, RZ, 0xc0, !PT ;  /* 0x000000ff839c7812 */ /* 0x000fe200078ec0ff */
[----:B------:R-:W-:Y:S01]  /*c740*/  FFMA R141, R152, R74, R141 ;  /* 0x0000004a988d7223 */ /* 0x000fe2000000008d */
[----:B------:R-:W-:Y:S01]  /*c750*/  F2FP.F16.E5M2.UNPACK_B R133, R133 ;  /* 0x00000085ff85723e */ /* 0x000fe200020004ff */
[C---:B------:R-:W-:Y:S01]  /*c760*/  IMAD.SHL.U32 R152, R130.reuse, 0x1000000, RZ ;  /* 0x0100000082987824 */ /* 0x040fe200078e00ff */
[----:B------:R-:W-:Y:S02]  /*c770*/  SHF.R.U64 R143, R130, 0x18, R131 ;  /* 0x00000018828f7819 */ /* 0x000fe40000001283 */
[----:B------:R-:W-:Y:S01]  /*c780*/  F2FP.F16.E5M2.UNPACK_B R156, R156 ;  /* 0x0000009cff9c723e */ /* 0x000fe200020004ff */
[----:B------:R-:W-:Y:S01]  /*c790*/  HADD2.F32 R133, -RZ, R133.H0_H0 ;  /* 0x20000085ff857230 */ /* 0x000fe20000004100 */
[----:B------:R-:W-:-:S02]  /*c7a0*/  LOP3.LUT R137, R137, R152, RZ, 0xfc, !PT ;  /* 0x0000009889897212 */ /* 0x000fc400078efcff */
[----:B------:R-:W-:Y:S02]  /*c7b0*/  LOP3.LUT R130, R143, 0xff, RZ, 0xc0, !PT ;  /* 0x000000ff8f827812 */ /* 0x000fe400078ec0ff */
[--C-:B------:R-:W-:Y:S01]  /*c7c0*/  SHF.R.U32.HI R152, RZ, 0x10, R131.reuse ;  /* 0x00000010ff987819 */ /* 0x100fe20000011683 */
[----:B------:R-:W-:Y:S02]  /*c7d0*/  HADD2.F32 R156, -RZ, R156.H0_H0 ;  /* 0x2000009cff9c7230 */ /* 0x000fe40000004100 */
[----:B------:R-:W-:Y:S01]  /*c7e0*/  FFMA R133, R133, R74, R144 ;  /* 0x0000004a85857223 */ /* 0x000fe20000000090 */
[----:B------:R-:W-:Y:S02]  /*c7f0*/  F2FP.F16.E5M2.UNPACK_B R130, R130 ;  /* 0x00000082ff82723e */ /* 0x000fe400020004ff */
[----:B------:R-:W-:Y:S02]  /*c800*/  SHF.R.U32.HI R144, RZ, 0x8, R131 ;  /* 0x00000008ff907819 */ /* 0x000fe40000011683 */
[----:B------:R-:W-:Y:S01]  /*c810*/  LOP3.LUT R153, R152, 0xff, RZ, 0xc0, !PT ;  /* 0x000000ff98997812 */ /* 0x000fe200078ec0ff */
[----:B------:R-:W-:Y:S01]  /*c820*/  FFMA R151, R156, R74, R151 ;  /* 0x0000004a9c977223 */ /* 0x000fe20000000097 */
[----:B------:R-:W-:Y:S01]  /*c830*/  HADD2.F32 R130, -RZ, R130.H0_H0 ;  /* 0x20000082ff827230 */ /* 0x000fe20000004100 */
[----:B------:R-:W-:-:S02]  /*c840*/  LOP3.LUT R156, R144, 0xff, RZ, 0xc0, !PT ;  /* 0x000000ff909c7812 */ /* 0x000fc400078ec0ff */
[----:B------:R-:W-:Y:S02]  /*c850*/  F2FP.F16.E5M2.UNPACK_B R153, R153 ;  /* 0x00000099ff99723e */ /* 0x000fe400020004ff */
[----:B------:R-:W-:Y:S01]  /*c860*/  F2FP.F16.E5M2.UNPACK_B R156, R156 ;  /* 0x0000009cff9c723e */ /* 0x000fe200020004ff */
        /* <DEDUP_REMOVED lines=26> */
[----:B------:R-:W-:Y:S02]  /*ca10*/  F2FP.F16.E5M2.UNPACK_B R4, R4 ;  /* 0x00000004ff04723e */ /* 0x000fe400020004ff */
[----:B------:R-:W-:Y:S01]  /*ca20*/  LOP3.LUT R19, R17, 0xff000000, R131, 0xf8, !PT ;  /* 0xff00000011137812 */ /* 0x000fe200078ef883 */
[----:B------:R-:W0:Y:S01]  /*ca30*/  SHFL.IDX PT, R142, R151, R148, 0x1f ;  /* 0x00001f94978e7589 */ /* 0x000e2200000e0000 */
[----:B------:R-:W-:Y:S02]  /*ca40*/  LOP3.LUT R17, R9, R152, RZ, 0xfc, !PT ;  /* 0x0000009809117212 */ /* 0x000fe400078efcff */
[----:B------:R-:W-:Y:S01]  /*ca50*/  F2FP.F16.E5M2.UNPACK_B R9, R5 ;  /* 0x00000005ff09723e */ /* 0x000fe200020004ff */
[----:B------:R-:W-:Y:S01]  /*ca60*/  HADD2.F32 R5, -RZ, R4.H0_H0 ;  /* 0x20000004ff057230 */ /* 0x000fe20000004100 */
[----:B------:R-:W-:-:S02]  /*ca70*/  F2FP.F16.E5M2.UNPACK_B R8, R8 ;  /* 0x00000008ff08723e */ /* 0x000fc400020004ff */
[----:B------:R-:W-:Y:S02]  /*ca80*/  LOP3.LUT R75, R129, 0xff, RZ, 0xc0, !PT ;  /* 0x000000ff814b7812 */ /* 0x000fe400078ec0ff */
[----:B------:R-:W-:Y:S01]  /*ca90*/  SHF.R.U32.HI R4, RZ, 0x18, R127 ;  /* 0x00000018ff047819 */ /* 0x000fe2000001167f */
[----:B------:R-:W-:Y:S01]  /*caa0*/  HADD2.F32 R130, -RZ, R8.H0_H0 ;  /* 0x20000008ff827230 */ /* 0x000fe20000004100 */
[----:B------:R-:W-:Y:S01]  /*cab0*/  F2FP.F16.E5M2.UNPACK_B R75, R75 ;  /* 0x0000004bff4b723e */ /* 0x000fe200020004ff */
[----:B------:R-:W-:Y:S01]  /*cac0*/  FADD R157, R157, R141 ;  /* 0x0000008d9d9d7221 */ /* 0x000fe20000000000 */
[----:B------:R-:W-:Y:S01]  /*cad0*/  HADD2.F32 R9, -RZ, R9.H0_H0 ;  /* 0x20000009ff097230 */ /* 0x000fe20000004100 */
[----:B------:R-:W-:Y:S01]  /*cae0*/  F2FP.F16.E5M2.UNPACK_B R8, R4 ;  /* 0x00000004ff08723e */ /* 0x000fe200020004ff */
[----:B------:R-:W-:Y:S01]  /*caf0*/  FFMA R5, R5, R74, RZ ;  /* 0x0000004a05057223 */ /* 0x000fe200000000ff */
[----:B------:R-:W-:Y:S01]  /*cb00*/  SHF.R.U32.HI R141, RZ, 0x18, R129 ;  /* 0x00000018ff8d7819 */ /* 0x000fe20000011681 */
[----:B------:R-:W-:-:S02]  /*cb10*/  HADD2.F32 R132, -RZ, R75.H0_H0 ;  /* 0x2000004bff847230 */ /* 0x000fc40000004100 */
[-C--:B------:R-:W-:Y:S01]  /*cb20*/  FFMA R9, R9, R74.reuse, RZ ;  /* 0x0000004a09097223 */ /* 0x080fe200000000ff */
[-C--:B------:R-:W-:Y:S01]  /*cb30*/  FFMA R131, R130, R74.reuse, R5 ;  /* 0x0000004a82837223 */ /* 0x080fe20000000005 */
[----:B------:R-:W-:Y:S01]  /*cb40*/  F2FP.F16.E5M2.UNPACK_B R75, R141 ;  /* 0x0000008dff4b723e */ /* 0x000fe200020004ff */
        /* <DEDUP_REMOVED lines=10> */
[----:B------:R-:W-:Y:S02]  /*cbf0*/  F2FP.F16.E5M2.UNPACK_B R5, R5 ;  /* 0x00000005ff05723e */ /* 0x000fe400020004ff */
[----:B------:R-:W-:Y:S01]  /*cc00*/  SHF.R.U32.HI R75, RZ, 0x8, R75 ;  /* 0x00000008ff4b7819 */ /* 0x000fe2000001164b */
[----:B0-----:R-:W-:Y:S01]  /*cc10*/  FADD R145, R145, R142 ;  /* 0x0000008e91917221 */ /* 0x001fe20000000000 */
[----:B------:R-:W-:Y:S01]  /*cc20*/  FFMA R9, R130, R74, R9 ;  /* 0x0000004a82097223 */ /* 0x000fe20000000009 */
[----:B------:R-:W-:Y:S01]  /*cc30*/  LOP3.LUT R8, R165, 0xff, RZ, 0xc0, !PT ;  /* 0x000000ffa5087812 */ /* 0x000fe200078ec0ff */
[----:B------:R-:W-:Y:S01]  /*cc40*/  HADD2.F32 R5, -RZ, R5.H0_H0 ;  /* 0x20000005ff057230 */ /* 0x000fe20000004100 */
[----:B------:R-:W-:-:S02]  /*cc50*/  SHF.R.U64 R142, R128, 0x18, R129 ;  /* 0x00000018808e7819 */ /* 0x000fc40000001281 */
[----:B------:R-:W-:Y:S02]  /*cc60*/  F2FP.F16.E5M2.UNPACK_B R130, R75 ;  /* 0x0000004bff82723e */ /* 0x000fe400020004ff */
[----:B------:R-:W-:Y:S02]  /*cc70*/  F2FP.F16.E5M2.UNPACK_B R8, R8 ;  /* 0x00000008ff08723e */ /* 0x000fe400020004ff */
[----:B------:R-:W-:Y:S01]  /*cc80*/  LOP3.LUT R132, R142, 0xff, RZ, 0xc0, !PT ;  /* 0x000000ff8e847812 */ /* 0x000fe200078ec0ff */
[----:B------:R-:W-:Y:S02]  /*cc90*/  HADD2.F32 R130, -RZ, R130.H0_H0 ;  /* 0x20000082ff827230 */ /* 0x000fe40000004100 */
[----:B------:R-:W-:Y:S01]  /*cca0*/  FFMA R5, R5, R74, RZ ;  /* 0x0000004a05057223 */ /* 0x000fe200000000ff */
[----:B------:R-:W-:Y:S01]  /*ccb0*/  HADD2.F32 R75, -RZ, R8.H0_H0 ;  /* 0x20000008ff4b7230 */ /* 0x000fe20000004100 */
[----:B------:R-:W-:Y:S02]  /*ccc0*/  F2FP.F16.E5M2.UNPACK_B R132, R132 ;  /* 0x00000084ff84723e */ /* 0x000fe400020004ff */
        /* <DEDUP_REMOVED lines=13> */
[----:B------:R-:W-:Y:S02]  /*cda0*/  F2FP.F16.E5M2.UNPACK_B R5, R5 ;  /* 0x00000005ff05723e */ /* 0x000fe400020004ff */
[----:B------:R-:W-:Y:S02]  /*cdb0*/  SHF.R.U32.HI R133, RZ, 0x8, R129 ;  /* 0x00000008ff857819 */ /* 0x000fe40000011681 */
[----:B------:R-:W-:Y:S01]  /*cdc0*/  LOP3.LUT R132, R148, 0xff, RZ, 0xc0, !PT ;  /* 0x000000ff94847812 */ /* 0x000fe200078ec0ff */
[----:B------:R-:W-:Y:S01]  /*cdd0*/  HADD2.F32 R5, -RZ, R5.H0_H0 ;  /* 0x20000005ff057230 */ /* 0x000fe20000004100 */
[----:B------:R-:W-:Y:S02]  /*cde0*/  F2FP.F16.E5M2.UNPACK_B R75, R75 ;  /* 0x0000004bff4b723e */ /* 0x000fe400020004ff */
[----:B------:R-:W-:Y:S02]  /*cdf0*/  LOP3.LUT R144, R133, 0xff, RZ, 0xc0, !PT ;  /* 0x000000ff85907812 */ /* 0x000fe400078ec0ff */
[----:B------:R-:W-:Y:S01]  /*ce00*/  F2FP.F16.E5M2.UNPACK_B R132, R132 ;  /* 0x00000084ff84723e */ /* 0x000fe200020004ff */
[----:B------:R-:W-:Y:S01]  /*ce10*/  HADD2.F32 R75, -RZ, R75.H0_H0 ;  /* 0x2000004bff4b7230 */ /* 0x000fe20000004100 */
[----:B------:R-:W-:Y:S01]  /*ce20*/  F2FP.F16.E5M2.UNPACK_B R144, R144 ;  /* 0x00000090ff90723e */ /* 0x000fe200020004ff */
        /* <DEDUP_REMOVED lines=10> */
[----:B------:R-:W-:Y:S02]  /*ced0*/  F2FP.F16.E5M2.UNPACK_B R75, R75 ;  /* 0x0000004bff4b723e */ /* 0x000fe400020004ff */
[----:B------:R-:W-:-:S03]  /*cee0*/  F2FP.F16.E5M2.UNPACK_B R151, R151 ;  /* 0x00000097ff97723e */ /* 0x000fc600020004ff */
        /* <DEDUP_REMOVED lines=34> */
[----:B------:R-:W-:Y:S02]  /*d110*/  F2FP.F16.E5M2.UNPACK_B R8, R128 ;  /* 0x00000080ff08723e */ /* 0x000fe400020004ff */
[----:B------:R-:W-:Y:S02]  /*d120*/  F2FP.F16.E5M2.UNPACK_B R144, R144 ;  /* 0x00000090ff90723e */ /* 0x000fe400020004ff */
[----:B------:R-:W-:Y:S02]  /*d130*/  LOP3.LUT R128, R165, 0xff0000, R12, 0xf8, !PT ;  /* 0x00ff0000a5807812 */ /* 0x000fe400078ef80c */
[----:B------:R-:W-:Y:S02]  /*d140*/  LOP3.LUT R127, R127, 0xff0000, R140, 0xf8, !PT ;  /* 0x00ff00007f7f7812 */ /* 0x000fe400078ef88c */
[----:B------:R-:W-:Y:S02]  /*d150*/  LOP3.LUT R12, R12, 0xff, RZ, 0xc0, !PT ;  /* 0x000000ff0c0c7812 */ /* 0x000fe400078ec0ff */
[----:B------:R-:W-:Y:S01]  /*d160*/  LOP3.LUT R140, R140, 0xff, RZ, 0xc0, !PT ;  /* 0x000000ff8c8c7812 */ /* 0x000fe200078ec0ff */
[----:B------:R-:W-:Y:S01]  /*d170*/  HADD2.F32 R144, -RZ, R144.H0_H0 ;  /* 0x20000090ff907230 */ /* 0x000fe20000004100 */
[----:B------:R-:W-:Y:S01]  /*d180*/  F2FP.F16.E5M2.UNPACK_B R12, R12 ;  /* 0x0000000cff0c723e */ /* 0x000fe200020004ff */
[----:B----4-:R-:W-:Y:S01]  /*d190*/  FADD R72, R72, R150 ;  /* 0x0000009648487221 */ /* 0x010fe20000000000 */
[----:B------:R-:W-:-:S02]  /*d1a0*/  F2FP.F16.E5M2.UNPACK_B R140, R140 ;  /* 0x0000008cff8c723e */ /* 0x000fc400020004ff */
[----:B------:R-:W-:Y:S01]  /*d1b0*/  LOP3.LUT R150, R13, 0xff, RZ, 0xc0, !PT ;  /* 0x000000ff0d967812 */ /* 0x000fe200078ec0ff */
[----:B------:R-:W-:Y:S01]  /*d1c0*/  FFMA R131, R144, R74, R131 ;  /* 0x0000004a90837223 */ /* 0x000fe20000000083 */
[----:B------:R-:W-:Y:S01]  /*d1d0*/  HADD2.F32 R12, -RZ, R12.H0_H0 ;  /* 0x2000000cff0c7230 */ /* 0x000fe20000004100 */
[----:B------:R-:W-:Y:S01]  /*d1e0*/  SHF.R.U32.HI R144, RZ, 0x8, R13 ;  /* 0x00000008ff907819 */ /* 0x000fe2000001160d */
[----:B------:R-:W-:Y:S01]  /*d1f0*/  HADD2.F32 R140, -RZ, R140.H0_H0 ;  /* 0x2000008cff8c7230 */ /* 0x000fe20000004100 */
[----:B------:R-:W-:Y:S02]  /*d200*/  F2FP.F16.E5M2.UNPACK_B R150, R150 ;  /* 0x00000096ff96723e */ /* 0x000fe400020004ff */
[----:B------:R-:W-:Y:S01]  /*d210*/  LOP3.LUT R144, R144, 0xff, RZ, 0xc0, !PT ;  /* 0x000000ff90907812 */ /* 0x000fe200078ec0ff */
[-C--:B------:R-:W-:Y:S01]  /*d220*/  FFMA R152, R12, R74.reuse, R143 ;  /* 0x0000004a0c987223 */ /* 0x080fe2000000008f */
[----:B------:R-:W-:Y:S01]  /*d230*/  FFMA R149, R140, R74, R149 ;  /* 0x0000004a8c957223 */ /* 0x000fe20000000095 */
[----:B------:R-:W-:Y:S01]  /*d240*/  SHF.R.U32.HI R12, RZ, 0x10, R13 ;  /* 0x00000010ff0c7819 */ /* 0x000fe2000001160d */
[----:B------:R-:W-:Y:S01]  /*d250*/  HADD2.F32 R150, -RZ, R150.H0_H0 ;  /* 0x20000096ff967230 */ /* 0x000fe20000004100 */
[----:B---3--:R-:W-:-:S02]  /*d260*/  SHF.R.U32.HI R140, RZ, 0x8, R7 ;  /* 0x00000008ff8c7819 */ /* 0x008fc40000011607 */
[----:B------:R-:W-:Y:S02]  /*d270*/  F2FP.F16.E5M2.UNPACK_B R144, R144 ;  /* 0x00000090ff90723e */ /* 0x000fe400020004ff */
[----:B------:R-:W-:Y:S01]  /*d280*/  LOP3.LUT R12, R12, 0xff, RZ, 0xc0, !PT ;  /* 0x000000ff0c0c7812 */ /* 0x000fe200078ec0ff */
[----:B------:R-:W-:Y:S01]  /*d290*/  FFMA R159, R150, R74, R159 ;  /* 0x0000004a969f7223 */ /* 0x000fe2000000009f */
[----:B------:R-:W-:Y:S01]  /*d2a0*/  LOP3.LUT R140, R140, 0xff, RZ, 0xc0, !PT ;  /* 0x000000ff8c8c7812 */ /* 0x000fe200078ec0ff */
[----:B------:R-:W-:Y:S01]  /*d2b0*/  HADD2.F32 R144, -RZ, R144.H0_H0 ;  /* 0x20000090ff907230 */ /* 0x000fe20000004100 */
[----:B------:R-:W-:Y:S02]  /*d2c0*/  SHF.R.U32.HI R150, RZ, 0x10, R7 ;  /* 0x00000010ff967819 */ /* 0x000fe40000011607 */
[----:B------:R-:W-:Y:S02]  /*d2d0*/  F2FP.F16.E5M2.UNPACK_B R143, R12 ;  /* 0x0000000cff8f723e */ /* 0x000fe400020004ff */
[----:B------:R-:W-:-:S02]  /*d2e0*/  F2FP.F16.E5M2.UNPACK_B R12, R140 ;  /* 0x0000008cff0c723e */ /* 0x000fc400020004ff */
[----:B------:R-:W-:Y:S02]  /*d2f0*/  LOP3.LUT R140, R7, 0xff, RZ, 0xc0, !PT ;  /* 0x000000ff078c7812 */ /* 0x000fe400078ec0ff */
        /* <DEDUP_REMOVED lines=26> */
[----:B------:R-:W-:Y:S02]  /*d4a0*/  F2FP.F16.E5M2.UNPACK_B R13, R13 ;  /* 0x0000000dff0d723e */ /* 0x000fe400020004ff */
[----:B------:R-:W-:-:S03]  /*d4b0*/  F2FP.F16.E5M2.UNPACK_B R15, R130 ;  /* 0x00000082ff0f723e */ /* 0x000fc600020004ff */
        /* <DEDUP_REMOVED lines=11> */
[----:B------:R-:W-:Y:S02]  /*d570*/  F2FP.F16.E5M2.UNPACK_B R13, R13 ;  /* 0x0000000dff0d723e */ /* 0x000fe400020004ff */
[----:B------:R-:W-:-:S02]  /*d580*/  F2FP.F16.E5M2.UNPACK_B R9, R9 ;  /* 0x00000009ff09723e */ /* 0x000fc400020004ff */
        /* <DEDUP_REMOVED lines=11> */
[----:B------:R-:W-:-:S05]  /*d640*/  F2FP.F16.E5M2.UNPACK_B R9, R13 ;  /* 0x0000000dff09723e */ /* 0x000fca00020004ff */
[----:B------:R-:W-:Y:S01]  /*d650*/  HADD2.F32 R4, -RZ, R9.H0_H0 ;  /* 0x20000009ff047230 */ /* 0x000fe20000004100 */
[----:B------:R-:W-:-:S04]  /*d660*/  IADD3.X R9, R5, UR9, RZ, P0, !PT ;  /* 0x0000000905097c10 */ /* 0x000fc800087fe4ff */
[----:B------:R-:W-:Y:S02]  /*d670*/  FFMA R130, R4, R74, R130 ;  /* 0x0000004a04827223 */ /* 0x000fe40000000082 */
[----:B------:R0:W2:Y:S01]  /*d680*/  LDG.E.64 R4, desc[UR10][R8.64] ;  /* 0x0000000a08047981 */ /* 0x0000a2000c1e1b00 */
[----:B------:R-:W-:-:S05]  /*d690*/  F2FP.F16.E5M2.UNPACK_B R149, R149 ;  /* 0x00000095ff95723e */ /* 0x000fca00020004ff */
        /* <DEDUP_REMOVED lines=8> */
[----:B------:R-:W-:Y:S01]  /*d720*/  F2FP.F16.E5M2.UNPACK_B R158, R149 ;  /* 0x00000095ff9e723e */ /* 0x000fe200020004ff */
[----:B------:R-:W-:-:S05]  /*d730*/  IMAD.SHL.U32 R149, R149, 0x100, RZ ;  /* 0x0000010095957824 */ /* 0x000fca00078e00ff */
[----:B------:R-:W-:Y:S02]  /*d740*/  LOP3.LUT R150, R149, R150, R13, 0xfe, !PT ;  /* 0x0000009695967212 */ /* 0x000fe400078efe0d */
[----:B------:R-:W-:Y:S01]  /*d750*/  LOP3.LUT R13, R6, 0xff, RZ, 0xc0, !PT ;  /* 0x000000ff060d7812 */ /* 0x000fe200078ec0ff */
[----:B------:R-:W-:-:S03]  /*d760*/  HADD2.F32 R158, -RZ, R158.H0_H0 ;  /* 0x2000009eff9e7230 */ /* 0x000fc60000004100 */
[----:B------:R-:W-:Y:S02]  /*d770*/  F2FP.F16.E5M2.UNPACK_B R13, R13 ;  /* 0x0000000dff0d723e */ /* 0x000fe400020004ff */
[----:B------:R-:W-:-:S03]  /*d780*/  FFMA R130, R158, R74, R130 ;  /* 0x0000004a9e827223 */ /* 0x000fc60000000082 */
[----:B------:R-:W-:Y:S01]  /*d790*/  HADD2.F32 R158, -RZ, R13.H0_H0 ;  /* 0x2000000dff9e7230 */ /* 0x000fe20000004100 */
[----:B------:R-:W-:-:S04]  /*d7a0*/  LOP3.LUT R13, R140, 0xff, RZ, 0xc0, !PT ;  /* 0x000000ff8c0d7812 */ /* 0x000fc800078ec0ff */
[----:B------:R-:W-:Y:S01]  /*d7b0*/  F2FP.F16.E5M2.UNPACK_B R13, R13 ;  /* 0x0000000dff0d723e */ /* 0x000fe200020004ff */
[----:B------:R-:W-:-:S04]  /*d7c0*/  FFMA R131, R158, R74, R131 ;  /* 0x0000004a9e837223 */ /* 0x000fc80000000083 */
[----:B------:R-:W-:Y:S01]  /*d7d0*/  HADD2.F32 R158, -RZ, R13.H0_H0 ;  /* 0x2000000dff9e7230 */ /* 0x000fe20000004100 */
[----:B------:R-:W-:-:S04]  /*d7e0*/  SHF.R.U64 R13, R140, 0x8, R141 ;  /* 0x000000088c0d7819 */ /* 0x000fc8000000128d */
[----:B------:R-:W-:Y:S01]  /*d7f0*/  LOP3.LUT R13, R13, 0xff, RZ, 0xc0, !PT ;  /* 0x000000ff0d0d7812 */ /* 0x000fe200078ec0ff */
[----:B------:R-:W-:Y:S01]  /*d800*/  FFMA R149, R158, R74, R131 ;  /* 0x0000004a9e957223 */ /* 0x000fe20000000083 */
[----:B------:R-:W-:Y:S02]  /*d810*/  SHF.L.U64.HI R158, R133, 0x8, RZ ;  /* 0x00000008859e7819 */ /* 0x000fe400000102ff */
[----:B------:R-:W-:Y:S02]  /*d820*/  SHF.R.U32.HI R133, RZ, 0x8, R141 ;  /* 0x00000008ff857819 */ /* 0x000fe4000001168d */
[----:B------:R-:W-:Y:S02]  /*d830*/  F2FP.F16.E5M2.UNPACK_B R13, R13 ;  /* 0x0000000dff0d723e */ /* 0x000fe400020004ff */
[----:B------:R-:W-:-:S03]  /*d840*/  LOP3.LUT R133, R158, 0xff, R133, 0xf8, !PT ;  /* 0x000000ff9e857812 */ /* 0x000fc600078ef885 */
[----:B------:R-:W-:Y:S01]  /*d850*/  HADD2.F32 R158, -RZ, R13.H0_H0 ;  /* 0x2000000dff9e7230 */ /* 0x000fe20000004100 */
[----:B------:R-:W-:-:S04]  /*d860*/  SHF.R.U64 R13, R140, 0x10, R141 ;  /* 0x000000108c0d7819 */ /* 0x000fc8000000128d */
[----:B------:R-:W-:-:S04]  /*d870*/  LOP3.LUT R13, R13, 0xff, RZ, 0xc0, !PT ;  /* 0x000000ff0d0d7812 */ /* 0x000fc800078ec0ff */
[----:B------:R-:W-:Y:S01]  /*d880*/  F2FP.F16.E5M2.UNPACK_B R13, R13 ;  /* 0x0000000dff0d723e */ /* 0x000fe200020004ff */
[----:B------:R-:W-:-:S04]  /*d890*/  FFMA R15, R158, R74, R15 ;  /* 0x0000004a9e0f7223 */ /* 0x000fc8000000000f */
[----:B------:R-:W-:Y:S01]  /*d8a0*/  HADD2.F32 R158, -RZ, R13.H0_H0 ;  /* 0x2000000dff9e7230 */ /* 0x000fe20000004100 */
[----:B------:R-:W-:-:S04]  /*d8b0*/  SHF.R.U64 R13, R140, 0x18, R141 ;  /* 0x000000188c0d7819 */ /* 0x000fc8000000128d */
[----:B------:R-:W-:-:S04]  /*d8c0*/  LOP3.LUT R13, R13, 0xff, RZ, 0xc0, !PT ;  /* 0x000000ff0d0d7812 */ /* 0x000fc800078ec0ff */
[----:B------:R-:W-:-:S05]  /*d8d0*/  F2FP.F16.E5M2.UNPACK_B R13, R13 ;  /* 0x0000000dff0d723e */ /* 0x000fca00020004ff */
        /* <DEDUP_REMOVED lines=8> */
[----:B------:R-:W-:Y:S02]  /*d960*/  F2FP.F16.E5M2.UNPACK_B R13, R13 ;  /* 0x0000000dff0d723e */ /* 0x000fe400020004ff */
[----:B------:R-:W-:-:S03]  /*d970*/  LOP3.LUT R7, R148, 0xff, R7, 0xf8, !PT ;  /* 0x000000ff94077812 */ /* 0x000fc600078ef807 */
[----:B------:R-:W-:Y:S01]  /*d980*/  HADD2.F32 R148, -RZ, R13.H0_H0 ;  /* 0x2000000dff947230 */ /* 0x000fe20000004100 */
[----:B------:R-:W-:-:S04]  /*d990*/  SHF.R.U32.HI R13, RZ, 0x8, R141 ;  /* 0x00000008ff0d7819 */ /* 0x000fc8000001168d */
[----:B------:R-:W-:-:S04]  /*d9a0*/  LOP3.LUT R13, R13, 0xff, RZ, 0xc0, !PT ;  /* 0x000000ff0d0d7812 */ /* 0x000fc800078ec0ff */
[----:B------:R-:W-:-:S05]  /*d9b0*/  F2FP.F16.E5M2.UNPACK_B R13, R13 ;  /* 0x0000000dff0d723e */ /* 0x000fca00020004ff */
[----:B------:R-:W-:-:S05]  /*d9c0*/  HADD2.F32 R13, -RZ, R13.H0_H0 ;  /* 0x2000000dff0d7230 */ /* 0x000fca0000004100 */
[----:B------:R-:W-:Y:S01]  /*d9d0*/  FFMA R13, R13, R74, R144 ;  /* 0x0000004a0d0d7223 */ /* 0x000fe20000000090 */
[----:B------:R-:W-:-:S04]  /*d9e0*/  LOP3.LUT R144, R4, 0xff, RZ, 0xc0, !PT ;  /* 0x000000ff04907812 */ /* 0x000fc800078ec0ff */
[----:B------:R-:W-:-:S05]  /*d9f0*/  F2FP.F16.E5M2.UNPACK_B R144, R144 ;  /* 0x00000090ff90723e */ /* 0x000fca00020004ff */
[----:B------:R-:W-:-:S05]  /*da00*/  HADD2.F32 R144, -RZ, R144.H0_H0 ;  /* 0x20000090ff907230 */ /* 0x000fca0000004100 */
[----:B------:R-:W-:Y:S01]  /*da10*/  FFMA R149, R144, R74, R149 ;  /* 0x0000004a90957223 */ /* 0x000fe20000000095 */
[----:B------:R-:W-:-:S05]  /*da20*/  IMAD.SHL.U32 R144, R4, 0x100, RZ ;  /* 0x0000010004907824 */ /* 0x000fca00078e00ff */
[----:B------:R-:W-:Y:S02]  /*da30*/  LOP3.LUT R75, R75, 0xff00, R144, 0xf8, !PT ;  /* 0x0000ff004b4b7812 */ /* 0x000fe400078ef890 */
[----:B------:R-:W-:-:S04]  /*da40*/  SHF.R.U64 R144, R4, 0x8, R5 ;  /* 0x0000000804907819 */ /* 0x000fc80000001205 */
[----:B------:R-:W-:-:S04]  /*da50*/  LOP3.LUT R144, R144, 0xff, RZ, 0xc0, !PT ;  /* 0x000000ff90907812 */ /* 0x000fc800078ec0ff */
[----:B------:R-:W-:-:S05]  /*da60*/  F2FP.F16.E5M2.UNPACK_B R144, R144 ;  /* 0x00000090ff90723e */ /* 0x000fca00020004ff */
[----:B------:R-:W-:-:S05]  /*da70*/  HADD2.F32 R144, -RZ, R144.H0_H0 ;  /* 0x20000090ff907230 */ /* 0x000fca0000004100 */
[----:B------:R-:W-:Y:S01]  /*da80*/  FFMA R15, R144, R74, R15 ;  /* 0x0000004a900f7223 */ /* 0x000fe2000000000f */
[----:B------:R-:W-:-:S04]  /*da90*/  SHF.R.U64 R144, R4, 0x10, R5 ;  /* 0x0000001004907819 */ /* 0x000fc80000001205 */
[----:B------:R-:W-:-:S04]  /*daa0*/  LOP3.LUT R144, R144, 0xff, RZ, 0xc0, !PT ;  /* 0x000000ff90907812 */ /* 0x000fc800078ec0ff */
[----:B------:R-:W-:-:S05]  /*dab0*/  F2FP.F16.E5M2.UNPACK_B R144, R144 ;  /* 0x00000090ff90723e */ /* 0x000fca00020004ff */
[----:B------:R-:W-:-:S05]  /*dac0*/  HADD2.F32 R144, -RZ, R144.H0_H0 ;  /* 0x20000090ff907230 */ /* 0x000fca0000004100 */
[----:B------:R-:W-:Y:S01]  /*dad0*/  FFMA R131, R144, R74, R131 ;  /* 0x0000004a90837223 */ /* 0x000fe20000000083 */
[----:B------:R-:W-:-:S04]  /*dae0*/  SHF.L.U64.HI R144, R4, 0x18, R5 ;  /* 0x0000001804907819 */ /* 0x000fc80000010205 */
[----:B------:R-:W-:Y:S02]  /*daf0*/  LOP3.LUT R7, R7, 0xff00, R144, 0xf8, !PT ;  /* 0x0000ff0007077812 */ /* 0x000fe400078ef890 */
[----:B------:R-:W-:-:S04]  /*db00*/  SHF.R.U64 R144, R4, 0x18, R5 ;  /* 0x0000001804907819 */ /* 0x000fc80000001205 */
[----:B------:R-:W-:-:S04]  /*db10*/  LOP3.LUT R144, R144, 0xff, RZ, 0xc0, !PT ;  /* 0x000000ff90907812 */ /* 0x000fc800078ec0ff */
[----:B------:R-:W-:-:S05]  /*db20*/  F2FP.F16.E5M2.UNPACK_B R144, R144 ;  /* 0x00000090ff90723e */ /* 0x000fca00020004ff */
        /* <DEDUP_REMOVED lines=8> */
[----:B------:R-:W-:-:S02]  /*dbb0*/  F2FP.F16.E5M2.UNPACK_B R140, R140 ;  /* 0x0000008cff8c723e */ /* 0x000fc400020004ff */
[----:B------:R-:W-:-:S03]  /*dbc0*/  LOP3.LUT R142, R142, 0xff00, R141, 0xf8, !PT ;  /* 0x0000ff008e8e7812 */ /* 0x000fc600078ef88d */
[----:B------:R-:W-:Y:S01]  /*dbd0*/  HADD2.F32 R140, -RZ, R140.H0_H0 ;  /* 0x2000008cff8c7230 */ /* 0x000fe20000004100 */
[----:B------:R-:W-:-:S04]  /*dbe0*/  LOP3.LUT R141, R5, 0xff, RZ, 0xc0, !PT ;  /* 0x000000ff058d7812 */ /* 0x000fc800078ec0ff */
[----:B------:R-:W-:Y:S01]  /*dbf0*/  FFMA R140, R140, R74, R143 ;  /* 0x0000004a8c8c7223 */ /* 0x000fe2000000008f */
[----:B------:R-:W-:Y:S02]  /*dc00*/  F2FP.F16.E5M2.UNPACK_B R141, R141 ;  /* 0x0000008dff8d723e */ /* 0x000fe400020004ff */
        /* <DEDUP_REMOVED lines=10> */
[----:B------:R-:W-:Y:S02]  /*dcb0*/  F2FP.F16.E5M2.UNPACK_B R129, R129 ;  /* 0x00000081ff81723e */ /* 0x000fe400020004ff */
[----:B------:R-:W-:-:S03]  /*dcc0*/  F2FP.F16.E5M2.UNPACK_B R141, R141 ;  /* 0x0000008dff8d723e */ /* 0x000fc600020004ff */
        /* <DEDUP_REMOVED lines=18> */
[----:B------:R-:W-:-:S05]  /*ddf0*/  F2FP.F16.E5M2.UNPACK_B R5, R5 ;  /* 0x00000005ff05723e */ /* 0x000fca00020004ff */
[----:B------:R-:W-:Y:S01]  /*de00*/  HADD2.F32 R144, -RZ, R5.H0_H0 ;  /* 0x20000005ff907230 */ /* 0x000fe20000004100 */
[----:B------:R-:W-:-:S04]  /*de10*/  LOP3.LUT R5, R140, 0xffff, RZ, 0xc0, !PT ;  /* 0x0000ffff8c057812 */ /* 0x000fc800078ec0ff */
[----:B------:R-:W-:Y:S01]  /*de20*/  SHF.R.U32.HI R5, RZ, 0x8, R5 ;  /* 0x00000008ff057819 */ /* 0x000fe20000011605 */
[----:B------:R-:W-:Y:S01]  /*de30*/  FFMA R149, R144, R74, R149 ;  /* 0x0000004a90957223 */ /* 0x000fe20000000095 */
[----:B------:R-:W-:Y:S02]  /*de40*/  IMAD.U32 R144, R140, 0x10000, RZ ;  /* 0x000100008c907824 */ /* 0x000fe400078e00ff */
[----:B------:R-:W-:-:S03]  /*de50*/  F2FP.F16.E5M2.UNPACK_B R5, R5 ;  /* 0x00000005ff05723e */ /* 0x000fc600020004ff */
[----:B------:R-:W-:Y:S02]  /*de60*/  LOP3.LUT R75, R75, 0xff0000, R144, 0xf8, !PT ;  /* 0x00ff00004b4b7812 */ /* 0x000fe400078ef890 */
[----:B------:R-:W-:-:S05]  /*de70*/  HADD2.F32 R144, -RZ, R5.H0_H0 ;  /* 0x20000005ff907230 */ /* 0x000fca0000004100 */
[----:B------:R-:W-:Y:S01]  /*de80*/  FFMA R5, R144, R74, R15 ;  /* 0x0000004a90057223 */ /* 0x000fe2000000000f */
[----:B------:R-:W-:-:S04]  /*de90*/  SHF.R.U64 R15, R140, 0x10, R141 ;  /* 0x000000108c0f7819 */ /* 0x000fc8000000128d */
[----:B------:R-:W-:-:S04]  /*dea0*/  LOP3.LUT R15, R15, 0xff, RZ, 0xc0, !PT ;  /* 0x000000ff0f0f7812 */ /* 0x000fc800078ec0ff */
[----:B------:R-:W-:-:S05]  /*deb0*/  F2FP.F16.E5M2.UNPACK_B R15, R15 ;  /* 0x0000000fff0f723e */ /* 0x000fca00020004ff */
[----:B------:R-:W-:Y:S01]  /*dec0*/  HADD2.F32 R148, -RZ, R15.H0_H0 ;  /* 0x2000000fff947230 */ /* 0x000fe20000004100 */
[----:B------:R-:W-:-:S04]  /*ded0*/  SHF.R.U64 R15, R140, 0x18, R141 ;  /* 0x000000188c0f7819 */ /* 0x000fc8000000128d */
[----:B------:R-:W-:-:S04]  /*dee0*/  LOP3.LUT R15, R15, 0xff, RZ, 0xc0, !PT ;  /* 0x000000ff0f0f7812 */ /* 0x000fc800078ec0ff */
[----:B------:R-:W-:-:S05]  /*def0*/  F2FP.F16.E5M2.UNPACK_B R15, R15 ;  /* 0x0000000fff0f723e */ /* 0x000fca00020004ff */
        /* <DEDUP_REMOVED lines=14> */
[----:B------:R-:W-:Y:S01]  /*dfe0*/  F2FP.F16.E5M2.UNPACK_B R4, R4 ;  /* 0x00000004ff04723e */ /* 0x000fe200020004ff */
        /* <DEDUP_REMOVED lines=20> */
[----:B------:R-:W-:-:S05]  /*e130*/  F2FP.F16.E5M2.UNPACK_B R134, R134 ;  /* 0x00000086ff86723e */ /* 0x000fca00020004ff */
[----:B------:R-:W-:-:S05]  /*e140*/  HADD2.F32 R134, -RZ, R134.H0_H0 ;  /* 0x20000086ff867230 */ /* 0x000fca0000004100 */
[----:B------:R-:W-:Y:S01]  /*e150*/  FFMA R148, R134, R74, R148 ;  /* 0x0000004a86947223 */ /* 0x000fe20000000094 */
[----:B------:R-:W-:-:S04]  /*e160*/  LOP3.LUT R134, R8, 0xff, RZ, 0xc0, !PT ;  /* 0x000000ff08867812 */ /* 0x000fc800078ec0ff */
[----:B------:R-:W-:-:S05]  /*e170*/  F2FP.F16.E5M2.UNPACK_B R134, R134 ;  /* 0x00000086ff86723e */ /* 0x000fca00020004ff */
        /* <DEDUP_REMOVED lines=9> */
[----:B------:R-:W-:Y:S02]  /*e210*/  F2FP.F16.E5M2.UNPACK_B R8, R8 ;  /* 0x00000008ff08723e */ /* 0x000fe400020004ff */
[----:B------:R-:W-:-:S03]  /*e220*/  LOP3.LUT R134, R134, 0xff, RZ, 0xc0, !PT ;  /* 0x000000ff86867812 */ /* 0x000fc600078ec0ff */
[----:B------:R-:W-:Y:S01]  /*e230*/  HADD2.F32 R8, -RZ, R8.H0_H0 ;  /* 0x20000008ff087230 */ /* 0x000fe20000004100 */
[----:B------:R-:W-:-:S04]  /*e240*/  F2FP.F16.E5M2.UNPACK_B R134, R134 ;  /* 0x00000086ff86723e */ /* 0x000fc800020004ff */
[----:B------:R-:W-:Y:S01]  /*e250*/  FFMA R152, R8, R74, R152 ;  /* 0x0000004a08987223 */ /* 0x000fe20000000098 */
[----:B------:R-:W-:Y:S01]  /*e260*/  HADD2.F32 R134, -RZ, R134.H0_H0 ;  /* 0x20000086ff867230 */ /* 0x000fe20000004100 */
[----:B------:R-:W-:-:S04]  /*e270*/  SHF.R.U32.HI R8, RZ, 0x8, R9 ;  /* 0x00000008ff087819 */ /* 0x000fc80000011609 */
[----:B------:R-:W-:Y:S01]  /*e280*/  FFMA R134, R134, R74, R129 ;  /* 0x0000004a86867223 */ /* 0x000fe20000000081 */
[C---:B------:R-:W-:Y:S01]  /*e290*/  IMAD.SHL.U32 R129, R8.reuse, 0x1000000, RZ ;  /* 0x0100000008817824 */ /* 0x040fe200078e00ff */
[----:B------:R-:W-:-:S04]  /*e2a0*/  LOP3.LUT R8, R8, 0xff, RZ, 0xc0, !PT ;  /* 0x000000ff08087812 */ /* 0x000fc800078ec0ff */
[----:B------:R-:W-:Y:S02]  /*e2b0*/  F2FP.F16.E5M2.UNPACK_B R8, R8 ;  /* 0x00000008ff08723e */ /* 0x000fe400020004ff */
        /* <DEDUP_REMOVED lines=8> */
[----:B------:R-:W-:-:S02]  /*e340*/  F2FP.F16.E5M2.UNPACK_B R140, R140 ;  /* 0x0000008cff8c723e */ /* 0x000fc400020004ff */
[----:B------:R-:W-:-:S03]  /*e350*/  LOP3.LUT R8, R161, 0xff, RZ, 0xc0, !PT ;  /* 0x000000ffa1087812 */ /* 0x000fc600078ec0ff */
[----:B------:R-:W-:Y:S01]  /*e360*/  HADD2.F32 R140, -RZ, R140.H0_H0 ;  /* 0x2000008cff8c7230 */ /* 0x000fe20000004100 */
[----:B------:R-:W-:-:S04]  /*e370*/  F2FP.F16.E5M2.UNPACK_B R8, R8 ;  /* 0x00000008ff08723e */ /* 0x000fc800020004ff */
[----:B------:R-:W-:Y:S01]  /*e380*/  FFMA R13, R140, R74, R13 ;  /* 0x0000004a8c0d7223 */ /* 0x000fe2000000000d */
[----:B------:R-:W-:-:S05]  /*e390*/  HADD2.F32 R8, -RZ, R8.H0_H0 ;  /* 0x20000008ff087230 */ /* 0x000fca0000004100 */
[----:B------:R-:W-:Y:S01]  /*e3a0*/  FFMA R142, R8, R74, R13 ;  /* 0x0000004a088e7223 */ /* 0x000fe2000000000d */
[----:B------:R-:W-:-:S04]  /*e3b0*/  LOP3.LUT R8, R141, 0xff, RZ, 0xc0, !PT ;  /* 0x000000ff8d087812 */ /* 0x000fc800078ec0ff */
[----:B------:R-:W-:Y:S02]  /*e3c0*/  F2FP.F16.E5M2.UNPACK_B R8, R8 ;  /* 0x00000008ff08723e */ /* 0x000fe400020004ff */
[----:B------:R-:W-:-:S03]  /*e3d0*/  LOP3.LUT R13, R158, 0xff0000, R141, 0xf8, !PT ;  /* 0x00ff00009e0d7812 */ /* 0x000fc600078ef88d */
[----:B------:R-:W-:Y:S01]  /*e3e0*/  HADD2.F32 R8, -RZ, R8.H0_H0 ;  /* 0x20000008ff087230 */ /* 0x000fe20000004100 */
[----:B------:R-:W-:-:S04]  /*e3f0*/  SHF.R.U32.HI R141, RZ, 0x18, R141 ;  /* 0x00000018ff8d7819 */ /* 0x000fc8000001168d */
[----:B------:R-:W-:Y:S01]  /*e400*/  FFMA R151, R8, R74, R151 ;  /* 0x0000004a08977223 */ /* 0x000fe20000000097 */
[----:B------:R-:W-:-:S05]  /*e410*/  F2FP.F16.E5M2.UNPACK_B R8, R141 ;  /* 0x0000008dff08723e */ /* 0x000fca00020004ff */
[----:B------:R-:W-:-:S05]  /*e420*/  HADD2.F32 R8, -RZ, R8.H0_H0 ;  /* 0x20000008ff087230 */ /* 0x000fca0000004100 */
[----:B------:R-:W-:Y:S01]  /*e430*/  FFMA R130, R8, R74, R130 ;  /* 0x0000004a08827223 */ /* 0x000fe20000000082 */
[----:B------:R-:W-:-:S04]  /*e440*/  LOP3.LUT R8, R9, 0xff, RZ, 0xc0, !PT ;  /* 0x000000ff09087812 */ /* 0x000fc800078ec0ff */
[----:B------:R-:W-:-:S05]  /*e450*/  F2FP.F16.E5M2.UNPACK_B R8, R8 ;  /* 0x00000008ff08723e */ /* 0x000fca00020004ff */
[----:B------:R-:W-:-:S05]  /*e460*/  HADD2.F32 R8, -RZ, R8.H0_H0 ;  /* 0x20000008ff087230 */ /* 0x000fca0000004100 */
[----:B------:R-:W-:Y:S01]  /*e470*/  FFMA R151, R8, R74, R151 ;  /* 0x0000004a08977223 */ /* 0x000fe20000000097 */
[----:B------:R-:W-:-:S04]  /*e480*/  SHF.R.U32.HI R8, RZ, 0x18, R9 ;  /* 0x00000018ff087819 */ /* 0x000fc80000011609 */
[----:B------:R-:W-:-:S05]  /*e490*/  F2FP.F16.E5M2.UNPACK_B R8, R8 ;  /* 0x00000008ff08723e */ /* 0x000fca00020004ff */
        /* <DEDUP_REMOVED lines=498> */
        .weak           $__internal_3_$__cuda_sm20_div_u64
        .type           $__internal_3_$__cuda_sm20_div_u64,@function
        .size           $__internal_3_$__cuda_sm20_div_u64,(.L_x_510 - $__internal_3_$__cuda_sm20_div_u64)
$__internal_3_$__cuda_sm20_div_u64:
        /* <DEDUP_REMOVED lines=67> */
[----:B------:R-:W-:Y:S06]  /*107f0*/  RET.REL.NODEC R4 `(_ZN18transformer_engine22transpose_dbias_kernelILi8ELi8ENS_52_GLOBAL__N__21b575c7_19_transpose_fusion_cu_821f04ea11TDBiasParamI13__nv_fp8_e5m2S3_fEEEEvT1_mmm) ;  /* 0xfffffef804007950 */ /* 0x000fec0003c3ffff */
.L_x_503:
        /* <DEDUP_REMOVED lines=16> */
.L_x_510:


//--------------------- .nv.shared._ZN18transformer_engine19reduce_dbias_kernelILi4Ef13__nv_bfloat16EEvPT1_PKT0_ii --------------------------
	.section	.nv.shared._ZN18transformer_engine19reduce_dbias_kernelILi4Ef13__nv_bfloat16EEvPT1_PKT0_ii,"aw",@nobits
	.sectionflags	@""
	.align	16
	.zero		1024


//--------------------- .nv.shared.reserved.0     --------------------------
	.section	.nv.shared.reserved.0,"aw",@nobits
	.weak		__nv_reservedSMEM_offset_0_alias
	.size		__nv_reservedSMEM_offset_0_alias, 0, 0
	.other		__nv_reservedSMEM_offset_0_alias,@"STO_CUDA_RESERVED_SHARED STV_DEFAULT"
__nv_reservedSMEM_offset_0_alias:
	.zero		0


//--------------------- .nv.shared._ZN18transformer_engine19reduce_dbias_kernelILi4Ef6__halfEEvPT1_PKT0_ii --------------------------
	.section	.nv.shared._ZN18transformer_engine19reduce_dbias_kernelILi4Ef6__halfEEvPT1_PKT0_ii,"aw",@nobits
	.sectionflags	@""
	.align	16
	.zero		1024


//--------------------- .nv.shared._ZN18transformer_engine19reduce_dbias_kernelILi2EffEEvPT1_PKT0_ii --------------------------
	.section	.nv.shared._ZN18transformer_engine19reduce_dbias_kernelILi2EffEEvPT1_PKT0_ii,"aw",@nobits
	.sectionflags	@""
	.align	16
	.zero		1024


//--------------------- .nv.shared._ZN18transformer_engine33transpose_dbias_kernel_notalignedILi8ELi8ENS_52_GLOBAL__N__21b575c7_19_transpose_fusion_cu_821f04ea11TDBiasParamI13__nv_fp8_e4m3S3_fEEEEvT1_mmm --------------------------
	.section	.nv.shared._ZN18transformer_engine33transpose_dbias_kernel_notalignedILi8ELi8ENS_52_GLOBAL__N__21b575c7_19_transpose_fusion_cu_821f04ea11TDBiasParamI13__nv_fp8_e4m3S3_fEEEEvT1_mmm,"aw",@nobits
	.sectionflags	@""
	.align	16
	.zero		1024


//--------------------- .nv.shared._ZN18transformer_engine22transpose_dbias_kernelILi8ELi8ENS_52_GLOBAL__N__21b575c7_19_transpose_fusion_cu_821f04ea11TDBiasParamI13__nv_fp8_e4m3S3_fEEEEvT1_mmm --------------------------
	.section	.nv.shared._ZN18transformer_engine22transpose_dbias_kernelILi8ELi8ENS_52_GLOBAL__N__21b575c7_19_transpose_fusion_cu_821f04ea11TDBiasParamI13__nv_fp8_e4m3S3_fEEEEvT1_mmm,"aw",@nobits
	.sectionflags	@""
	.align	16
	.zero		1024


//--------------------- .nv.shared._ZN18transformer_engine33transpose_dbias_kernel_notalignedILi8ELi8ENS_52_GLOBAL__N__21b575c7_19_transpose_fusion_cu_821f04ea11TDBiasParamI13__nv_fp8_e5m2S3_fEEEEvT1_mmm --------------------------
	.section	.nv.shared._ZN18transformer_engine33transpose_dbias_kernel_notalignedILi8ELi8ENS_52_GLOBAL__N__21b575c7_19_transpose_fusion_cu_821f04ea11TDBiasParamI13__nv_fp8_e5m2S3_fEEEEvT1_mmm,"aw",@nobits
	.sectionflags	@""
	.align	16
	.zero		1024


//--------------------- .nv.shared._ZN18transformer_engine22transpose_dbias_kernelILi8ELi8ENS_52_GLOBAL__N__21b575c7_19_transpose_fusion_cu_821f04ea11TDBiasParamI13__nv_fp8_e5m2S3_fEEEEvT1_mmm --------------------------
	.section	.nv.shared._ZN18transformer_engine22transpose_dbias_kernelILi8ELi8ENS_52_GLOBAL__N__21b575c7_19_transpose_fusion_cu_821f04ea11TDBiasParamI13__nv_fp8_e5m2S3_fEEEEvT1_mmm,"aw",@nobits
	.sectionflags	@""
	.align	16
	.zero		1024


//--------------------- .nv.constant0._ZN18transformer_engine19reduce_dbias_kernelILi4Ef13__nv_bfloat16EEvPT1_PKT0_ii --------------------------
	.section	.nv.constant0._ZN18transformer_engine19reduce_dbias_kernelILi4Ef13__nv_bfloat16EEvPT1_PKT0_ii,"a",@progbits
	.sectionflags	@""
	.align	4
.nv.constant0._ZN18transformer_engine19reduce_dbias_kernelILi4Ef13__nv_bfloat16EEvPT1_PKT0_ii:
	.zero		552


//--------------------- .nv.constant0._ZN18transformer_engine19reduce_dbias_kernelILi4Ef6__halfEEvPT1_PKT0_ii --------------------------
	.section	.nv.constant0._ZN18transformer_engine19reduce_dbias_kernelILi4Ef6__halfEEvPT1_PKT0_ii,"a",@progbits
	.sectionflags	@""
	.align	4
.nv.constant0._ZN18transformer_engine19reduce_dbias_kernelILi4Ef6__halfEEvPT1_PKT0_ii:
	.zero		552


//--------------------- .nv.constant0._ZN18transformer_engine19reduce_dbias_kernelILi2EffEEvPT1_PKT0_ii --------------------------
	.section	.nv.constant0._ZN18transformer_engine19reduce_dbias_kernelILi2EffEEvPT1_PKT0_ii,"a",@progbits
	.sectionflags	@""
	.align	4
.nv.constant0._ZN18transformer_engine19reduce_dbias_kernelILi2EffEEvPT1_PKT0_ii:
	.zero		552


//--------------------- .nv.constant0._ZN18transformer_engine33transpose_dbias_kernel_notalignedILi8ELi8ENS_52_GLOBAL__N__21b575c7_19_transpose_fusion_cu_821f04ea11TDBiasParamI13__nv_fp8_e4m3S3_fEEEEvT1_mmm --------------------------
	.section	.nv.constant0._ZN18transformer_engine33transpose_dbias_kernel_notalignedILi8ELi8ENS_52_GLOBAL__N__21b575c7_19_transpose_fusion_cu_821f04ea11TDBiasParamI13__nv_fp8_e4m3S3_fEEEEvT1_mmm,"a",@progbits
	.sectionflags	@""
	.align	4
.nv.constant0._ZN18transformer_engine33transpose_dbias_kernel_notalignedILi8ELi8ENS_52_GLOBAL__N__21b575c7_19_transpose_fusion_cu_821f04ea11TDBiasParamI13__nv_fp8_e4m3S3_fEEEEvT1_mmm:
	.zero		584


//--------------------- .nv.constant0._ZN18transformer_engine22transpose_dbias_kernelILi8ELi8ENS_52_GLOBAL__N__21b575c7_19_transpose_fusion_cu_821f04ea11TDBiasParamI13__nv_fp8_e4m3S3_fEEEEvT1_mmm --------------------------
	.section	.nv.constant0._ZN18transformer_engine22transpose_dbias_kernelILi8ELi8ENS_52_GLOBAL__N__21b575c7_19_transpose_fusion_cu_821f04ea11TDBiasParamI13__nv_fp8_e4m3S3_fEEEEvT1_mmm,"a",@progbits
	.sectionflags	@""
	.align	4
.nv.constant0._ZN18transformer_engine22transpose_dbias_kernelILi8ELi8ENS_52_GLOBAL__N__21b575c7_19_transpose_fusion_cu_821f04ea11TDBiasParamI13__nv_fp8_e4m3S3_fEEEEvT1_mmm:
	.zero		584


//--------------------- .nv.constant0._ZN18transformer_engine33transpose_dbias_kernel_notalignedILi8ELi8ENS_52_GLOBAL__N__21b575c7_19_transpose_fusion_cu_821f04ea11TDBiasParamI13__nv_fp8_e5m2S3_fEEEEvT1_mmm --------------------------
	.section	.nv.constant0._ZN18transformer_engine33transpose_dbias_kernel_notalignedILi8ELi8ENS_52_GLOBAL__N__21b575c7_19_transpose_fusion_cu_821f04ea11TDBiasParamI13__nv_fp8_e5m2S3_fEEEEvT1_mmm,"a",@progbits
	.sectionflags	@""
	.align	4
.nv.constant0._ZN18transformer_engine33transpose_dbias_kernel_notalignedILi8ELi8ENS_52_GLOBAL__N__21b575c7_19_transpose_fusion_cu_821f04ea11TDBiasParamI13__nv_fp8_e5m2S3_fEEEEvT1_mmm:
	.zero		584


//--------------------- .nv.constant0._ZN18transformer_engine22transpose_dbias_kernelILi8ELi8ENS_52_GLOBAL__N__21b575c7_19_transpose_fusion_cu_821f04ea11TDBiasParamI13__nv_fp8_e5m2S3_fEEEEvT1_mmm --------------------------
	.section	.nv.constant0._ZN18transformer_engine22transpose_dbias_kernelILi8ELi8ENS_52_GLOBAL__N__21b575c7_19_transpose_fusion_cu_821f04ea11TDBiasParamI13__nv_fp8_e5m2S3_fEEEEvT1_mmm,"a",@progbits
	.sectionflags	@""
	.align	4
.nv.constant0._ZN18transformer_engine22transpose_dbias_kernelILi8ELi8ENS_52_GLOBAL__N__21b575c7_19_transpose_fusion_cu_821f04ea11TDBiasParamI13__nv_fp8_e5m2S3_fEEEEvT1_mmm:
	.zero		584


//--------------------- SYMBOLS --------------------------

	.type		.nv.reservedSmem.offset0,@object
	.size		.nv.reservedSmem.offset0,0x4
